//
// Generated by NVIDIA NVVM Compiler
//
// Compiler Build ID: CL-36424714
// Cuda compilation tools, release 13.0, V13.0.88
// Based on NVVM 20.0.0
//

.version 9.0
.target sm_100
.address_size 64

	// .globl	_Z17LookupTableV2GradIfLi256EEvPT_PKS0_PKllll
// _ZZ17LookupTableV2GradIfLi256EEvPT_PKS0_PKllllE5s_ids has been demoted
// _ZZ17LookupTableV2GradI6__halfLi256EEvPT_PKS1_PKllllE5s_ids has been demoted

.visible .entry _Z17LookupTableV2GradIfLi256EEvPT_PKS0_PKllll(
	.param .u64 .ptr .align 1 _Z17LookupTableV2GradIfLi256EEvPT_PKS0_PKllll_param_0,
	.param .u64 .ptr .align 1 _Z17LookupTableV2GradIfLi256EEvPT_PKS0_PKllll_param_1,
	.param .u64 .ptr .align 1 _Z17LookupTableV2GradIfLi256EEvPT_PKS0_PKllll_param_2,
	.param .u64 _Z17LookupTableV2GradIfLi256EEvPT_PKS0_PKllll_param_3,
	.param .u64 _Z17LookupTableV2GradIfLi256EEvPT_PKS0_PKllll_param_4,
	.param .u64 _Z17LookupTableV2GradIfLi256EEvPT_PKS0_PKllll_param_5
)
{
	.reg .pred 	%p<1284>;
	.reg .b32 	%r<10>;
	.reg .b32 	%f<769>;
	.reg .b64 	%rd<3616>;
	// demoted variable
	.shared .align 8 .b8 _ZZ17LookupTableV2GradIfLi256EEvPT_PKS0_PKllllE5s_ids[2048];
	ld.param.u64 	%rd1301, [_Z17LookupTableV2GradIfLi256EEvPT_PKS0_PKllll_param_0];
	ld.param.u64 	%rd1302, [_Z17LookupTableV2GradIfLi256EEvPT_PKS0_PKllll_param_1];
	ld.param.u64 	%rd1298, [_Z17LookupTableV2GradIfLi256EEvPT_PKS0_PKllll_param_2];
	ld.param.u64 	%rd1303, [_Z17LookupTableV2GradIfLi256EEvPT_PKS0_PKllll_param_3];
	ld.param.u64 	%rd1299, [_Z17LookupTableV2GradIfLi256EEvPT_PKS0_PKllll_param_4];
	ld.param.u64 	%rd1300, [_Z17LookupTableV2GradIfLi256EEvPT_PKS0_PKllll_param_5];
	cvta.to.global.u64 	%rd1, %rd1301;
	cvta.to.global.u64 	%rd2, %rd1302;
	mov.u32 	%r2, %nctaid.x;
	cvt.u64.u32 	%rd3, %r2;
	add.s64 	%rd1304, %rd3, %rd1303;
	add.s64 	%rd4, %rd1304, -1;
	and.b64  	%rd1305, %rd4, -4294967296;
	setp.ne.s64 	%p1, %rd1305, 0;
	@%p1 bra 	$L__BB0_2;
	cvt.u32.u64 	%r3, %rd3;
	cvt.u32.u64 	%r4, %rd4;
	div.u32 	%r5, %r4, %r3;
	cvt.u64.u32 	%rd3356, %r5;
	bra.uni 	$L__BB0_3;
$L__BB0_2:
	div.s64 	%rd3356, %rd4, %rd3;
$L__BB0_3:
	mov.u32 	%r6, %ctaid.x;
	cvt.u64.u32 	%rd1306, %r6;
	mul.lo.s64 	%rd8, %rd3356, %rd1306;
	add.s64 	%rd9, %rd8, %rd3356;
	setp.lt.s64 	%p2, %rd1299, 1;
	@%p2 bra 	$L__BB0_1030;
	mov.u32 	%r7, %tid.x;
	cvt.u64.u32 	%rd10, %r7;
	shl.b32 	%r8, %r7, 3;
	mov.u32 	%r9, _ZZ17LookupTableV2GradIfLi256EEvPT_PKS0_PKllllE5s_ids;
	add.s32 	%r1, %r9, %r8;
	cvta.to.global.u64 	%rd11, %rd1298;
	mov.b64 	%rd3357, 0;
$L__BB0_5:
	add.s64 	%rd1308, %rd3357, %rd10;
	shl.b64 	%rd1309, %rd1308, 3;
	add.s64 	%rd1310, %rd11, %rd1309;
	ld.global.u64 	%rd1311, [%rd1310];
	st.shared.u64 	[%r1], %rd1311;
	bar.sync 	0;
	ld.shared.u64 	%rd1312, [_ZZ17LookupTableV2GradIfLi256EEvPT_PKS0_PKllllE5s_ids];
	setp.lt.s64 	%p3, %rd1312, %rd8;
	setp.ge.s64 	%p4, %rd1312, %rd9;
	or.pred  	%p5, %p3, %p4;
	@%p5 bra 	$L__BB0_9;
	setp.le.s64 	%p6, %rd1300, %rd10;
	@%p6 bra 	$L__BB0_9;
	mad.lo.s64 	%rd1313, %rd3357, %rd1300, %rd10;
	shl.b64 	%rd1314, %rd1313, 2;
	add.s64 	%rd3359, %rd2, %rd1314;
	mad.lo.s64 	%rd1315, %rd1312, %rd1300, %rd10;
	shl.b64 	%rd1316, %rd1315, 2;
	add.s64 	%rd3358, %rd1, %rd1316;
	mov.u64 	%rd3360, %rd10;
$L__BB0_8:
	ld.global.f32 	%f1, [%rd3359];
	ld.global.f32 	%f2, [%rd3358];
	add.f32 	%f3, %f1, %f2;
	st.global.f32 	[%rd3358], %f3;
	add.s64 	%rd3360, %rd3360, 256;
	add.s64 	%rd3359, %rd3359, 1024;
	add.s64 	%rd3358, %rd3358, 1024;
	setp.gt.s64 	%p7, %rd1300, %rd3360;
	@%p7 bra 	$L__BB0_8;
$L__BB0_9:
	ld.shared.u64 	%rd1317, [_ZZ17LookupTableV2GradIfLi256EEvPT_PKS0_PKllllE5s_ids+8];
	setp.lt.s64 	%p8, %rd1317, %rd8;
	setp.ge.s64 	%p9, %rd1317, %rd9;
	or.pred  	%p10, %p8, %p9;
	@%p10 bra 	$L__BB0_13;
	setp.le.s64 	%p11, %rd1300, %rd10;
	@%p11 bra 	$L__BB0_13;
	mul.lo.s64 	%rd23, %rd1317, %rd1300;
	mad.lo.s64 	%rd24, %rd1300, %rd3357, %rd1300;
	mov.u64 	%rd3361, %rd10;
$L__BB0_12:
	add.s64 	%rd1318, %rd3361, %rd24;
	shl.b64 	%rd1319, %rd1318, 2;
	add.s64 	%rd1320, %rd2, %rd1319;
	ld.global.f32 	%f4, [%rd1320];
	add.s64 	%rd1321, %rd3361, %rd23;
	shl.b64 	%rd1322, %rd1321, 2;
	add.s64 	%rd1323, %rd1, %rd1322;
	ld.global.f32 	%f5, [%rd1323];
	add.f32 	%f6, %f4, %f5;
	st.global.f32 	[%rd1323], %f6;
	add.s64 	%rd3361, %rd3361, 256;
	setp.gt.s64 	%p12, %rd1300, %rd3361;
	@%p12 bra 	$L__BB0_12;
$L__BB0_13:
	ld.shared.u64 	%rd1324, [_ZZ17LookupTableV2GradIfLi256EEvPT_PKS0_PKllllE5s_ids+16];
	setp.lt.s64 	%p13, %rd1324, %rd8;
	setp.ge.s64 	%p14, %rd1324, %rd9;
	or.pred  	%p15, %p13, %p14;
	@%p15 bra 	$L__BB0_17;
	setp.le.s64 	%p16, %rd1300, %rd10;
	@%p16 bra 	$L__BB0_17;
	mul.lo.s64 	%rd28, %rd1324, %rd1300;
	add.s64 	%rd1325, %rd3357, 2;
	mul.lo.s64 	%rd29, %rd1325, %rd1300;
	mov.u64 	%rd3362, %rd10;
$L__BB0_16:
	add.s64 	%rd1326, %rd3362, %rd29;
	shl.b64 	%rd1327, %rd1326, 2;
	add.s64 	%rd1328, %rd2, %rd1327;
	ld.global.f32 	%f7, [%rd1328];
	add.s64 	%rd1329, %rd3362, %rd28;
	shl.b64 	%rd1330, %rd1329, 2;
	add.s64 	%rd1331, %rd1, %rd1330;
	ld.global.f32 	%f8, [%rd1331];
	add.f32 	%f9, %f7, %f8;
	st.global.f32 	[%rd1331], %f9;
	add.s64 	%rd3362, %rd3362, 256;
	setp.gt.s64 	%p17, %rd1300, %rd3362;
	@%p17 bra 	$L__BB0_16;
$L__BB0_17:
	ld.shared.u64 	%rd1332, [_ZZ17LookupTableV2GradIfLi256EEvPT_PKS0_PKllllE5s_ids+24];
	setp.lt.s64 	%p18, %rd1332, %rd8;
	setp.ge.s64 	%p19, %rd1332, %rd9;
	or.pred  	%p20, %p18, %p19;
	@%p20 bra 	$L__BB0_21;
	setp.le.s64 	%p21, %rd1300, %rd10;
	@%p21 bra 	$L__BB0_21;
	mul.lo.s64 	%rd33, %rd1332, %rd1300;
	add.s64 	%rd1333, %rd3357, 3;
	mul.lo.s64 	%rd34, %rd1333, %rd1300;
	mov.u64 	%rd3363, %rd10;
$L__BB0_20:
	add.s64 	%rd1334, %rd3363, %rd34;
	shl.b64 	%rd1335, %rd1334, 2;
	add.s64 	%rd1336, %rd2, %rd1335;
	ld.global.f32 	%f10, [%rd1336];
	add.s64 	%rd1337, %rd3363, %rd33;
	shl.b64 	%rd1338, %rd1337, 2;
	add.s64 	%rd1339, %rd1, %rd1338;
	ld.global.f32 	%f11, [%rd1339];
	add.f32 	%f12, %f10, %f11;
	st.global.f32 	[%rd1339], %f12;
	add.s64 	%rd3363, %rd3363, 256;
	setp.gt.s64 	%p22, %rd1300, %rd3363;
	@%p22 bra 	$L__BB0_20;
$L__BB0_21:
	ld.shared.u64 	%rd1340, [_ZZ17LookupTableV2GradIfLi256EEvPT_PKS0_PKllllE5s_ids+32];
	setp.lt.s64 	%p23, %rd1340, %rd8;
	setp.ge.s64 	%p24, %rd1340, %rd9;
	or.pred  	%p25, %p23, %p24;
	@%p25 bra 	$L__BB0_25;
	setp.le.s64 	%p26, %rd1300, %rd10;
	@%p26 bra 	$L__BB0_25;
	mul.lo.s64 	%rd38, %rd1340, %rd1300;
	add.s64 	%rd1341, %rd3357, 4;
	mul.lo.s64 	%rd39, %rd1341, %rd1300;
	mov.u64 	%rd3364, %rd10;
$L__BB0_24:
	add.s64 	%rd1342, %rd3364, %rd39;
	shl.b64 	%rd1343, %rd1342, 2;
	add.s64 	%rd1344, %rd2, %rd1343;
	ld.global.f32 	%f13, [%rd1344];
	add.s64 	%rd1345, %rd3364, %rd38;
	shl.b64 	%rd1346, %rd1345, 2;
	add.s64 	%rd1347, %rd1, %rd1346;
	ld.global.f32 	%f14, [%rd1347];
	add.f32 	%f15, %f13, %f14;
	st.global.f32 	[%rd1347], %f15;
	add.s64 	%rd3364, %rd3364, 256;
	setp.gt.s64 	%p27, %rd1300, %rd3364;
	@%p27 bra 	$L__BB0_24;
$L__BB0_25:
	ld.shared.u64 	%rd1348, [_ZZ17LookupTableV2GradIfLi256EEvPT_PKS0_PKllllE5s_ids+40];
	setp.lt.s64 	%p28, %rd1348, %rd8;
	setp.ge.s64 	%p29, %rd1348, %rd9;
	or.pred  	%p30, %p28, %p29;
	@%p30 bra 	$L__BB0_29;
	setp.le.s64 	%p31, %rd1300, %rd10;
	@%p31 bra 	$L__BB0_29;
	mul.lo.s64 	%rd43, %rd1348, %rd1300;
	add.s64 	%rd1349, %rd3357, 5;
	mul.lo.s64 	%rd44, %rd1349, %rd1300;
	mov.u64 	%rd3365, %rd10;
$L__BB0_28:
	add.s64 	%rd1350, %rd3365, %rd44;
	shl.b64 	%rd1351, %rd1350, 2;
	add.s64 	%rd1352, %rd2, %rd1351;
	ld.global.f32 	%f16, [%rd1352];
	add.s64 	%rd1353, %rd3365, %rd43;
	shl.b64 	%rd1354, %rd1353, 2;
	add.s64 	%rd1355, %rd1, %rd1354;
	ld.global.f32 	%f17, [%rd1355];
	add.f32 	%f18, %f16, %f17;
	st.global.f32 	[%rd1355], %f18;
	add.s64 	%rd3365, %rd3365, 256;
	setp.gt.s64 	%p32, %rd1300, %rd3365;
	@%p32 bra 	$L__BB0_28;
$L__BB0_29:
	ld.shared.u64 	%rd1356, [_ZZ17LookupTableV2GradIfLi256EEvPT_PKS0_PKllllE5s_ids+48];
	setp.lt.s64 	%p33, %rd1356, %rd8;
	setp.ge.s64 	%p34, %rd1356, %rd9;
	or.pred  	%p35, %p33, %p34;
	@%p35 bra 	$L__BB0_33;
	setp.le.s64 	%p36, %rd1300, %rd10;
	@%p36 bra 	$L__BB0_33;
	mul.lo.s64 	%rd48, %rd1356, %rd1300;
	add.s64 	%rd1357, %rd3357, 6;
	mul.lo.s64 	%rd49, %rd1357, %rd1300;
	mov.u64 	%rd3366, %rd10;
$L__BB0_32:
	add.s64 	%rd1358, %rd3366, %rd49;
	shl.b64 	%rd1359, %rd1358, 2;
	add.s64 	%rd1360, %rd2, %rd1359;
	ld.global.f32 	%f19, [%rd1360];
	add.s64 	%rd1361, %rd3366, %rd48;
	shl.b64 	%rd1362, %rd1361, 2;
	add.s64 	%rd1363, %rd1, %rd1362;
	ld.global.f32 	%f20, [%rd1363];
	add.f32 	%f21, %f19, %f20;
	st.global.f32 	[%rd1363], %f21;
	add.s64 	%rd3366, %rd3366, 256;
	setp.gt.s64 	%p37, %rd1300, %rd3366;
	@%p37 bra 	$L__BB0_32;
$L__BB0_33:
	ld.shared.u64 	%rd1364, [_ZZ17LookupTableV2GradIfLi256EEvPT_PKS0_PKllllE5s_ids+56];
	setp.lt.s64 	%p38, %rd1364, %rd8;
	setp.ge.s64 	%p39, %rd1364, %rd9;
	or.pred  	%p40, %p38, %p39;
	@%p40 bra 	$L__BB0_37;
	setp.le.s64 	%p41, %rd1300, %rd10;
	@%p41 bra 	$L__BB0_37;
	mul.lo.s64 	%rd53, %rd1364, %rd1300;
	add.s64 	%rd1365, %rd3357, 7;
	mul.lo.s64 	%rd54, %rd1365, %rd1300;
	mov.u64 	%rd3367, %rd10;
$L__BB0_36:
	add.s64 	%rd1366, %rd3367, %rd54;
	shl.b64 	%rd1367, %rd1366, 2;
	add.s64 	%rd1368, %rd2, %rd1367;
	ld.global.f32 	%f22, [%rd1368];
	add.s64 	%rd1369, %rd3367, %rd53;
	shl.b64 	%rd1370, %rd1369, 2;
	add.s64 	%rd1371, %rd1, %rd1370;
	ld.global.f32 	%f23, [%rd1371];
	add.f32 	%f24, %f22, %f23;
	st.global.f32 	[%rd1371], %f24;
	add.s64 	%rd3367, %rd3367, 256;
	setp.gt.s64 	%p42, %rd1300, %rd3367;
	@%p42 bra 	$L__BB0_36;
$L__BB0_37:
	ld.shared.u64 	%rd1372, [_ZZ17LookupTableV2GradIfLi256EEvPT_PKS0_PKllllE5s_ids+64];
	setp.lt.s64 	%p43, %rd1372, %rd8;
	setp.ge.s64 	%p44, %rd1372, %rd9;
	or.pred  	%p45, %p43, %p44;
	@%p45 bra 	$L__BB0_41;
	setp.le.s64 	%p46, %rd1300, %rd10;
	@%p46 bra 	$L__BB0_41;
	mul.lo.s64 	%rd58, %rd1372, %rd1300;
	add.s64 	%rd1373, %rd3357, 8;
	mul.lo.s64 	%rd59, %rd1373, %rd1300;
	mov.u64 	%rd3368, %rd10;
$L__BB0_40:
	add.s64 	%rd1374, %rd3368, %rd59;
	shl.b64 	%rd1375, %rd1374, 2;
	add.s64 	%rd1376, %rd2, %rd1375;
	ld.global.f32 	%f25, [%rd1376];
	add.s64 	%rd1377, %rd3368, %rd58;
	shl.b64 	%rd1378, %rd1377, 2;
	add.s64 	%rd1379, %rd1, %rd1378;
	ld.global.f32 	%f26, [%rd1379];
	add.f32 	%f27, %f25, %f26;
	st.global.f32 	[%rd1379], %f27;
	add.s64 	%rd3368, %rd3368, 256;
	setp.gt.s64 	%p47, %rd1300, %rd3368;
	@%p47 bra 	$L__BB0_40;
$L__BB0_41:
	ld.shared.u64 	%rd1380, [_ZZ17LookupTableV2GradIfLi256EEvPT_PKS0_PKllllE5s_ids+72];
	setp.lt.s64 	%p48, %rd1380, %rd8;
	setp.ge.s64 	%p49, %rd1380, %rd9;
	or.pred  	%p50, %p48, %p49;
	@%p50 bra 	$L__BB0_45;
	setp.le.s64 	%p51, %rd1300, %rd10;
	@%p51 bra 	$L__BB0_45;
	mul.lo.s64 	%rd63, %rd1380, %rd1300;
	add.s64 	%rd1381, %rd3357, 9;
	mul.lo.s64 	%rd64, %rd1381, %rd1300;
	mov.u64 	%rd3369, %rd10;
$L__BB0_44:
	add.s64 	%rd1382, %rd3369, %rd64;
	shl.b64 	%rd1383, %rd1382, 2;
	add.s64 	%rd1384, %rd2, %rd1383;
	ld.global.f32 	%f28, [%rd1384];
	add.s64 	%rd1385, %rd3369, %rd63;
	shl.b64 	%rd1386, %rd1385, 2;
	add.s64 	%rd1387, %rd1, %rd1386;
	ld.global.f32 	%f29, [%rd1387];
	add.f32 	%f30, %f28, %f29;
	st.global.f32 	[%rd1387], %f30;
	add.s64 	%rd3369, %rd3369, 256;
	setp.gt.s64 	%p52, %rd1300, %rd3369;
	@%p52 bra 	$L__BB0_44;
$L__BB0_45:
	ld.shared.u64 	%rd1388, [_ZZ17LookupTableV2GradIfLi256EEvPT_PKS0_PKllllE5s_ids+80];
	setp.lt.s64 	%p53, %rd1388, %rd8;
	setp.ge.s64 	%p54, %rd1388, %rd9;
	or.pred  	%p55, %p53, %p54;
	@%p55 bra 	$L__BB0_49;
	setp.le.s64 	%p56, %rd1300, %rd10;
	@%p56 bra 	$L__BB0_49;
	mul.lo.s64 	%rd68, %rd1388, %rd1300;
	add.s64 	%rd1389, %rd3357, 10;
	mul.lo.s64 	%rd69, %rd1389, %rd1300;
	mov.u64 	%rd3370, %rd10;
$L__BB0_48:
	add.s64 	%rd1390, %rd3370, %rd69;
	shl.b64 	%rd1391, %rd1390, 2;
	add.s64 	%rd1392, %rd2, %rd1391;
	ld.global.f32 	%f31, [%rd1392];
	add.s64 	%rd1393, %rd3370, %rd68;
	shl.b64 	%rd1394, %rd1393, 2;
	add.s64 	%rd1395, %rd1, %rd1394;
	ld.global.f32 	%f32, [%rd1395];
	add.f32 	%f33, %f31, %f32;
	st.global.f32 	[%rd1395], %f33;
	add.s64 	%rd3370, %rd3370, 256;
	setp.gt.s64 	%p57, %rd1300, %rd3370;
	@%p57 bra 	$L__BB0_48;
$L__BB0_49:
	ld.shared.u64 	%rd1396, [_ZZ17LookupTableV2GradIfLi256EEvPT_PKS0_PKllllE5s_ids+88];
	setp.lt.s64 	%p58, %rd1396, %rd8;
	setp.ge.s64 	%p59, %rd1396, %rd9;
	or.pred  	%p60, %p58, %p59;
	@%p60 bra 	$L__BB0_53;
	setp.le.s64 	%p61, %rd1300, %rd10;
	@%p61 bra 	$L__BB0_53;
	mul.lo.s64 	%rd73, %rd1396, %rd1300;
	add.s64 	%rd1397, %rd3357, 11;
	mul.lo.s64 	%rd74, %rd1397, %rd1300;
	mov.u64 	%rd3371, %rd10;
$L__BB0_52:
	add.s64 	%rd1398, %rd3371, %rd74;
	shl.b64 	%rd1399, %rd1398, 2;
	add.s64 	%rd1400, %rd2, %rd1399;
	ld.global.f32 	%f34, [%rd1400];
	add.s64 	%rd1401, %rd3371, %rd73;
	shl.b64 	%rd1402, %rd1401, 2;
	add.s64 	%rd1403, %rd1, %rd1402;
	ld.global.f32 	%f35, [%rd1403];
	add.f32 	%f36, %f34, %f35;
	st.global.f32 	[%rd1403], %f36;
	add.s64 	%rd3371, %rd3371, 256;
	setp.gt.s64 	%p62, %rd1300, %rd3371;
	@%p62 bra 	$L__BB0_52;
$L__BB0_53:
	ld.shared.u64 	%rd1404, [_ZZ17LookupTableV2GradIfLi256EEvPT_PKS0_PKllllE5s_ids+96];
	setp.lt.s64 	%p63, %rd1404, %rd8;
	setp.ge.s64 	%p64, %rd1404, %rd9;
	or.pred  	%p65, %p63, %p64;
	@%p65 bra 	$L__BB0_57;
	setp.le.s64 	%p66, %rd1300, %rd10;
	@%p66 bra 	$L__BB0_57;
	mul.lo.s64 	%rd78, %rd1404, %rd1300;
	add.s64 	%rd1405, %rd3357, 12;
	mul.lo.s64 	%rd79, %rd1405, %rd1300;
	mov.u64 	%rd3372, %rd10;
$L__BB0_56:
	add.s64 	%rd1406, %rd3372, %rd79;
	shl.b64 	%rd1407, %rd1406, 2;
	add.s64 	%rd1408, %rd2, %rd1407;
	ld.global.f32 	%f37, [%rd1408];
	add.s64 	%rd1409, %rd3372, %rd78;
	shl.b64 	%rd1410, %rd1409, 2;
	add.s64 	%rd1411, %rd1, %rd1410;
	ld.global.f32 	%f38, [%rd1411];
	add.f32 	%f39, %f37, %f38;
	st.global.f32 	[%rd1411], %f39;
	add.s64 	%rd3372, %rd3372, 256;
	setp.gt.s64 	%p67, %rd1300, %rd3372;
	@%p67 bra 	$L__BB0_56;
$L__BB0_57:
	ld.shared.u64 	%rd1412, [_ZZ17LookupTableV2GradIfLi256EEvPT_PKS0_PKllllE5s_ids+104];
	setp.lt.s64 	%p68, %rd1412, %rd8;
	setp.ge.s64 	%p69, %rd1412, %rd9;
	or.pred  	%p70, %p68, %p69;
	@%p70 bra 	$L__BB0_61;
	setp.le.s64 	%p71, %rd1300, %rd10;
	@%p71 bra 	$L__BB0_61;
	mul.lo.s64 	%rd83, %rd1412, %rd1300;
	add.s64 	%rd1413, %rd3357, 13;
	mul.lo.s64 	%rd84, %rd1413, %rd1300;
	mov.u64 	%rd3373, %rd10;
$L__BB0_60:
	add.s64 	%rd1414, %rd3373, %rd84;
	shl.b64 	%rd1415, %rd1414, 2;
	add.s64 	%rd1416, %rd2, %rd1415;
	ld.global.f32 	%f40, [%rd1416];
	add.s64 	%rd1417, %rd3373, %rd83;
	shl.b64 	%rd1418, %rd1417, 2;
	add.s64 	%rd1419, %rd1, %rd1418;
	ld.global.f32 	%f41, [%rd1419];
	add.f32 	%f42, %f40, %f41;
	st.global.f32 	[%rd1419], %f42;
	add.s64 	%rd3373, %rd3373, 256;
	setp.gt.s64 	%p72, %rd1300, %rd3373;
	@%p72 bra 	$L__BB0_60;
$L__BB0_61:
	ld.shared.u64 	%rd1420, [_ZZ17LookupTableV2GradIfLi256EEvPT_PKS0_PKllllE5s_ids+112];
	setp.lt.s64 	%p73, %rd1420, %rd8;
	setp.ge.s64 	%p74, %rd1420, %rd9;
	or.pred  	%p75, %p73, %p74;
	@%p75 bra 	$L__BB0_65;
	setp.le.s64 	%p76, %rd1300, %rd10;
	@%p76 bra 	$L__BB0_65;
	mul.lo.s64 	%rd88, %rd1420, %rd1300;
	add.s64 	%rd1421, %rd3357, 14;
	mul.lo.s64 	%rd89, %rd1421, %rd1300;
	mov.u64 	%rd3374, %rd10;
$L__BB0_64:
	add.s64 	%rd1422, %rd3374, %rd89;
	shl.b64 	%rd1423, %rd1422, 2;
	add.s64 	%rd1424, %rd2, %rd1423;
	ld.global.f32 	%f43, [%rd1424];
	add.s64 	%rd1425, %rd3374, %rd88;
	shl.b64 	%rd1426, %rd1425, 2;
	add.s64 	%rd1427, %rd1, %rd1426;
	ld.global.f32 	%f44, [%rd1427];
	add.f32 	%f45, %f43, %f44;
	st.global.f32 	[%rd1427], %f45;
	add.s64 	%rd3374, %rd3374, 256;
	setp.gt.s64 	%p77, %rd1300, %rd3374;
	@%p77 bra 	$L__BB0_64;
$L__BB0_65:
	ld.shared.u64 	%rd1428, [_ZZ17LookupTableV2GradIfLi256EEvPT_PKS0_PKllllE5s_ids+120];
	setp.lt.s64 	%p78, %rd1428, %rd8;
	setp.ge.s64 	%p79, %rd1428, %rd9;
	or.pred  	%p80, %p78, %p79;
	@%p80 bra 	$L__BB0_69;
	setp.le.s64 	%p81, %rd1300, %rd10;
	@%p81 bra 	$L__BB0_69;
	mul.lo.s64 	%rd93, %rd1428, %rd1300;
	add.s64 	%rd1429, %rd3357, 15;
	mul.lo.s64 	%rd94, %rd1429, %rd1300;
	mov.u64 	%rd3375, %rd10;
$L__BB0_68:
	add.s64 	%rd1430, %rd3375, %rd94;
	shl.b64 	%rd1431, %rd1430, 2;
	add.s64 	%rd1432, %rd2, %rd1431;
	ld.global.f32 	%f46, [%rd1432];
	add.s64 	%rd1433, %rd3375, %rd93;
	shl.b64 	%rd1434, %rd1433, 2;
	add.s64 	%rd1435, %rd1, %rd1434;
	ld.global.f32 	%f47, [%rd1435];
	add.f32 	%f48, %f46, %f47;
	st.global.f32 	[%rd1435], %f48;
	add.s64 	%rd3375, %rd3375, 256;
	setp.gt.s64 	%p82, %rd1300, %rd3375;
	@%p82 bra 	$L__BB0_68;
$L__BB0_69:
	ld.shared.u64 	%rd1436, [_ZZ17LookupTableV2GradIfLi256EEvPT_PKS0_PKllllE5s_ids+128];
	setp.lt.s64 	%p83, %rd1436, %rd8;
	setp.ge.s64 	%p84, %rd1436, %rd9;
	or.pred  	%p85, %p83, %p84;
	@%p85 bra 	$L__BB0_73;
	setp.le.s64 	%p86, %rd1300, %rd10;
	@%p86 bra 	$L__BB0_73;
	mul.lo.s64 	%rd98, %rd1436, %rd1300;
	add.s64 	%rd1437, %rd3357, 16;
	mul.lo.s64 	%rd99, %rd1437, %rd1300;
	mov.u64 	%rd3376, %rd10;
$L__BB0_72:
	add.s64 	%rd1438, %rd3376, %rd99;
	shl.b64 	%rd1439, %rd1438, 2;
	add.s64 	%rd1440, %rd2, %rd1439;
	ld.global.f32 	%f49, [%rd1440];
	add.s64 	%rd1441, %rd3376, %rd98;
	shl.b64 	%rd1442, %rd1441, 2;
	add.s64 	%rd1443, %rd1, %rd1442;
	ld.global.f32 	%f50, [%rd1443];
	add.f32 	%f51, %f49, %f50;
	st.global.f32 	[%rd1443], %f51;
	add.s64 	%rd3376, %rd3376, 256;
	setp.gt.s64 	%p87, %rd1300, %rd3376;
	@%p87 bra 	$L__BB0_72;
$L__BB0_73:
	ld.shared.u64 	%rd1444, [_ZZ17LookupTableV2GradIfLi256EEvPT_PKS0_PKllllE5s_ids+136];
	setp.lt.s64 	%p88, %rd1444, %rd8;
	setp.ge.s64 	%p89, %rd1444, %rd9;
	or.pred  	%p90, %p88, %p89;
	@%p90 bra 	$L__BB0_77;
	setp.le.s64 	%p91, %rd1300, %rd10;
	@%p91 bra 	$L__BB0_77;
	mul.lo.s64 	%rd103, %rd1444, %rd1300;
	add.s64 	%rd1445, %rd3357, 17;
	mul.lo.s64 	%rd104, %rd1445, %rd1300;
	mov.u64 	%rd3377, %rd10;
$L__BB0_76:
	add.s64 	%rd1446, %rd3377, %rd104;
	shl.b64 	%rd1447, %rd1446, 2;
	add.s64 	%rd1448, %rd2, %rd1447;
	ld.global.f32 	%f52, [%rd1448];
	add.s64 	%rd1449, %rd3377, %rd103;
	shl.b64 	%rd1450, %rd1449, 2;
	add.s64 	%rd1451, %rd1, %rd1450;
	ld.global.f32 	%f53, [%rd1451];
	add.f32 	%f54, %f52, %f53;
	st.global.f32 	[%rd1451], %f54;
	add.s64 	%rd3377, %rd3377, 256;
	setp.gt.s64 	%p92, %rd1300, %rd3377;
	@%p92 bra 	$L__BB0_76;
$L__BB0_77:
	ld.shared.u64 	%rd1452, [_ZZ17LookupTableV2GradIfLi256EEvPT_PKS0_PKllllE5s_ids+144];
	setp.lt.s64 	%p93, %rd1452, %rd8;
	setp.ge.s64 	%p94, %rd1452, %rd9;
	or.pred  	%p95, %p93, %p94;
	@%p95 bra 	$L__BB0_81;
	setp.le.s64 	%p96, %rd1300, %rd10;
	@%p96 bra 	$L__BB0_81;
	mul.lo.s64 	%rd108, %rd1452, %rd1300;
	add.s64 	%rd1453, %rd3357, 18;
	mul.lo.s64 	%rd109, %rd1453, %rd1300;
	mov.u64 	%rd3378, %rd10;
$L__BB0_80:
	add.s64 	%rd1454, %rd3378, %rd109;
	shl.b64 	%rd1455, %rd1454, 2;
	add.s64 	%rd1456, %rd2, %rd1455;
	ld.global.f32 	%f55, [%rd1456];
	add.s64 	%rd1457, %rd3378, %rd108;
	shl.b64 	%rd1458, %rd1457, 2;
	add.s64 	%rd1459, %rd1, %rd1458;
	ld.global.f32 	%f56, [%rd1459];
	add.f32 	%f57, %f55, %f56;
	st.global.f32 	[%rd1459], %f57;
	add.s64 	%rd3378, %rd3378, 256;
	setp.gt.s64 	%p97, %rd1300, %rd3378;
	@%p97 bra 	$L__BB0_80;
$L__BB0_81:
	ld.shared.u64 	%rd1460, [_ZZ17LookupTableV2GradIfLi256EEvPT_PKS0_PKllllE5s_ids+152];
	setp.lt.s64 	%p98, %rd1460, %rd8;
	setp.ge.s64 	%p99, %rd1460, %rd9;
	or.pred  	%p100, %p98, %p99;
	@%p100 bra 	$L__BB0_85;
	setp.le.s64 	%p101, %rd1300, %rd10;
	@%p101 bra 	$L__BB0_85;
	mul.lo.s64 	%rd113, %rd1460, %rd1300;
	add.s64 	%rd1461, %rd3357, 19;
	mul.lo.s64 	%rd114, %rd1461, %rd1300;
	mov.u64 	%rd3379, %rd10;
$L__BB0_84:
	add.s64 	%rd1462, %rd3379, %rd114;
	shl.b64 	%rd1463, %rd1462, 2;
	add.s64 	%rd1464, %rd2, %rd1463;
	ld.global.f32 	%f58, [%rd1464];
	add.s64 	%rd1465, %rd3379, %rd113;
	shl.b64 	%rd1466, %rd1465, 2;
	add.s64 	%rd1467, %rd1, %rd1466;
	ld.global.f32 	%f59, [%rd1467];
	add.f32 	%f60, %f58, %f59;
	st.global.f32 	[%rd1467], %f60;
	add.s64 	%rd3379, %rd3379, 256;
	setp.gt.s64 	%p102, %rd1300, %rd3379;
	@%p102 bra 	$L__BB0_84;
$L__BB0_85:
	ld.shared.u64 	%rd1468, [_ZZ17LookupTableV2GradIfLi256EEvPT_PKS0_PKllllE5s_ids+160];
	setp.lt.s64 	%p103, %rd1468, %rd8;
	setp.ge.s64 	%p104, %rd1468, %rd9;
	or.pred  	%p105, %p103, %p104;
	@%p105 bra 	$L__BB0_89;
	setp.le.s64 	%p106, %rd1300, %rd10;
	@%p106 bra 	$L__BB0_89;
	mul.lo.s64 	%rd118, %rd1468, %rd1300;
	add.s64 	%rd1469, %rd3357, 20;
	mul.lo.s64 	%rd119, %rd1469, %rd1300;
	mov.u64 	%rd3380, %rd10;
$L__BB0_88:
	add.s64 	%rd1470, %rd3380, %rd119;
	shl.b64 	%rd1471, %rd1470, 2;
	add.s64 	%rd1472, %rd2, %rd1471;
	ld.global.f32 	%f61, [%rd1472];
	add.s64 	%rd1473, %rd3380, %rd118;
	shl.b64 	%rd1474, %rd1473, 2;
	add.s64 	%rd1475, %rd1, %rd1474;
	ld.global.f32 	%f62, [%rd1475];
	add.f32 	%f63, %f61, %f62;
	st.global.f32 	[%rd1475], %f63;
	add.s64 	%rd3380, %rd3380, 256;
	setp.gt.s64 	%p107, %rd1300, %rd3380;
	@%p107 bra 	$L__BB0_88;
$L__BB0_89:
	ld.shared.u64 	%rd1476, [_ZZ17LookupTableV2GradIfLi256EEvPT_PKS0_PKllllE5s_ids+168];
	setp.lt.s64 	%p108, %rd1476, %rd8;
	setp.ge.s64 	%p109, %rd1476, %rd9;
	or.pred  	%p110, %p108, %p109;
	@%p110 bra 	$L__BB0_93;
	setp.le.s64 	%p111, %rd1300, %rd10;
	@%p111 bra 	$L__BB0_93;
	mul.lo.s64 	%rd123, %rd1476, %rd1300;
	add.s64 	%rd1477, %rd3357, 21;
	mul.lo.s64 	%rd124, %rd1477, %rd1300;
	mov.u64 	%rd3381, %rd10;
$L__BB0_92:
	add.s64 	%rd1478, %rd3381, %rd124;
	shl.b64 	%rd1479, %rd1478, 2;
	add.s64 	%rd1480, %rd2, %rd1479;
	ld.global.f32 	%f64, [%rd1480];
	add.s64 	%rd1481, %rd3381, %rd123;
	shl.b64 	%rd1482, %rd1481, 2;
	add.s64 	%rd1483, %rd1, %rd1482;
	ld.global.f32 	%f65, [%rd1483];
	add.f32 	%f66, %f64, %f65;
	st.global.f32 	[%rd1483], %f66;
	add.s64 	%rd3381, %rd3381, 256;
	setp.gt.s64 	%p112, %rd1300, %rd3381;
	@%p112 bra 	$L__BB0_92;
$L__BB0_93:
	ld.shared.u64 	%rd1484, [_ZZ17LookupTableV2GradIfLi256EEvPT_PKS0_PKllllE5s_ids+176];
	setp.lt.s64 	%p113, %rd1484, %rd8;
	setp.ge.s64 	%p114, %rd1484, %rd9;
	or.pred  	%p115, %p113, %p114;
	@%p115 bra 	$L__BB0_97;
	setp.le.s64 	%p116, %rd1300, %rd10;
	@%p116 bra 	$L__BB0_97;
	mul.lo.s64 	%rd128, %rd1484, %rd1300;
	add.s64 	%rd1485, %rd3357, 22;
	mul.lo.s64 	%rd129, %rd1485, %rd1300;
	mov.u64 	%rd3382, %rd10;
$L__BB0_96:
	add.s64 	%rd1486, %rd3382, %rd129;
	shl.b64 	%rd1487, %rd1486, 2;
	add.s64 	%rd1488, %rd2, %rd1487;
	ld.global.f32 	%f67, [%rd1488];
	add.s64 	%rd1489, %rd3382, %rd128;
	shl.b64 	%rd1490, %rd1489, 2;
	add.s64 	%rd1491, %rd1, %rd1490;
	ld.global.f32 	%f68, [%rd1491];
	add.f32 	%f69, %f67, %f68;
	st.global.f32 	[%rd1491], %f69;
	add.s64 	%rd3382, %rd3382, 256;
	setp.gt.s64 	%p117, %rd1300, %rd3382;
	@%p117 bra 	$L__BB0_96;
$L__BB0_97:
	ld.shared.u64 	%rd1492, [_ZZ17LookupTableV2GradIfLi256EEvPT_PKS0_PKllllE5s_ids+184];
	setp.lt.s64 	%p118, %rd1492, %rd8;
	setp.ge.s64 	%p119, %rd1492, %rd9;
	or.pred  	%p120, %p118, %p119;
	@%p120 bra 	$L__BB0_101;
	setp.le.s64 	%p121, %rd1300, %rd10;
	@%p121 bra 	$L__BB0_101;
	mul.lo.s64 	%rd133, %rd1492, %rd1300;
	add.s64 	%rd1493, %rd3357, 23;
	mul.lo.s64 	%rd134, %rd1493, %rd1300;
	mov.u64 	%rd3383, %rd10;
$L__BB0_100:
	add.s64 	%rd1494, %rd3383, %rd134;
	shl.b64 	%rd1495, %rd1494, 2;
	add.s64 	%rd1496, %rd2, %rd1495;
	ld.global.f32 	%f70, [%rd1496];
	add.s64 	%rd1497, %rd3383, %rd133;
	shl.b64 	%rd1498, %rd1497, 2;
	add.s64 	%rd1499, %rd1, %rd1498;
	ld.global.f32 	%f71, [%rd1499];
	add.f32 	%f72, %f70, %f71;
	st.global.f32 	[%rd1499], %f72;
	add.s64 	%rd3383, %rd3383, 256;
	setp.gt.s64 	%p122, %rd1300, %rd3383;
	@%p122 bra 	$L__BB0_100;
$L__BB0_101:
	ld.shared.u64 	%rd1500, [_ZZ17LookupTableV2GradIfLi256EEvPT_PKS0_PKllllE5s_ids+192];
	setp.lt.s64 	%p123, %rd1500, %rd8;
	setp.ge.s64 	%p124, %rd1500, %rd9;
	or.pred  	%p125, %p123, %p124;
	@%p125 bra 	$L__BB0_105;
	setp.le.s64 	%p126, %rd1300, %rd10;
	@%p126 bra 	$L__BB0_105;
	mul.lo.s64 	%rd138, %rd1500, %rd1300;
	add.s64 	%rd1501, %rd3357, 24;
	mul.lo.s64 	%rd139, %rd1501, %rd1300;
	mov.u64 	%rd3384, %rd10;
$L__BB0_104:
	add.s64 	%rd1502, %rd3384, %rd139;
	shl.b64 	%rd1503, %rd1502, 2;
	add.s64 	%rd1504, %rd2, %rd1503;
	ld.global.f32 	%f73, [%rd1504];
	add.s64 	%rd1505, %rd3384, %rd138;
	shl.b64 	%rd1506, %rd1505, 2;
	add.s64 	%rd1507, %rd1, %rd1506;
	ld.global.f32 	%f74, [%rd1507];
	add.f32 	%f75, %f73, %f74;
	st.global.f32 	[%rd1507], %f75;
	add.s64 	%rd3384, %rd3384, 256;
	setp.gt.s64 	%p127, %rd1300, %rd3384;
	@%p127 bra 	$L__BB0_104;
$L__BB0_105:
	ld.shared.u64 	%rd1508, [_ZZ17LookupTableV2GradIfLi256EEvPT_PKS0_PKllllE5s_ids+200];
	setp.lt.s64 	%p128, %rd1508, %rd8;
	setp.ge.s64 	%p129, %rd1508, %rd9;
	or.pred  	%p130, %p128, %p129;
	@%p130 bra 	$L__BB0_109;
	setp.le.s64 	%p131, %rd1300, %rd10;
	@%p131 bra 	$L__BB0_109;
	mul.lo.s64 	%rd143, %rd1508, %rd1300;
	add.s64 	%rd1509, %rd3357, 25;
	mul.lo.s64 	%rd144, %rd1509, %rd1300;
	mov.u64 	%rd3385, %rd10;
$L__BB0_108:
	add.s64 	%rd1510, %rd3385, %rd144;
	shl.b64 	%rd1511, %rd1510, 2;
	add.s64 	%rd1512, %rd2, %rd1511;
	ld.global.f32 	%f76, [%rd1512];
	add.s64 	%rd1513, %rd3385, %rd143;
	shl.b64 	%rd1514, %rd1513, 2;
	add.s64 	%rd1515, %rd1, %rd1514;
	ld.global.f32 	%f77, [%rd1515];
	add.f32 	%f78, %f76, %f77;
	st.global.f32 	[%rd1515], %f78;
	add.s64 	%rd3385, %rd3385, 256;
	setp.gt.s64 	%p132, %rd1300, %rd3385;
	@%p132 bra 	$L__BB0_108;
$L__BB0_109:
	ld.shared.u64 	%rd1516, [_ZZ17LookupTableV2GradIfLi256EEvPT_PKS0_PKllllE5s_ids+208];
	setp.lt.s64 	%p133, %rd1516, %rd8;
	setp.ge.s64 	%p134, %rd1516, %rd9;
	or.pred  	%p135, %p133, %p134;
	@%p135 bra 	$L__BB0_113;
	setp.le.s64 	%p136, %rd1300, %rd10;
	@%p136 bra 	$L__BB0_113;
	mul.lo.s64 	%rd148, %rd1516, %rd1300;
	add.s64 	%rd1517, %rd3357, 26;
	mul.lo.s64 	%rd149, %rd1517, %rd1300;
	mov.u64 	%rd3386, %rd10;
$L__BB0_112:
	add.s64 	%rd1518, %rd3386, %rd149;
	shl.b64 	%rd1519, %rd1518, 2;
	add.s64 	%rd1520, %rd2, %rd1519;
	ld.global.f32 	%f79, [%rd1520];
	add.s64 	%rd1521, %rd3386, %rd148;
	shl.b64 	%rd1522, %rd1521, 2;
	add.s64 	%rd1523, %rd1, %rd1522;
	ld.global.f32 	%f80, [%rd1523];
	add.f32 	%f81, %f79, %f80;
	st.global.f32 	[%rd1523], %f81;
	add.s64 	%rd3386, %rd3386, 256;
	setp.gt.s64 	%p137, %rd1300, %rd3386;
	@%p137 bra 	$L__BB0_112;
$L__BB0_113:
	ld.shared.u64 	%rd1524, [_ZZ17LookupTableV2GradIfLi256EEvPT_PKS0_PKllllE5s_ids+216];
	setp.lt.s64 	%p138, %rd1524, %rd8;
	setp.ge.s64 	%p139, %rd1524, %rd9;
	or.pred  	%p140, %p138, %p139;
	@%p140 bra 	$L__BB0_117;
	setp.le.s64 	%p141, %rd1300, %rd10;
	@%p141 bra 	$L__BB0_117;
	mul.lo.s64 	%rd153, %rd1524, %rd1300;
	add.s64 	%rd1525, %rd3357, 27;
	mul.lo.s64 	%rd154, %rd1525, %rd1300;
	mov.u64 	%rd3387, %rd10;
$L__BB0_116:
	add.s64 	%rd1526, %rd3387, %rd154;
	shl.b64 	%rd1527, %rd1526, 2;
	add.s64 	%rd1528, %rd2, %rd1527;
	ld.global.f32 	%f82, [%rd1528];
	add.s64 	%rd1529, %rd3387, %rd153;
	shl.b64 	%rd1530, %rd1529, 2;
	add.s64 	%rd1531, %rd1, %rd1530;
	ld.global.f32 	%f83, [%rd1531];
	add.f32 	%f84, %f82, %f83;
	st.global.f32 	[%rd1531], %f84;
	add.s64 	%rd3387, %rd3387, 256;
	setp.gt.s64 	%p142, %rd1300, %rd3387;
	@%p142 bra 	$L__BB0_116;
$L__BB0_117:
	ld.shared.u64 	%rd1532, [_ZZ17LookupTableV2GradIfLi256EEvPT_PKS0_PKllllE5s_ids+224];
	setp.lt.s64 	%p143, %rd1532, %rd8;
	setp.ge.s64 	%p144, %rd1532, %rd9;
	or.pred  	%p145, %p143, %p144;
	@%p145 bra 	$L__BB0_121;
	setp.le.s64 	%p146, %rd1300, %rd10;
	@%p146 bra 	$L__BB0_121;
	mul.lo.s64 	%rd158, %rd1532, %rd1300;
	add.s64 	%rd1533, %rd3357, 28;
	mul.lo.s64 	%rd159, %rd1533, %rd1300;
	mov.u64 	%rd3388, %rd10;
$L__BB0_120:
	add.s64 	%rd1534, %rd3388, %rd159;
	shl.b64 	%rd1535, %rd1534, 2;
	add.s64 	%rd1536, %rd2, %rd1535;
	ld.global.f32 	%f85, [%rd1536];
	add.s64 	%rd1537, %rd3388, %rd158;
	shl.b64 	%rd1538, %rd1537, 2;
	add.s64 	%rd1539, %rd1, %rd1538;
	ld.global.f32 	%f86, [%rd1539];
	add.f32 	%f87, %f85, %f86;
	st.global.f32 	[%rd1539], %f87;
	add.s64 	%rd3388, %rd3388, 256;
	setp.gt.s64 	%p147, %rd1300, %rd3388;
	@%p147 bra 	$L__BB0_120;
$L__BB0_121:
	ld.shared.u64 	%rd1540, [_ZZ17LookupTableV2GradIfLi256EEvPT_PKS0_PKllllE5s_ids+232];
	setp.lt.s64 	%p148, %rd1540, %rd8;
	setp.ge.s64 	%p149, %rd1540, %rd9;
	or.pred  	%p150, %p148, %p149;
	@%p150 bra 	$L__BB0_125;
	setp.le.s64 	%p151, %rd1300, %rd10;
	@%p151 bra 	$L__BB0_125;
	mul.lo.s64 	%rd163, %rd1540, %rd1300;
	add.s64 	%rd1541, %rd3357, 29;
	mul.lo.s64 	%rd164, %rd1541, %rd1300;
	mov.u64 	%rd3389, %rd10;
$L__BB0_124:
	add.s64 	%rd1542, %rd3389, %rd164;
	shl.b64 	%rd1543, %rd1542, 2;
	add.s64 	%rd1544, %rd2, %rd1543;
	ld.global.f32 	%f88, [%rd1544];
	add.s64 	%rd1545, %rd3389, %rd163;
	shl.b64 	%rd1546, %rd1545, 2;
	add.s64 	%rd1547, %rd1, %rd1546;
	ld.global.f32 	%f89, [%rd1547];
	add.f32 	%f90, %f88, %f89;
	st.global.f32 	[%rd1547], %f90;
	add.s64 	%rd3389, %rd3389, 256;
	setp.gt.s64 	%p152, %rd1300, %rd3389;
	@%p152 bra 	$L__BB0_124;
$L__BB0_125:
	ld.shared.u64 	%rd1548, [_ZZ17LookupTableV2GradIfLi256EEvPT_PKS0_PKllllE5s_ids+240];
	setp.lt.s64 	%p153, %rd1548, %rd8;
	setp.ge.s64 	%p154, %rd1548, %rd9;
	or.pred  	%p155, %p153, %p154;
	@%p155 bra 	$L__BB0_129;
	setp.le.s64 	%p156, %rd1300, %rd10;
	@%p156 bra 	$L__BB0_129;
	mul.lo.s64 	%rd168, %rd1548, %rd1300;
	add.s64 	%rd1549, %rd3357, 30;
	mul.lo.s64 	%rd169, %rd1549, %rd1300;
	mov.u64 	%rd3390, %rd10;
$L__BB0_128:
	add.s64 	%rd1550, %rd3390, %rd169;
	shl.b64 	%rd1551, %rd1550, 2;
	add.s64 	%rd1552, %rd2, %rd1551;
	ld.global.f32 	%f91, [%rd1552];
	add.s64 	%rd1553, %rd3390, %rd168;
	shl.b64 	%rd1554, %rd1553, 2;
	add.s64 	%rd1555, %rd1, %rd1554;
	ld.global.f32 	%f92, [%rd1555];
	add.f32 	%f93, %f91, %f92;
	st.global.f32 	[%rd1555], %f93;
	add.s64 	%rd3390, %rd3390, 256;
	setp.gt.s64 	%p157, %rd1300, %rd3390;
	@%p157 bra 	$L__BB0_128;
$L__BB0_129:
	ld.shared.u64 	%rd1556, [_ZZ17LookupTableV2GradIfLi256EEvPT_PKS0_PKllllE5s_ids+248];
	setp.lt.s64 	%p158, %rd1556, %rd8;
	setp.ge.s64 	%p159, %rd1556, %rd9;
	or.pred  	%p160, %p158, %p159;
	@%p160 bra 	$L__BB0_133;
	setp.le.s64 	%p161, %rd1300, %rd10;
	@%p161 bra 	$L__BB0_133;
	mul.lo.s64 	%rd173, %rd1556, %rd1300;
	add.s64 	%rd1557, %rd3357, 31;
	mul.lo.s64 	%rd174, %rd1557, %rd1300;
	mov.u64 	%rd3391, %rd10;
$L__BB0_132:
	add.s64 	%rd1558, %rd3391, %rd174;
	shl.b64 	%rd1559, %rd1558, 2;
	add.s64 	%rd1560, %rd2, %rd1559;
	ld.global.f32 	%f94, [%rd1560];
	add.s64 	%rd1561, %rd3391, %rd173;
	shl.b64 	%rd1562, %rd1561, 2;
	add.s64 	%rd1563, %rd1, %rd1562;
	ld.global.f32 	%f95, [%rd1563];
	add.f32 	%f96, %f94, %f95;
	st.global.f32 	[%rd1563], %f96;
	add.s64 	%rd3391, %rd3391, 256;
	setp.gt.s64 	%p162, %rd1300, %rd3391;
	@%p162 bra 	$L__BB0_132;
$L__BB0_133:
	ld.shared.u64 	%rd1564, [_ZZ17LookupTableV2GradIfLi256EEvPT_PKS0_PKllllE5s_ids+256];
	setp.lt.s64 	%p163, %rd1564, %rd8;
	setp.ge.s64 	%p164, %rd1564, %rd9;
	or.pred  	%p165, %p163, %p164;
	@%p165 bra 	$L__BB0_137;
	setp.le.s64 	%p166, %rd1300, %rd10;
	@%p166 bra 	$L__BB0_137;
	mul.lo.s64 	%rd178, %rd1564, %rd1300;
	add.s64 	%rd1565, %rd3357, 32;
	mul.lo.s64 	%rd179, %rd1565, %rd1300;
	mov.u64 	%rd3392, %rd10;
$L__BB0_136:
	add.s64 	%rd1566, %rd3392, %rd179;
	shl.b64 	%rd1567, %rd1566, 2;
	add.s64 	%rd1568, %rd2, %rd1567;
	ld.global.f32 	%f97, [%rd1568];
	add.s64 	%rd1569, %rd3392, %rd178;
	shl.b64 	%rd1570, %rd1569, 2;
	add.s64 	%rd1571, %rd1, %rd1570;
	ld.global.f32 	%f98, [%rd1571];
	add.f32 	%f99, %f97, %f98;
	st.global.f32 	[%rd1571], %f99;
	add.s64 	%rd3392, %rd3392, 256;
	setp.gt.s64 	%p167, %rd1300, %rd3392;
	@%p167 bra 	$L__BB0_136;
$L__BB0_137:
	ld.shared.u64 	%rd1572, [_ZZ17LookupTableV2GradIfLi256EEvPT_PKS0_PKllllE5s_ids+264];
	setp.lt.s64 	%p168, %rd1572, %rd8;
	setp.ge.s64 	%p169, %rd1572, %rd9;
	or.pred  	%p170, %p168, %p169;
	@%p170 bra 	$L__BB0_141;
	setp.le.s64 	%p171, %rd1300, %rd10;
	@%p171 bra 	$L__BB0_141;
	mul.lo.s64 	%rd183, %rd1572, %rd1300;
	add.s64 	%rd1573, %rd3357, 33;
	mul.lo.s64 	%rd184, %rd1573, %rd1300;
	mov.u64 	%rd3393, %rd10;
$L__BB0_140:
	add.s64 	%rd1574, %rd3393, %rd184;
	shl.b64 	%rd1575, %rd1574, 2;
	add.s64 	%rd1576, %rd2, %rd1575;
	ld.global.f32 	%f100, [%rd1576];
	add.s64 	%rd1577, %rd3393, %rd183;
	shl.b64 	%rd1578, %rd1577, 2;
	add.s64 	%rd1579, %rd1, %rd1578;
	ld.global.f32 	%f101, [%rd1579];
	add.f32 	%f102, %f100, %f101;
	st.global.f32 	[%rd1579], %f102;
	add.s64 	%rd3393, %rd3393, 256;
	setp.gt.s64 	%p172, %rd1300, %rd3393;
	@%p172 bra 	$L__BB0_140;
$L__BB0_141:
	ld.shared.u64 	%rd1580, [_ZZ17LookupTableV2GradIfLi256EEvPT_PKS0_PKllllE5s_ids+272];
	setp.lt.s64 	%p173, %rd1580, %rd8;
	setp.ge.s64 	%p174, %rd1580, %rd9;
	or.pred  	%p175, %p173, %p174;
	@%p175 bra 	$L__BB0_145;
	setp.le.s64 	%p176, %rd1300, %rd10;
	@%p176 bra 	$L__BB0_145;
	mul.lo.s64 	%rd188, %rd1580, %rd1300;
	add.s64 	%rd1581, %rd3357, 34;
	mul.lo.s64 	%rd189, %rd1581, %rd1300;
	mov.u64 	%rd3394, %rd10;
$L__BB0_144:
	add.s64 	%rd1582, %rd3394, %rd189;
	shl.b64 	%rd1583, %rd1582, 2;
	add.s64 	%rd1584, %rd2, %rd1583;
	ld.global.f32 	%f103, [%rd1584];
	add.s64 	%rd1585, %rd3394, %rd188;
	shl.b64 	%rd1586, %rd1585, 2;
	add.s64 	%rd1587, %rd1, %rd1586;
	ld.global.f32 	%f104, [%rd1587];
	add.f32 	%f105, %f103, %f104;
	st.global.f32 	[%rd1587], %f105;
	add.s64 	%rd3394, %rd3394, 256;
	setp.gt.s64 	%p177, %rd1300, %rd3394;
	@%p177 bra 	$L__BB0_144;
$L__BB0_145:
	ld.shared.u64 	%rd1588, [_ZZ17LookupTableV2GradIfLi256EEvPT_PKS0_PKllllE5s_ids+280];
	setp.lt.s64 	%p178, %rd1588, %rd8;
	setp.ge.s64 	%p179, %rd1588, %rd9;
	or.pred  	%p180, %p178, %p179;
	@%p180 bra 	$L__BB0_149;
	setp.le.s64 	%p181, %rd1300, %rd10;
	@%p181 bra 	$L__BB0_149;
	mul.lo.s64 	%rd193, %rd1588, %rd1300;
	add.s64 	%rd1589, %rd3357, 35;
	mul.lo.s64 	%rd194, %rd1589, %rd1300;
	mov.u64 	%rd3395, %rd10;
$L__BB0_148:
	add.s64 	%rd1590, %rd3395, %rd194;
	shl.b64 	%rd1591, %rd1590, 2;
	add.s64 	%rd1592, %rd2, %rd1591;
	ld.global.f32 	%f106, [%rd1592];
	add.s64 	%rd1593, %rd3395, %rd193;
	shl.b64 	%rd1594, %rd1593, 2;
	add.s64 	%rd1595, %rd1, %rd1594;
	ld.global.f32 	%f107, [%rd1595];
	add.f32 	%f108, %f106, %f107;
	st.global.f32 	[%rd1595], %f108;
	add.s64 	%rd3395, %rd3395, 256;
	setp.gt.s64 	%p182, %rd1300, %rd3395;
	@%p182 bra 	$L__BB0_148;
$L__BB0_149:
	ld.shared.u64 	%rd1596, [_ZZ17LookupTableV2GradIfLi256EEvPT_PKS0_PKllllE5s_ids+288];
	setp.lt.s64 	%p183, %rd1596, %rd8;
	setp.ge.s64 	%p184, %rd1596, %rd9;
	or.pred  	%p185, %p183, %p184;
	@%p185 bra 	$L__BB0_153;
	setp.le.s64 	%p186, %rd1300, %rd10;
	@%p186 bra 	$L__BB0_153;
	mul.lo.s64 	%rd198, %rd1596, %rd1300;
	add.s64 	%rd1597, %rd3357, 36;
	mul.lo.s64 	%rd199, %rd1597, %rd1300;
	mov.u64 	%rd3396, %rd10;
$L__BB0_152:
	add.s64 	%rd1598, %rd3396, %rd199;
	shl.b64 	%rd1599, %rd1598, 2;
	add.s64 	%rd1600, %rd2, %rd1599;
	ld.global.f32 	%f109, [%rd1600];
	add.s64 	%rd1601, %rd3396, %rd198;
	shl.b64 	%rd1602, %rd1601, 2;
	add.s64 	%rd1603, %rd1, %rd1602;
	ld.global.f32 	%f110, [%rd1603];
	add.f32 	%f111, %f109, %f110;
	st.global.f32 	[%rd1603], %f111;
	add.s64 	%rd3396, %rd3396, 256;
	setp.gt.s64 	%p187, %rd1300, %rd3396;
	@%p187 bra 	$L__BB0_152;
$L__BB0_153:
	ld.shared.u64 	%rd1604, [_ZZ17LookupTableV2GradIfLi256EEvPT_PKS0_PKllllE5s_ids+296];
	setp.lt.s64 	%p188, %rd1604, %rd8;
	setp.ge.s64 	%p189, %rd1604, %rd9;
	or.pred  	%p190, %p188, %p189;
	@%p190 bra 	$L__BB0_157;
	setp.le.s64 	%p191, %rd1300, %rd10;
	@%p191 bra 	$L__BB0_157;
	mul.lo.s64 	%rd203, %rd1604, %rd1300;
	add.s64 	%rd1605, %rd3357, 37;
	mul.lo.s64 	%rd204, %rd1605, %rd1300;
	mov.u64 	%rd3397, %rd10;
$L__BB0_156:
	add.s64 	%rd1606, %rd3397, %rd204;
	shl.b64 	%rd1607, %rd1606, 2;
	add.s64 	%rd1608, %rd2, %rd1607;
	ld.global.f32 	%f112, [%rd1608];
	add.s64 	%rd1609, %rd3397, %rd203;
	shl.b64 	%rd1610, %rd1609, 2;
	add.s64 	%rd1611, %rd1, %rd1610;
	ld.global.f32 	%f113, [%rd1611];
	add.f32 	%f114, %f112, %f113;
	st.global.f32 	[%rd1611], %f114;
	add.s64 	%rd3397, %rd3397, 256;
	setp.gt.s64 	%p192, %rd1300, %rd3397;
	@%p192 bra 	$L__BB0_156;
$L__BB0_157:
	ld.shared.u64 	%rd1612, [_ZZ17LookupTableV2GradIfLi256EEvPT_PKS0_PKllllE5s_ids+304];
	setp.lt.s64 	%p193, %rd1612, %rd8;
	setp.ge.s64 	%p194, %rd1612, %rd9;
	or.pred  	%p195, %p193, %p194;
	@%p195 bra 	$L__BB0_161;
	setp.le.s64 	%p196, %rd1300, %rd10;
	@%p196 bra 	$L__BB0_161;
	mul.lo.s64 	%rd208, %rd1612, %rd1300;
	add.s64 	%rd1613, %rd3357, 38;
	mul.lo.s64 	%rd209, %rd1613, %rd1300;
	mov.u64 	%rd3398, %rd10;
$L__BB0_160:
	add.s64 	%rd1614, %rd3398, %rd209;
	shl.b64 	%rd1615, %rd1614, 2;
	add.s64 	%rd1616, %rd2, %rd1615;
	ld.global.f32 	%f115, [%rd1616];
	add.s64 	%rd1617, %rd3398, %rd208;
	shl.b64 	%rd1618, %rd1617, 2;
	add.s64 	%rd1619, %rd1, %rd1618;
	ld.global.f32 	%f116, [%rd1619];
	add.f32 	%f117, %f115, %f116;
	st.global.f32 	[%rd1619], %f117;
	add.s64 	%rd3398, %rd3398, 256;
	setp.gt.s64 	%p197, %rd1300, %rd3398;
	@%p197 bra 	$L__BB0_160;
$L__BB0_161:
	ld.shared.u64 	%rd1620, [_ZZ17LookupTableV2GradIfLi256EEvPT_PKS0_PKllllE5s_ids+312];
	setp.lt.s64 	%p198, %rd1620, %rd8;
	setp.ge.s64 	%p199, %rd1620, %rd9;
	or.pred  	%p200, %p198, %p199;
	@%p200 bra 	$L__BB0_165;
	setp.le.s64 	%p201, %rd1300, %rd10;
	@%p201 bra 	$L__BB0_165;
	mul.lo.s64 	%rd213, %rd1620, %rd1300;
	add.s64 	%rd1621, %rd3357, 39;
	mul.lo.s64 	%rd214, %rd1621, %rd1300;
	mov.u64 	%rd3399, %rd10;
$L__BB0_164:
	add.s64 	%rd1622, %rd3399, %rd214;
	shl.b64 	%rd1623, %rd1622, 2;
	add.s64 	%rd1624, %rd2, %rd1623;
	ld.global.f32 	%f118, [%rd1624];
	add.s64 	%rd1625, %rd3399, %rd213;
	shl.b64 	%rd1626, %rd1625, 2;
	add.s64 	%rd1627, %rd1, %rd1626;
	ld.global.f32 	%f119, [%rd1627];
	add.f32 	%f120, %f118, %f119;
	st.global.f32 	[%rd1627], %f120;
	add.s64 	%rd3399, %rd3399, 256;
	setp.gt.s64 	%p202, %rd1300, %rd3399;
	@%p202 bra 	$L__BB0_164;
$L__BB0_165:
	ld.shared.u64 	%rd1628, [_ZZ17LookupTableV2GradIfLi256EEvPT_PKS0_PKllllE5s_ids+320];
	setp.lt.s64 	%p203, %rd1628, %rd8;
	setp.ge.s64 	%p204, %rd1628, %rd9;
	or.pred  	%p205, %p203, %p204;
	@%p205 bra 	$L__BB0_169;
	setp.le.s64 	%p206, %rd1300, %rd10;
	@%p206 bra 	$L__BB0_169;
	mul.lo.s64 	%rd218, %rd1628, %rd1300;
	add.s64 	%rd1629, %rd3357, 40;
	mul.lo.s64 	%rd219, %rd1629, %rd1300;
	mov.u64 	%rd3400, %rd10;
$L__BB0_168:
	add.s64 	%rd1630, %rd3400, %rd219;
	shl.b64 	%rd1631, %rd1630, 2;
	add.s64 	%rd1632, %rd2, %rd1631;
	ld.global.f32 	%f121, [%rd1632];
	add.s64 	%rd1633, %rd3400, %rd218;
	shl.b64 	%rd1634, %rd1633, 2;
	add.s64 	%rd1635, %rd1, %rd1634;
	ld.global.f32 	%f122, [%rd1635];
	add.f32 	%f123, %f121, %f122;
	st.global.f32 	[%rd1635], %f123;
	add.s64 	%rd3400, %rd3400, 256;
	setp.gt.s64 	%p207, %rd1300, %rd3400;
	@%p207 bra 	$L__BB0_168;
$L__BB0_169:
	ld.shared.u64 	%rd1636, [_ZZ17LookupTableV2GradIfLi256EEvPT_PKS0_PKllllE5s_ids+328];
	setp.lt.s64 	%p208, %rd1636, %rd8;
	setp.ge.s64 	%p209, %rd1636, %rd9;
	or.pred  	%p210, %p208, %p209;
	@%p210 bra 	$L__BB0_173;
	setp.le.s64 	%p211, %rd1300, %rd10;
	@%p211 bra 	$L__BB0_173;
	mul.lo.s64 	%rd223, %rd1636, %rd1300;
	add.s64 	%rd1637, %rd3357, 41;
	mul.lo.s64 	%rd224, %rd1637, %rd1300;
	mov.u64 	%rd3401, %rd10;
$L__BB0_172:
	add.s64 	%rd1638, %rd3401, %rd224;
	shl.b64 	%rd1639, %rd1638, 2;
	add.s64 	%rd1640, %rd2, %rd1639;
	ld.global.f32 	%f124, [%rd1640];
	add.s64 	%rd1641, %rd3401, %rd223;
	shl.b64 	%rd1642, %rd1641, 2;
	add.s64 	%rd1643, %rd1, %rd1642;
	ld.global.f32 	%f125, [%rd1643];
	add.f32 	%f126, %f124, %f125;
	st.global.f32 	[%rd1643], %f126;
	add.s64 	%rd3401, %rd3401, 256;
	setp.gt.s64 	%p212, %rd1300, %rd3401;
	@%p212 bra 	$L__BB0_172;
$L__BB0_173:
	ld.shared.u64 	%rd1644, [_ZZ17LookupTableV2GradIfLi256EEvPT_PKS0_PKllllE5s_ids+336];
	setp.lt.s64 	%p213, %rd1644, %rd8;
	setp.ge.s64 	%p214, %rd1644, %rd9;
	or.pred  	%p215, %p213, %p214;
	@%p215 bra 	$L__BB0_177;
	setp.le.s64 	%p216, %rd1300, %rd10;
	@%p216 bra 	$L__BB0_177;
	mul.lo.s64 	%rd228, %rd1644, %rd1300;
	add.s64 	%rd1645, %rd3357, 42;
	mul.lo.s64 	%rd229, %rd1645, %rd1300;
	mov.u64 	%rd3402, %rd10;
$L__BB0_176:
	add.s64 	%rd1646, %rd3402, %rd229;
	shl.b64 	%rd1647, %rd1646, 2;
	add.s64 	%rd1648, %rd2, %rd1647;
	ld.global.f32 	%f127, [%rd1648];
	add.s64 	%rd1649, %rd3402, %rd228;
	shl.b64 	%rd1650, %rd1649, 2;
	add.s64 	%rd1651, %rd1, %rd1650;
	ld.global.f32 	%f128, [%rd1651];
	add.f32 	%f129, %f127, %f128;
	st.global.f32 	[%rd1651], %f129;
	add.s64 	%rd3402, %rd3402, 256;
	setp.gt.s64 	%p217, %rd1300, %rd3402;
	@%p217 bra 	$L__BB0_176;
$L__BB0_177:
	ld.shared.u64 	%rd1652, [_ZZ17LookupTableV2GradIfLi256EEvPT_PKS0_PKllllE5s_ids+344];
	setp.lt.s64 	%p218, %rd1652, %rd8;
	setp.ge.s64 	%p219, %rd1652, %rd9;
	or.pred  	%p220, %p218, %p219;
	@%p220 bra 	$L__BB0_181;
	setp.le.s64 	%p221, %rd1300, %rd10;
	@%p221 bra 	$L__BB0_181;
	mul.lo.s64 	%rd233, %rd1652, %rd1300;
	add.s64 	%rd1653, %rd3357, 43;
	mul.lo.s64 	%rd234, %rd1653, %rd1300;
	mov.u64 	%rd3403, %rd10;
$L__BB0_180:
	add.s64 	%rd1654, %rd3403, %rd234;
	shl.b64 	%rd1655, %rd1654, 2;
	add.s64 	%rd1656, %rd2, %rd1655;
	ld.global.f32 	%f130, [%rd1656];
	add.s64 	%rd1657, %rd3403, %rd233;
	shl.b64 	%rd1658, %rd1657, 2;
	add.s64 	%rd1659, %rd1, %rd1658;
	ld.global.f32 	%f131, [%rd1659];
	add.f32 	%f132, %f130, %f131;
	st.global.f32 	[%rd1659], %f132;
	add.s64 	%rd3403, %rd3403, 256;
	setp.gt.s64 	%p222, %rd1300, %rd3403;
	@%p222 bra 	$L__BB0_180;
$L__BB0_181:
	ld.shared.u64 	%rd1660, [_ZZ17LookupTableV2GradIfLi256EEvPT_PKS0_PKllllE5s_ids+352];
	setp.lt.s64 	%p223, %rd1660, %rd8;
	setp.ge.s64 	%p224, %rd1660, %rd9;
	or.pred  	%p225, %p223, %p224;
	@%p225 bra 	$L__BB0_185;
	setp.le.s64 	%p226, %rd1300, %rd10;
	@%p226 bra 	$L__BB0_185;
	mul.lo.s64 	%rd238, %rd1660, %rd1300;
	add.s64 	%rd1661, %rd3357, 44;
	mul.lo.s64 	%rd239, %rd1661, %rd1300;
	mov.u64 	%rd3404, %rd10;
$L__BB0_184:
	add.s64 	%rd1662, %rd3404, %rd239;
	shl.b64 	%rd1663, %rd1662, 2;
	add.s64 	%rd1664, %rd2, %rd1663;
	ld.global.f32 	%f133, [%rd1664];
	add.s64 	%rd1665, %rd3404, %rd238;
	shl.b64 	%rd1666, %rd1665, 2;
	add.s64 	%rd1667, %rd1, %rd1666;
	ld.global.f32 	%f134, [%rd1667];
	add.f32 	%f135, %f133, %f134;
	st.global.f32 	[%rd1667], %f135;
	add.s64 	%rd3404, %rd3404, 256;
	setp.gt.s64 	%p227, %rd1300, %rd3404;
	@%p227 bra 	$L__BB0_184;
$L__BB0_185:
	ld.shared.u64 	%rd1668, [_ZZ17LookupTableV2GradIfLi256EEvPT_PKS0_PKllllE5s_ids+360];
	setp.lt.s64 	%p228, %rd1668, %rd8;
	setp.ge.s64 	%p229, %rd1668, %rd9;
	or.pred  	%p230, %p228, %p229;
	@%p230 bra 	$L__BB0_189;
	setp.le.s64 	%p231, %rd1300, %rd10;
	@%p231 bra 	$L__BB0_189;
	mul.lo.s64 	%rd243, %rd1668, %rd1300;
	add.s64 	%rd1669, %rd3357, 45;
	mul.lo.s64 	%rd244, %rd1669, %rd1300;
	mov.u64 	%rd3405, %rd10;
$L__BB0_188:
	add.s64 	%rd1670, %rd3405, %rd244;
	shl.b64 	%rd1671, %rd1670, 2;
	add.s64 	%rd1672, %rd2, %rd1671;
	ld.global.f32 	%f136, [%rd1672];
	add.s64 	%rd1673, %rd3405, %rd243;
	shl.b64 	%rd1674, %rd1673, 2;
	add.s64 	%rd1675, %rd1, %rd1674;
	ld.global.f32 	%f137, [%rd1675];
	add.f32 	%f138, %f136, %f137;
	st.global.f32 	[%rd1675], %f138;
	add.s64 	%rd3405, %rd3405, 256;
	setp.gt.s64 	%p232, %rd1300, %rd3405;
	@%p232 bra 	$L__BB0_188;
$L__BB0_189:
	ld.shared.u64 	%rd1676, [_ZZ17LookupTableV2GradIfLi256EEvPT_PKS0_PKllllE5s_ids+368];
	setp.lt.s64 	%p233, %rd1676, %rd8;
	setp.ge.s64 	%p234, %rd1676, %rd9;
	or.pred  	%p235, %p233, %p234;
	@%p235 bra 	$L__BB0_193;
	setp.le.s64 	%p236, %rd1300, %rd10;
	@%p236 bra 	$L__BB0_193;
	mul.lo.s64 	%rd248, %rd1676, %rd1300;
	add.s64 	%rd1677, %rd3357, 46;
	mul.lo.s64 	%rd249, %rd1677, %rd1300;
	mov.u64 	%rd3406, %rd10;
$L__BB0_192:
	add.s64 	%rd1678, %rd3406, %rd249;
	shl.b64 	%rd1679, %rd1678, 2;
	add.s64 	%rd1680, %rd2, %rd1679;
	ld.global.f32 	%f139, [%rd1680];
	add.s64 	%rd1681, %rd3406, %rd248;
	shl.b64 	%rd1682, %rd1681, 2;
	add.s64 	%rd1683, %rd1, %rd1682;
	ld.global.f32 	%f140, [%rd1683];
	add.f32 	%f141, %f139, %f140;
	st.global.f32 	[%rd1683], %f141;
	add.s64 	%rd3406, %rd3406, 256;
	setp.gt.s64 	%p237, %rd1300, %rd3406;
	@%p237 bra 	$L__BB0_192;
$L__BB0_193:
	ld.shared.u64 	%rd1684, [_ZZ17LookupTableV2GradIfLi256EEvPT_PKS0_PKllllE5s_ids+376];
	setp.lt.s64 	%p238, %rd1684, %rd8;
	setp.ge.s64 	%p239, %rd1684, %rd9;
	or.pred  	%p240, %p238, %p239;
	@%p240 bra 	$L__BB0_197;
	setp.le.s64 	%p241, %rd1300, %rd10;
	@%p241 bra 	$L__BB0_197;
	mul.lo.s64 	%rd253, %rd1684, %rd1300;
	add.s64 	%rd1685, %rd3357, 47;
	mul.lo.s64 	%rd254, %rd1685, %rd1300;
	mov.u64 	%rd3407, %rd10;
$L__BB0_196:
	add.s64 	%rd1686, %rd3407, %rd254;
	shl.b64 	%rd1687, %rd1686, 2;
	add.s64 	%rd1688, %rd2, %rd1687;
	ld.global.f32 	%f142, [%rd1688];
	add.s64 	%rd1689, %rd3407, %rd253;
	shl.b64 	%rd1690, %rd1689, 2;
	add.s64 	%rd1691, %rd1, %rd1690;
	ld.global.f32 	%f143, [%rd1691];
	add.f32 	%f144, %f142, %f143;
	st.global.f32 	[%rd1691], %f144;
	add.s64 	%rd3407, %rd3407, 256;
	setp.gt.s64 	%p242, %rd1300, %rd3407;
	@%p242 bra 	$L__BB0_196;
$L__BB0_197:
	ld.shared.u64 	%rd1692, [_ZZ17LookupTableV2GradIfLi256EEvPT_PKS0_PKllllE5s_ids+384];
	setp.lt.s64 	%p243, %rd1692, %rd8;
	setp.ge.s64 	%p244, %rd1692, %rd9;
	or.pred  	%p245, %p243, %p244;
	@%p245 bra 	$L__BB0_201;
	setp.le.s64 	%p246, %rd1300, %rd10;
	@%p246 bra 	$L__BB0_201;
	mul.lo.s64 	%rd258, %rd1692, %rd1300;
	add.s64 	%rd1693, %rd3357, 48;
	mul.lo.s64 	%rd259, %rd1693, %rd1300;
	mov.u64 	%rd3408, %rd10;
$L__BB0_200:
	add.s64 	%rd1694, %rd3408, %rd259;
	shl.b64 	%rd1695, %rd1694, 2;
	add.s64 	%rd1696, %rd2, %rd1695;
	ld.global.f32 	%f145, [%rd1696];
	add.s64 	%rd1697, %rd3408, %rd258;
	shl.b64 	%rd1698, %rd1697, 2;
	add.s64 	%rd1699, %rd1, %rd1698;
	ld.global.f32 	%f146, [%rd1699];
	add.f32 	%f147, %f145, %f146;
	st.global.f32 	[%rd1699], %f147;
	add.s64 	%rd3408, %rd3408, 256;
	setp.gt.s64 	%p247, %rd1300, %rd3408;
	@%p247 bra 	$L__BB0_200;
$L__BB0_201:
	ld.shared.u64 	%rd1700, [_ZZ17LookupTableV2GradIfLi256EEvPT_PKS0_PKllllE5s_ids+392];
	setp.lt.s64 	%p248, %rd1700, %rd8;
	setp.ge.s64 	%p249, %rd1700, %rd9;
	or.pred  	%p250, %p248, %p249;
	@%p250 bra 	$L__BB0_205;
	setp.le.s64 	%p251, %rd1300, %rd10;
	@%p251 bra 	$L__BB0_205;
	mul.lo.s64 	%rd263, %rd1700, %rd1300;
	add.s64 	%rd1701, %rd3357, 49;
	mul.lo.s64 	%rd264, %rd1701, %rd1300;
	mov.u64 	%rd3409, %rd10;
$L__BB0_204:
	add.s64 	%rd1702, %rd3409, %rd264;
	shl.b64 	%rd1703, %rd1702, 2;
	add.s64 	%rd1704, %rd2, %rd1703;
	ld.global.f32 	%f148, [%rd1704];
	add.s64 	%rd1705, %rd3409, %rd263;
	shl.b64 	%rd1706, %rd1705, 2;
	add.s64 	%rd1707, %rd1, %rd1706;
	ld.global.f32 	%f149, [%rd1707];
	add.f32 	%f150, %f148, %f149;
	st.global.f32 	[%rd1707], %f150;
	add.s64 	%rd3409, %rd3409, 256;
	setp.gt.s64 	%p252, %rd1300, %rd3409;
	@%p252 bra 	$L__BB0_204;
$L__BB0_205:
	ld.shared.u64 	%rd1708, [_ZZ17LookupTableV2GradIfLi256EEvPT_PKS0_PKllllE5s_ids+400];
	setp.lt.s64 	%p253, %rd1708, %rd8;
	setp.ge.s64 	%p254, %rd1708, %rd9;
	or.pred  	%p255, %p253, %p254;
	@%p255 bra 	$L__BB0_209;
	setp.le.s64 	%p256, %rd1300, %rd10;
	@%p256 bra 	$L__BB0_209;
	mul.lo.s64 	%rd268, %rd1708, %rd1300;
	add.s64 	%rd1709, %rd3357, 50;
	mul.lo.s64 	%rd269, %rd1709, %rd1300;
	mov.u64 	%rd3410, %rd10;
$L__BB0_208:
	add.s64 	%rd1710, %rd3410, %rd269;
	shl.b64 	%rd1711, %rd1710, 2;
	add.s64 	%rd1712, %rd2, %rd1711;
	ld.global.f32 	%f151, [%rd1712];
	add.s64 	%rd1713, %rd3410, %rd268;
	shl.b64 	%rd1714, %rd1713, 2;
	add.s64 	%rd1715, %rd1, %rd1714;
	ld.global.f32 	%f152, [%rd1715];
	add.f32 	%f153, %f151, %f152;
	st.global.f32 	[%rd1715], %f153;
	add.s64 	%rd3410, %rd3410, 256;
	setp.gt.s64 	%p257, %rd1300, %rd3410;
	@%p257 bra 	$L__BB0_208;
$L__BB0_209:
	ld.shared.u64 	%rd1716, [_ZZ17LookupTableV2GradIfLi256EEvPT_PKS0_PKllllE5s_ids+408];
	setp.lt.s64 	%p258, %rd1716, %rd8;
	setp.ge.s64 	%p259, %rd1716, %rd9;
	or.pred  	%p260, %p258, %p259;
	@%p260 bra 	$L__BB0_213;
	setp.le.s64 	%p261, %rd1300, %rd10;
	@%p261 bra 	$L__BB0_213;
	mul.lo.s64 	%rd273, %rd1716, %rd1300;
	add.s64 	%rd1717, %rd3357, 51;
	mul.lo.s64 	%rd274, %rd1717, %rd1300;
	mov.u64 	%rd3411, %rd10;
$L__BB0_212:
	add.s64 	%rd1718, %rd3411, %rd274;
	shl.b64 	%rd1719, %rd1718, 2;
	add.s64 	%rd1720, %rd2, %rd1719;
	ld.global.f32 	%f154, [%rd1720];
	add.s64 	%rd1721, %rd3411, %rd273;
	shl.b64 	%rd1722, %rd1721, 2;
	add.s64 	%rd1723, %rd1, %rd1722;
	ld.global.f32 	%f155, [%rd1723];
	add.f32 	%f156, %f154, %f155;
	st.global.f32 	[%rd1723], %f156;
	add.s64 	%rd3411, %rd3411, 256;
	setp.gt.s64 	%p262, %rd1300, %rd3411;
	@%p262 bra 	$L__BB0_212;
$L__BB0_213:
	ld.shared.u64 	%rd1724, [_ZZ17LookupTableV2GradIfLi256EEvPT_PKS0_PKllllE5s_ids+416];
	setp.lt.s64 	%p263, %rd1724, %rd8;
	setp.ge.s64 	%p264, %rd1724, %rd9;
	or.pred  	%p265, %p263, %p264;
	@%p265 bra 	$L__BB0_217;
	setp.le.s64 	%p266, %rd1300, %rd10;
	@%p266 bra 	$L__BB0_217;
	mul.lo.s64 	%rd278, %rd1724, %rd1300;
	add.s64 	%rd1725, %rd3357, 52;
	mul.lo.s64 	%rd279, %rd1725, %rd1300;
	mov.u64 	%rd3412, %rd10;
$L__BB0_216:
	add.s64 	%rd1726, %rd3412, %rd279;
	shl.b64 	%rd1727, %rd1726, 2;
	add.s64 	%rd1728, %rd2, %rd1727;
	ld.global.f32 	%f157, [%rd1728];
	add.s64 	%rd1729, %rd3412, %rd278;
	shl.b64 	%rd1730, %rd1729, 2;
	add.s64 	%rd1731, %rd1, %rd1730;
	ld.global.f32 	%f158, [%rd1731];
	add.f32 	%f159, %f157, %f158;
	st.global.f32 	[%rd1731], %f159;
	add.s64 	%rd3412, %rd3412, 256;
	setp.gt.s64 	%p267, %rd1300, %rd3412;
	@%p267 bra 	$L__BB0_216;
$L__BB0_217:
	ld.shared.u64 	%rd1732, [_ZZ17LookupTableV2GradIfLi256EEvPT_PKS0_PKllllE5s_ids+424];
	setp.lt.s64 	%p268, %rd1732, %rd8;
	setp.ge.s64 	%p269, %rd1732, %rd9;
	or.pred  	%p270, %p268, %p269;
	@%p270 bra 	$L__BB0_221;
	setp.le.s64 	%p271, %rd1300, %rd10;
	@%p271 bra 	$L__BB0_221;
	mul.lo.s64 	%rd283, %rd1732, %rd1300;
	add.s64 	%rd1733, %rd3357, 53;
	mul.lo.s64 	%rd284, %rd1733, %rd1300;
	mov.u64 	%rd3413, %rd10;
$L__BB0_220:
	add.s64 	%rd1734, %rd3413, %rd284;
	shl.b64 	%rd1735, %rd1734, 2;
	add.s64 	%rd1736, %rd2, %rd1735;
	ld.global.f32 	%f160, [%rd1736];
	add.s64 	%rd1737, %rd3413, %rd283;
	shl.b64 	%rd1738, %rd1737, 2;
	add.s64 	%rd1739, %rd1, %rd1738;
	ld.global.f32 	%f161, [%rd1739];
	add.f32 	%f162, %f160, %f161;
	st.global.f32 	[%rd1739], %f162;
	add.s64 	%rd3413, %rd3413, 256;
	setp.gt.s64 	%p272, %rd1300, %rd3413;
	@%p272 bra 	$L__BB0_220;
$L__BB0_221:
	ld.shared.u64 	%rd1740, [_ZZ17LookupTableV2GradIfLi256EEvPT_PKS0_PKllllE5s_ids+432];
	setp.lt.s64 	%p273, %rd1740, %rd8;
	setp.ge.s64 	%p274, %rd1740, %rd9;
	or.pred  	%p275, %p273, %p274;
	@%p275 bra 	$L__BB0_225;
	setp.le.s64 	%p276, %rd1300, %rd10;
	@%p276 bra 	$L__BB0_225;
	mul.lo.s64 	%rd288, %rd1740, %rd1300;
	add.s64 	%rd1741, %rd3357, 54;
	mul.lo.s64 	%rd289, %rd1741, %rd1300;
	mov.u64 	%rd3414, %rd10;
$L__BB0_224:
	add.s64 	%rd1742, %rd3414, %rd289;
	shl.b64 	%rd1743, %rd1742, 2;
	add.s64 	%rd1744, %rd2, %rd1743;
	ld.global.f32 	%f163, [%rd1744];
	add.s64 	%rd1745, %rd3414, %rd288;
	shl.b64 	%rd1746, %rd1745, 2;
	add.s64 	%rd1747, %rd1, %rd1746;
	ld.global.f32 	%f164, [%rd1747];
	add.f32 	%f165, %f163, %f164;
	st.global.f32 	[%rd1747], %f165;
	add.s64 	%rd3414, %rd3414, 256;
	setp.gt.s64 	%p277, %rd1300, %rd3414;
	@%p277 bra 	$L__BB0_224;
$L__BB0_225:
	ld.shared.u64 	%rd1748, [_ZZ17LookupTableV2GradIfLi256EEvPT_PKS0_PKllllE5s_ids+440];
	setp.lt.s64 	%p278, %rd1748, %rd8;
	setp.ge.s64 	%p279, %rd1748, %rd9;
	or.pred  	%p280, %p278, %p279;
	@%p280 bra 	$L__BB0_229;
	setp.le.s64 	%p281, %rd1300, %rd10;
	@%p281 bra 	$L__BB0_229;
	mul.lo.s64 	%rd293, %rd1748, %rd1300;
	add.s64 	%rd1749, %rd3357, 55;
	mul.lo.s64 	%rd294, %rd1749, %rd1300;
	mov.u64 	%rd3415, %rd10;
$L__BB0_228:
	add.s64 	%rd1750, %rd3415, %rd294;
	shl.b64 	%rd1751, %rd1750, 2;
	add.s64 	%rd1752, %rd2, %rd1751;
	ld.global.f32 	%f166, [%rd1752];
	add.s64 	%rd1753, %rd3415, %rd293;
	shl.b64 	%rd1754, %rd1753, 2;
	add.s64 	%rd1755, %rd1, %rd1754;
	ld.global.f32 	%f167, [%rd1755];
	add.f32 	%f168, %f166, %f167;
	st.global.f32 	[%rd1755], %f168;
	add.s64 	%rd3415, %rd3415, 256;
	setp.gt.s64 	%p282, %rd1300, %rd3415;
	@%p282 bra 	$L__BB0_228;
$L__BB0_229:
	ld.shared.u64 	%rd1756, [_ZZ17LookupTableV2GradIfLi256EEvPT_PKS0_PKllllE5s_ids+448];
	setp.lt.s64 	%p283, %rd1756, %rd8;
	setp.ge.s64 	%p284, %rd1756, %rd9;
	or.pred  	%p285, %p283, %p284;
	@%p285 bra 	$L__BB0_233;
	setp.le.s64 	%p286, %rd1300, %rd10;
	@%p286 bra 	$L__BB0_233;
	mul.lo.s64 	%rd298, %rd1756, %rd1300;
	add.s64 	%rd1757, %rd3357, 56;
	mul.lo.s64 	%rd299, %rd1757, %rd1300;
	mov.u64 	%rd3416, %rd10;
$L__BB0_232:
	add.s64 	%rd1758, %rd3416, %rd299;
	shl.b64 	%rd1759, %rd1758, 2;
	add.s64 	%rd1760, %rd2, %rd1759;
	ld.global.f32 	%f169, [%rd1760];
	add.s64 	%rd1761, %rd3416, %rd298;
	shl.b64 	%rd1762, %rd1761, 2;
	add.s64 	%rd1763, %rd1, %rd1762;
	ld.global.f32 	%f170, [%rd1763];
	add.f32 	%f171, %f169, %f170;
	st.global.f32 	[%rd1763], %f171;
	add.s64 	%rd3416, %rd3416, 256;
	setp.gt.s64 	%p287, %rd1300, %rd3416;
	@%p287 bra 	$L__BB0_232;
$L__BB0_233:
	ld.shared.u64 	%rd1764, [_ZZ17LookupTableV2GradIfLi256EEvPT_PKS0_PKllllE5s_ids+456];
	setp.lt.s64 	%p288, %rd1764, %rd8;
	setp.ge.s64 	%p289, %rd1764, %rd9;
	or.pred  	%p290, %p288, %p289;
	@%p290 bra 	$L__BB0_237;
	setp.le.s64 	%p291, %rd1300, %rd10;
	@%p291 bra 	$L__BB0_237;
	mul.lo.s64 	%rd303, %rd1764, %rd1300;
	add.s64 	%rd1765, %rd3357, 57;
	mul.lo.s64 	%rd304, %rd1765, %rd1300;
	mov.u64 	%rd3417, %rd10;
$L__BB0_236:
	add.s64 	%rd1766, %rd3417, %rd304;
	shl.b64 	%rd1767, %rd1766, 2;
	add.s64 	%rd1768, %rd2, %rd1767;
	ld.global.f32 	%f172, [%rd1768];
	add.s64 	%rd1769, %rd3417, %rd303;
	shl.b64 	%rd1770, %rd1769, 2;
	add.s64 	%rd1771, %rd1, %rd1770;
	ld.global.f32 	%f173, [%rd1771];
	add.f32 	%f174, %f172, %f173;
	st.global.f32 	[%rd1771], %f174;
	add.s64 	%rd3417, %rd3417, 256;
	setp.gt.s64 	%p292, %rd1300, %rd3417;
	@%p292 bra 	$L__BB0_236;
$L__BB0_237:
	ld.shared.u64 	%rd1772, [_ZZ17LookupTableV2GradIfLi256EEvPT_PKS0_PKllllE5s_ids+464];
	setp.lt.s64 	%p293, %rd1772, %rd8;
	setp.ge.s64 	%p294, %rd1772, %rd9;
	or.pred  	%p295, %p293, %p294;
	@%p295 bra 	$L__BB0_241;
	setp.le.s64 	%p296, %rd1300, %rd10;
	@%p296 bra 	$L__BB0_241;
	mul.lo.s64 	%rd308, %rd1772, %rd1300;
	add.s64 	%rd1773, %rd3357, 58;
	mul.lo.s64 	%rd309, %rd1773, %rd1300;
	mov.u64 	%rd3418, %rd10;
$L__BB0_240:
	add.s64 	%rd1774, %rd3418, %rd309;
	shl.b64 	%rd1775, %rd1774, 2;
	add.s64 	%rd1776, %rd2, %rd1775;
	ld.global.f32 	%f175, [%rd1776];
	add.s64 	%rd1777, %rd3418, %rd308;
	shl.b64 	%rd1778, %rd1777, 2;
	add.s64 	%rd1779, %rd1, %rd1778;
	ld.global.f32 	%f176, [%rd1779];
	add.f32 	%f177, %f175, %f176;
	st.global.f32 	[%rd1779], %f177;
	add.s64 	%rd3418, %rd3418, 256;
	setp.gt.s64 	%p297, %rd1300, %rd3418;
	@%p297 bra 	$L__BB0_240;
$L__BB0_241:
	ld.shared.u64 	%rd1780, [_ZZ17LookupTableV2GradIfLi256EEvPT_PKS0_PKllllE5s_ids+472];
	setp.lt.s64 	%p298, %rd1780, %rd8;
	setp.ge.s64 	%p299, %rd1780, %rd9;
	or.pred  	%p300, %p298, %p299;
	@%p300 bra 	$L__BB0_245;
	setp.le.s64 	%p301, %rd1300, %rd10;
	@%p301 bra 	$L__BB0_245;
	mul.lo.s64 	%rd313, %rd1780, %rd1300;
	add.s64 	%rd1781, %rd3357, 59;
	mul.lo.s64 	%rd314, %rd1781, %rd1300;
	mov.u64 	%rd3419, %rd10;
$L__BB0_244:
	add.s64 	%rd1782, %rd3419, %rd314;
	shl.b64 	%rd1783, %rd1782, 2;
	add.s64 	%rd1784, %rd2, %rd1783;
	ld.global.f32 	%f178, [%rd1784];
	add.s64 	%rd1785, %rd3419, %rd313;
	shl.b64 	%rd1786, %rd1785, 2;
	add.s64 	%rd1787, %rd1, %rd1786;
	ld.global.f32 	%f179, [%rd1787];
	add.f32 	%f180, %f178, %f179;
	st.global.f32 	[%rd1787], %f180;
	add.s64 	%rd3419, %rd3419, 256;
	setp.gt.s64 	%p302, %rd1300, %rd3419;
	@%p302 bra 	$L__BB0_244;
$L__BB0_245:
	ld.shared.u64 	%rd1788, [_ZZ17LookupTableV2GradIfLi256EEvPT_PKS0_PKllllE5s_ids+480];
	setp.lt.s64 	%p303, %rd1788, %rd8;
	setp.ge.s64 	%p304, %rd1788, %rd9;
	or.pred  	%p305, %p303, %p304;
	@%p305 bra 	$L__BB0_249;
	setp.le.s64 	%p306, %rd1300, %rd10;
	@%p306 bra 	$L__BB0_249;
	mul.lo.s64 	%rd318, %rd1788, %rd1300;
	add.s64 	%rd1789, %rd3357, 60;
	mul.lo.s64 	%rd319, %rd1789, %rd1300;
	mov.u64 	%rd3420, %rd10;
$L__BB0_248:
	add.s64 	%rd1790, %rd3420, %rd319;
	shl.b64 	%rd1791, %rd1790, 2;
	add.s64 	%rd1792, %rd2, %rd1791;
	ld.global.f32 	%f181, [%rd1792];
	add.s64 	%rd1793, %rd3420, %rd318;
	shl.b64 	%rd1794, %rd1793, 2;
	add.s64 	%rd1795, %rd1, %rd1794;
	ld.global.f32 	%f182, [%rd1795];
	add.f32 	%f183, %f181, %f182;
	st.global.f32 	[%rd1795], %f183;
	add.s64 	%rd3420, %rd3420, 256;
	setp.gt.s64 	%p307, %rd1300, %rd3420;
	@%p307 bra 	$L__BB0_248;
$L__BB0_249:
	ld.shared.u64 	%rd1796, [_ZZ17LookupTableV2GradIfLi256EEvPT_PKS0_PKllllE5s_ids+488];
	setp.lt.s64 	%p308, %rd1796, %rd8;
	setp.ge.s64 	%p309, %rd1796, %rd9;
	or.pred  	%p310, %p308, %p309;
	@%p310 bra 	$L__BB0_253;
	setp.le.s64 	%p311, %rd1300, %rd10;
	@%p311 bra 	$L__BB0_253;
	mul.lo.s64 	%rd323, %rd1796, %rd1300;
	add.s64 	%rd1797, %rd3357, 61;
	mul.lo.s64 	%rd324, %rd1797, %rd1300;
	mov.u64 	%rd3421, %rd10;
$L__BB0_252:
	add.s64 	%rd1798, %rd3421, %rd324;
	shl.b64 	%rd1799, %rd1798, 2;
	add.s64 	%rd1800, %rd2, %rd1799;
	ld.global.f32 	%f184, [%rd1800];
	add.s64 	%rd1801, %rd3421, %rd323;
	shl.b64 	%rd1802, %rd1801, 2;
	add.s64 	%rd1803, %rd1, %rd1802;
	ld.global.f32 	%f185, [%rd1803];
	add.f32 	%f186, %f184, %f185;
	st.global.f32 	[%rd1803], %f186;
	add.s64 	%rd3421, %rd3421, 256;
	setp.gt.s64 	%p312, %rd1300, %rd3421;
	@%p312 bra 	$L__BB0_252;
$L__BB0_253:
	ld.shared.u64 	%rd1804, [_ZZ17LookupTableV2GradIfLi256EEvPT_PKS0_PKllllE5s_ids+496];
	setp.lt.s64 	%p313, %rd1804, %rd8;
	setp.ge.s64 	%p314, %rd1804, %rd9;
	or.pred  	%p315, %p313, %p314;
	@%p315 bra 	$L__BB0_257;
	setp.le.s64 	%p316, %rd1300, %rd10;
	@%p316 bra 	$L__BB0_257;
	mul.lo.s64 	%rd328, %rd1804, %rd1300;
	add.s64 	%rd1805, %rd3357, 62;
	mul.lo.s64 	%rd329, %rd1805, %rd1300;
	mov.u64 	%rd3422, %rd10;
$L__BB0_256:
	add.s64 	%rd1806, %rd3422, %rd329;
	shl.b64 	%rd1807, %rd1806, 2;
	add.s64 	%rd1808, %rd2, %rd1807;
	ld.global.f32 	%f187, [%rd1808];
	add.s64 	%rd1809, %rd3422, %rd328;
	shl.b64 	%rd1810, %rd1809, 2;
	add.s64 	%rd1811, %rd1, %rd1810;
	ld.global.f32 	%f188, [%rd1811];
	add.f32 	%f189, %f187, %f188;
	st.global.f32 	[%rd1811], %f189;
	add.s64 	%rd3422, %rd3422, 256;
	setp.gt.s64 	%p317, %rd1300, %rd3422;
	@%p317 bra 	$L__BB0_256;
$L__BB0_257:
	ld.shared.u64 	%rd1812, [_ZZ17LookupTableV2GradIfLi256EEvPT_PKS0_PKllllE5s_ids+504];
	setp.lt.s64 	%p318, %rd1812, %rd8;
	setp.ge.s64 	%p319, %rd1812, %rd9;
	or.pred  	%p320, %p318, %p319;
	@%p320 bra 	$L__BB0_261;
	setp.le.s64 	%p321, %rd1300, %rd10;
	@%p321 bra 	$L__BB0_261;
	mul.lo.s64 	%rd333, %rd1812, %rd1300;
	add.s64 	%rd1813, %rd3357, 63;
	mul.lo.s64 	%rd334, %rd1813, %rd1300;
	mov.u64 	%rd3423, %rd10;
$L__BB0_260:
	add.s64 	%rd1814, %rd3423, %rd334;
	shl.b64 	%rd1815, %rd1814, 2;
	add.s64 	%rd1816, %rd2, %rd1815;
	ld.global.f32 	%f190, [%rd1816];
	add.s64 	%rd1817, %rd3423, %rd333;
	shl.b64 	%rd1818, %rd1817, 2;
	add.s64 	%rd1819, %rd1, %rd1818;
	ld.global.f32 	%f191, [%rd1819];
	add.f32 	%f192, %f190, %f191;
	st.global.f32 	[%rd1819], %f192;
	add.s64 	%rd3423, %rd3423, 256;
	setp.gt.s64 	%p322, %rd1300, %rd3423;
	@%p322 bra 	$L__BB0_260;
$L__BB0_261:
	ld.shared.u64 	%rd1820, [_ZZ17LookupTableV2GradIfLi256EEvPT_PKS0_PKllllE5s_ids+512];
	setp.lt.s64 	%p323, %rd1820, %rd8;
	setp.ge.s64 	%p324, %rd1820, %rd9;
	or.pred  	%p325, %p323, %p324;
	@%p325 bra 	$L__BB0_265;
	setp.le.s64 	%p326, %rd1300, %rd10;
	@%p326 bra 	$L__BB0_265;
	mul.lo.s64 	%rd338, %rd1820, %rd1300;
	add.s64 	%rd1821, %rd3357, 64;
	mul.lo.s64 	%rd339, %rd1821, %rd1300;
	mov.u64 	%rd3424, %rd10;
$L__BB0_264:
	add.s64 	%rd1822, %rd3424, %rd339;
	shl.b64 	%rd1823, %rd1822, 2;
	add.s64 	%rd1824, %rd2, %rd1823;
	ld.global.f32 	%f193, [%rd1824];
	add.s64 	%rd1825, %rd3424, %rd338;
	shl.b64 	%rd1826, %rd1825, 2;
	add.s64 	%rd1827, %rd1, %rd1826;
	ld.global.f32 	%f194, [%rd1827];
	add.f32 	%f195, %f193, %f194;
	st.global.f32 	[%rd1827], %f195;
	add.s64 	%rd3424, %rd3424, 256;
	setp.gt.s64 	%p327, %rd1300, %rd3424;
	@%p327 bra 	$L__BB0_264;
$L__BB0_265:
	ld.shared.u64 	%rd1828, [_ZZ17LookupTableV2GradIfLi256EEvPT_PKS0_PKllllE5s_ids+520];
	setp.lt.s64 	%p328, %rd1828, %rd8;
	setp.ge.s64 	%p329, %rd1828, %rd9;
	or.pred  	%p330, %p328, %p329;
	@%p330 bra 	$L__BB0_269;
	setp.le.s64 	%p331, %rd1300, %rd10;
	@%p331 bra 	$L__BB0_269;
	mul.lo.s64 	%rd343, %rd1828, %rd1300;
	add.s64 	%rd1829, %rd3357, 65;
	mul.lo.s64 	%rd344, %rd1829, %rd1300;
	mov.u64 	%rd3425, %rd10;
$L__BB0_268:
	add.s64 	%rd1830, %rd3425, %rd344;
	shl.b64 	%rd1831, %rd1830, 2;
	add.s64 	%rd1832, %rd2, %rd1831;
	ld.global.f32 	%f196, [%rd1832];
	add.s64 	%rd1833, %rd3425, %rd343;
	shl.b64 	%rd1834, %rd1833, 2;
	add.s64 	%rd1835, %rd1, %rd1834;
	ld.global.f32 	%f197, [%rd1835];
	add.f32 	%f198, %f196, %f197;
	st.global.f32 	[%rd1835], %f198;
	add.s64 	%rd3425, %rd3425, 256;
	setp.gt.s64 	%p332, %rd1300, %rd3425;
	@%p332 bra 	$L__BB0_268;
$L__BB0_269:
	ld.shared.u64 	%rd1836, [_ZZ17LookupTableV2GradIfLi256EEvPT_PKS0_PKllllE5s_ids+528];
	setp.lt.s64 	%p333, %rd1836, %rd8;
	setp.ge.s64 	%p334, %rd1836, %rd9;
	or.pred  	%p335, %p333, %p334;
	@%p335 bra 	$L__BB0_273;
	setp.le.s64 	%p336, %rd1300, %rd10;
	@%p336 bra 	$L__BB0_273;
	mul.lo.s64 	%rd348, %rd1836, %rd1300;
	add.s64 	%rd1837, %rd3357, 66;
	mul.lo.s64 	%rd349, %rd1837, %rd1300;
	mov.u64 	%rd3426, %rd10;
$L__BB0_272:
	add.s64 	%rd1838, %rd3426, %rd349;
	shl.b64 	%rd1839, %rd1838, 2;
	add.s64 	%rd1840, %rd2, %rd1839;
	ld.global.f32 	%f199, [%rd1840];
	add.s64 	%rd1841, %rd3426, %rd348;
	shl.b64 	%rd1842, %rd1841, 2;
	add.s64 	%rd1843, %rd1, %rd1842;
	ld.global.f32 	%f200, [%rd1843];
	add.f32 	%f201, %f199, %f200;
	st.global.f32 	[%rd1843], %f201;
	add.s64 	%rd3426, %rd3426, 256;
	setp.gt.s64 	%p337, %rd1300, %rd3426;
	@%p337 bra 	$L__BB0_272;
$L__BB0_273:
	ld.shared.u64 	%rd1844, [_ZZ17LookupTableV2GradIfLi256EEvPT_PKS0_PKllllE5s_ids+536];
	setp.lt.s64 	%p338, %rd1844, %rd8;
	setp.ge.s64 	%p339, %rd1844, %rd9;
	or.pred  	%p340, %p338, %p339;
	@%p340 bra 	$L__BB0_277;
	setp.le.s64 	%p341, %rd1300, %rd10;
	@%p341 bra 	$L__BB0_277;
	mul.lo.s64 	%rd353, %rd1844, %rd1300;
	add.s64 	%rd1845, %rd3357, 67;
	mul.lo.s64 	%rd354, %rd1845, %rd1300;
	mov.u64 	%rd3427, %rd10;
$L__BB0_276:
	add.s64 	%rd1846, %rd3427, %rd354;
	shl.b64 	%rd1847, %rd1846, 2;
	add.s64 	%rd1848, %rd2, %rd1847;
	ld.global.f32 	%f202, [%rd1848];
	add.s64 	%rd1849, %rd3427, %rd353;
	shl.b64 	%rd1850, %rd1849, 2;
	add.s64 	%rd1851, %rd1, %rd1850;
	ld.global.f32 	%f203, [%rd1851];
	add.f32 	%f204, %f202, %f203;
	st.global.f32 	[%rd1851], %f204;
	add.s64 	%rd3427, %rd3427, 256;
	setp.gt.s64 	%p342, %rd1300, %rd3427;
	@%p342 bra 	$L__BB0_276;
$L__BB0_277:
	ld.shared.u64 	%rd1852, [_ZZ17LookupTableV2GradIfLi256EEvPT_PKS0_PKllllE5s_ids+544];
	setp.lt.s64 	%p343, %rd1852, %rd8;
	setp.ge.s64 	%p344, %rd1852, %rd9;
	or.pred  	%p345, %p343, %p344;
	@%p345 bra 	$L__BB0_281;
	setp.le.s64 	%p346, %rd1300, %rd10;
	@%p346 bra 	$L__BB0_281;
	mul.lo.s64 	%rd358, %rd1852, %rd1300;
	add.s64 	%rd1853, %rd3357, 68;
	mul.lo.s64 	%rd359, %rd1853, %rd1300;
	mov.u64 	%rd3428, %rd10;
$L__BB0_280:
	add.s64 	%rd1854, %rd3428, %rd359;
	shl.b64 	%rd1855, %rd1854, 2;
	add.s64 	%rd1856, %rd2, %rd1855;
	ld.global.f32 	%f205, [%rd1856];
	add.s64 	%rd1857, %rd3428, %rd358;
	shl.b64 	%rd1858, %rd1857, 2;
	add.s64 	%rd1859, %rd1, %rd1858;
	ld.global.f32 	%f206, [%rd1859];
	add.f32 	%f207, %f205, %f206;
	st.global.f32 	[%rd1859], %f207;
	add.s64 	%rd3428, %rd3428, 256;
	setp.gt.s64 	%p347, %rd1300, %rd3428;
	@%p347 bra 	$L__BB0_280;
$L__BB0_281:
	ld.shared.u64 	%rd1860, [_ZZ17LookupTableV2GradIfLi256EEvPT_PKS0_PKllllE5s_ids+552];
	setp.lt.s64 	%p348, %rd1860, %rd8;
	setp.ge.s64 	%p349, %rd1860, %rd9;
	or.pred  	%p350, %p348, %p349;
	@%p350 bra 	$L__BB0_285;
	setp.le.s64 	%p351, %rd1300, %rd10;
	@%p351 bra 	$L__BB0_285;
	mul.lo.s64 	%rd363, %rd1860, %rd1300;
	add.s64 	%rd1861, %rd3357, 69;
	mul.lo.s64 	%rd364, %rd1861, %rd1300;
	mov.u64 	%rd3429, %rd10;
$L__BB0_284:
	add.s64 	%rd1862, %rd3429, %rd364;
	shl.b64 	%rd1863, %rd1862, 2;
	add.s64 	%rd1864, %rd2, %rd1863;
	ld.global.f32 	%f208, [%rd1864];
	add.s64 	%rd1865, %rd3429, %rd363;
	shl.b64 	%rd1866, %rd1865, 2;
	add.s64 	%rd1867, %rd1, %rd1866;
	ld.global.f32 	%f209, [%rd1867];
	add.f32 	%f210, %f208, %f209;
	st.global.f32 	[%rd1867], %f210;
	add.s64 	%rd3429, %rd3429, 256;
	setp.gt.s64 	%p352, %rd1300, %rd3429;
	@%p352 bra 	$L__BB0_284;
$L__BB0_285:
	ld.shared.u64 	%rd1868, [_ZZ17LookupTableV2GradIfLi256EEvPT_PKS0_PKllllE5s_ids+560];
	setp.lt.s64 	%p353, %rd1868, %rd8;
	setp.ge.s64 	%p354, %rd1868, %rd9;
	or.pred  	%p355, %p353, %p354;
	@%p355 bra 	$L__BB0_289;
	setp.le.s64 	%p356, %rd1300, %rd10;
	@%p356 bra 	$L__BB0_289;
	mul.lo.s64 	%rd368, %rd1868, %rd1300;
	add.s64 	%rd1869, %rd3357, 70;
	mul.lo.s64 	%rd369, %rd1869, %rd1300;
	mov.u64 	%rd3430, %rd10;
$L__BB0_288:
	add.s64 	%rd1870, %rd3430, %rd369;
	shl.b64 	%rd1871, %rd1870, 2;
	add.s64 	%rd1872, %rd2, %rd1871;
	ld.global.f32 	%f211, [%rd1872];
	add.s64 	%rd1873, %rd3430, %rd368;
	shl.b64 	%rd1874, %rd1873, 2;
	add.s64 	%rd1875, %rd1, %rd1874;
	ld.global.f32 	%f212, [%rd1875];
	add.f32 	%f213, %f211, %f212;
	st.global.f32 	[%rd1875], %f213;
	add.s64 	%rd3430, %rd3430, 256;
	setp.gt.s64 	%p357, %rd1300, %rd3430;
	@%p357 bra 	$L__BB0_288;
$L__BB0_289:
	ld.shared.u64 	%rd1876, [_ZZ17LookupTableV2GradIfLi256EEvPT_PKS0_PKllllE5s_ids+568];
	setp.lt.s64 	%p358, %rd1876, %rd8;
	setp.ge.s64 	%p359, %rd1876, %rd9;
	or.pred  	%p360, %p358, %p359;
	@%p360 bra 	$L__BB0_293;
	setp.le.s64 	%p361, %rd1300, %rd10;
	@%p361 bra 	$L__BB0_293;
	mul.lo.s64 	%rd373, %rd1876, %rd1300;
	add.s64 	%rd1877, %rd3357, 71;
	mul.lo.s64 	%rd374, %rd1877, %rd1300;
	mov.u64 	%rd3431, %rd10;
$L__BB0_292:
	add.s64 	%rd1878, %rd3431, %rd374;
	shl.b64 	%rd1879, %rd1878, 2;
	add.s64 	%rd1880, %rd2, %rd1879;
	ld.global.f32 	%f214, [%rd1880];
	add.s64 	%rd1881, %rd3431, %rd373;
	shl.b64 	%rd1882, %rd1881, 2;
	add.s64 	%rd1883, %rd1, %rd1882;
	ld.global.f32 	%f215, [%rd1883];
	add.f32 	%f216, %f214, %f215;
	st.global.f32 	[%rd1883], %f216;
	add.s64 	%rd3431, %rd3431, 256;
	setp.gt.s64 	%p362, %rd1300, %rd3431;
	@%p362 bra 	$L__BB0_292;
$L__BB0_293:
	ld.shared.u64 	%rd1884, [_ZZ17LookupTableV2GradIfLi256EEvPT_PKS0_PKllllE5s_ids+576];
	setp.lt.s64 	%p363, %rd1884, %rd8;
	setp.ge.s64 	%p364, %rd1884, %rd9;
	or.pred  	%p365, %p363, %p364;
	@%p365 bra 	$L__BB0_297;
	setp.le.s64 	%p366, %rd1300, %rd10;
	@%p366 bra 	$L__BB0_297;
	mul.lo.s64 	%rd378, %rd1884, %rd1300;
	add.s64 	%rd1885, %rd3357, 72;
	mul.lo.s64 	%rd379, %rd1885, %rd1300;
	mov.u64 	%rd3432, %rd10;
$L__BB0_296:
	add.s64 	%rd1886, %rd3432, %rd379;
	shl.b64 	%rd1887, %rd1886, 2;
	add.s64 	%rd1888, %rd2, %rd1887;
	ld.global.f32 	%f217, [%rd1888];
	add.s64 	%rd1889, %rd3432, %rd378;
	shl.b64 	%rd1890, %rd1889, 2;
	add.s64 	%rd1891, %rd1, %rd1890;
	ld.global.f32 	%f218, [%rd1891];
	add.f32 	%f219, %f217, %f218;
	st.global.f32 	[%rd1891], %f219;
	add.s64 	%rd3432, %rd3432, 256;
	setp.gt.s64 	%p367, %rd1300, %rd3432;
	@%p367 bra 	$L__BB0_296;
$L__BB0_297:
	ld.shared.u64 	%rd1892, [_ZZ17LookupTableV2GradIfLi256EEvPT_PKS0_PKllllE5s_ids+584];
	setp.lt.s64 	%p368, %rd1892, %rd8;
	setp.ge.s64 	%p369, %rd1892, %rd9;
	or.pred  	%p370, %p368, %p369;
	@%p370 bra 	$L__BB0_301;
	setp.le.s64 	%p371, %rd1300, %rd10;
	@%p371 bra 	$L__BB0_301;
	mul.lo.s64 	%rd383, %rd1892, %rd1300;
	add.s64 	%rd1893, %rd3357, 73;
	mul.lo.s64 	%rd384, %rd1893, %rd1300;
	mov.u64 	%rd3433, %rd10;
$L__BB0_300:
	add.s64 	%rd1894, %rd3433, %rd384;
	shl.b64 	%rd1895, %rd1894, 2;
	add.s64 	%rd1896, %rd2, %rd1895;
	ld.global.f32 	%f220, [%rd1896];
	add.s64 	%rd1897, %rd3433, %rd383;
	shl.b64 	%rd1898, %rd1897, 2;
	add.s64 	%rd1899, %rd1, %rd1898;
	ld.global.f32 	%f221, [%rd1899];
	add.f32 	%f222, %f220, %f221;
	st.global.f32 	[%rd1899], %f222;
	add.s64 	%rd3433, %rd3433, 256;
	setp.gt.s64 	%p372, %rd1300, %rd3433;
	@%p372 bra 	$L__BB0_300;
$L__BB0_301:
	ld.shared.u64 	%rd1900, [_ZZ17LookupTableV2GradIfLi256EEvPT_PKS0_PKllllE5s_ids+592];
	setp.lt.s64 	%p373, %rd1900, %rd8;
	setp.ge.s64 	%p374, %rd1900, %rd9;
	or.pred  	%p375, %p373, %p374;
	@%p375 bra 	$L__BB0_305;
	setp.le.s64 	%p376, %rd1300, %rd10;
	@%p376 bra 	$L__BB0_305;
	mul.lo.s64 	%rd388, %rd1900, %rd1300;
	add.s64 	%rd1901, %rd3357, 74;
	mul.lo.s64 	%rd389, %rd1901, %rd1300;
	mov.u64 	%rd3434, %rd10;
$L__BB0_304:
	add.s64 	%rd1902, %rd3434, %rd389;
	shl.b64 	%rd1903, %rd1902, 2;
	add.s64 	%rd1904, %rd2, %rd1903;
	ld.global.f32 	%f223, [%rd1904];
	add.s64 	%rd1905, %rd3434, %rd388;
	shl.b64 	%rd1906, %rd1905, 2;
	add.s64 	%rd1907, %rd1, %rd1906;
	ld.global.f32 	%f224, [%rd1907];
	add.f32 	%f225, %f223, %f224;
	st.global.f32 	[%rd1907], %f225;
	add.s64 	%rd3434, %rd3434, 256;
	setp.gt.s64 	%p377, %rd1300, %rd3434;
	@%p377 bra 	$L__BB0_304;
$L__BB0_305:
	ld.shared.u64 	%rd1908, [_ZZ17LookupTableV2GradIfLi256EEvPT_PKS0_PKllllE5s_ids+600];
	setp.lt.s64 	%p378, %rd1908, %rd8;
	setp.ge.s64 	%p379, %rd1908, %rd9;
	or.pred  	%p380, %p378, %p379;
	@%p380 bra 	$L__BB0_309;
	setp.le.s64 	%p381, %rd1300, %rd10;
	@%p381 bra 	$L__BB0_309;
	mul.lo.s64 	%rd393, %rd1908, %rd1300;
	add.s64 	%rd1909, %rd3357, 75;
	mul.lo.s64 	%rd394, %rd1909, %rd1300;
	mov.u64 	%rd3435, %rd10;
$L__BB0_308:
	add.s64 	%rd1910, %rd3435, %rd394;
	shl.b64 	%rd1911, %rd1910, 2;
	add.s64 	%rd1912, %rd2, %rd1911;
	ld.global.f32 	%f226, [%rd1912];
	add.s64 	%rd1913, %rd3435, %rd393;
	shl.b64 	%rd1914, %rd1913, 2;
	add.s64 	%rd1915, %rd1, %rd1914;
	ld.global.f32 	%f227, [%rd1915];
	add.f32 	%f228, %f226, %f227;
	st.global.f32 	[%rd1915], %f228;
	add.s64 	%rd3435, %rd3435, 256;
	setp.gt.s64 	%p382, %rd1300, %rd3435;
	@%p382 bra 	$L__BB0_308;
$L__BB0_309:
	ld.shared.u64 	%rd1916, [_ZZ17LookupTableV2GradIfLi256EEvPT_PKS0_PKllllE5s_ids+608];
	setp.lt.s64 	%p383, %rd1916, %rd8;
	setp.ge.s64 	%p384, %rd1916, %rd9;
	or.pred  	%p385, %p383, %p384;
	@%p385 bra 	$L__BB0_313;
	setp.le.s64 	%p386, %rd1300, %rd10;
	@%p386 bra 	$L__BB0_313;
	mul.lo.s64 	%rd398, %rd1916, %rd1300;
	add.s64 	%rd1917, %rd3357, 76;
	mul.lo.s64 	%rd399, %rd1917, %rd1300;
	mov.u64 	%rd3436, %rd10;
$L__BB0_312:
	add.s64 	%rd1918, %rd3436, %rd399;
	shl.b64 	%rd1919, %rd1918, 2;
	add.s64 	%rd1920, %rd2, %rd1919;
	ld.global.f32 	%f229, [%rd1920];
	add.s64 	%rd1921, %rd3436, %rd398;
	shl.b64 	%rd1922, %rd1921, 2;
	add.s64 	%rd1923, %rd1, %rd1922;
	ld.global.f32 	%f230, [%rd1923];
	add.f32 	%f231, %f229, %f230;
	st.global.f32 	[%rd1923], %f231;
	add.s64 	%rd3436, %rd3436, 256;
	setp.gt.s64 	%p387, %rd1300, %rd3436;
	@%p387 bra 	$L__BB0_312;
$L__BB0_313:
	ld.shared.u64 	%rd1924, [_ZZ17LookupTableV2GradIfLi256EEvPT_PKS0_PKllllE5s_ids+616];
	setp.lt.s64 	%p388, %rd1924, %rd8;
	setp.ge.s64 	%p389, %rd1924, %rd9;
	or.pred  	%p390, %p388, %p389;
	@%p390 bra 	$L__BB0_317;
	setp.le.s64 	%p391, %rd1300, %rd10;
	@%p391 bra 	$L__BB0_317;
	mul.lo.s64 	%rd403, %rd1924, %rd1300;
	add.s64 	%rd1925, %rd3357, 77;
	mul.lo.s64 	%rd404, %rd1925, %rd1300;
	mov.u64 	%rd3437, %rd10;
$L__BB0_316:
	add.s64 	%rd1926, %rd3437, %rd404;
	shl.b64 	%rd1927, %rd1926, 2;
	add.s64 	%rd1928, %rd2, %rd1927;
	ld.global.f32 	%f232, [%rd1928];
	add.s64 	%rd1929, %rd3437, %rd403;
	shl.b64 	%rd1930, %rd1929, 2;
	add.s64 	%rd1931, %rd1, %rd1930;
	ld.global.f32 	%f233, [%rd1931];
	add.f32 	%f234, %f232, %f233;
	st.global.f32 	[%rd1931], %f234;
	add.s64 	%rd3437, %rd3437, 256;
	setp.gt.s64 	%p392, %rd1300, %rd3437;
	@%p392 bra 	$L__BB0_316;
$L__BB0_317:
	ld.shared.u64 	%rd1932, [_ZZ17LookupTableV2GradIfLi256EEvPT_PKS0_PKllllE5s_ids+624];
	setp.lt.s64 	%p393, %rd1932, %rd8;
	setp.ge.s64 	%p394, %rd1932, %rd9;
	or.pred  	%p395, %p393, %p394;
	@%p395 bra 	$L__BB0_321;
	setp.le.s64 	%p396, %rd1300, %rd10;
	@%p396 bra 	$L__BB0_321;
	mul.lo.s64 	%rd408, %rd1932, %rd1300;
	add.s64 	%rd1933, %rd3357, 78;
	mul.lo.s64 	%rd409, %rd1933, %rd1300;
	mov.u64 	%rd3438, %rd10;
$L__BB0_320:
	add.s64 	%rd1934, %rd3438, %rd409;
	shl.b64 	%rd1935, %rd1934, 2;
	add.s64 	%rd1936, %rd2, %rd1935;
	ld.global.f32 	%f235, [%rd1936];
	add.s64 	%rd1937, %rd3438, %rd408;
	shl.b64 	%rd1938, %rd1937, 2;
	add.s64 	%rd1939, %rd1, %rd1938;
	ld.global.f32 	%f236, [%rd1939];
	add.f32 	%f237, %f235, %f236;
	st.global.f32 	[%rd1939], %f237;
	add.s64 	%rd3438, %rd3438, 256;
	setp.gt.s64 	%p397, %rd1300, %rd3438;
	@%p397 bra 	$L__BB0_320;
$L__BB0_321:
	ld.shared.u64 	%rd1940, [_ZZ17LookupTableV2GradIfLi256EEvPT_PKS0_PKllllE5s_ids+632];
	setp.lt.s64 	%p398, %rd1940, %rd8;
	setp.ge.s64 	%p399, %rd1940, %rd9;
	or.pred  	%p400, %p398, %p399;
	@%p400 bra 	$L__BB0_325;
	setp.le.s64 	%p401, %rd1300, %rd10;
	@%p401 bra 	$L__BB0_325;
	mul.lo.s64 	%rd413, %rd1940, %rd1300;
	add.s64 	%rd1941, %rd3357, 79;
	mul.lo.s64 	%rd414, %rd1941, %rd1300;
	mov.u64 	%rd3439, %rd10;
$L__BB0_324:
	add.s64 	%rd1942, %rd3439, %rd414;
	shl.b64 	%rd1943, %rd1942, 2;
	add.s64 	%rd1944, %rd2, %rd1943;
	ld.global.f32 	%f238, [%rd1944];
	add.s64 	%rd1945, %rd3439, %rd413;
	shl.b64 	%rd1946, %rd1945, 2;
	add.s64 	%rd1947, %rd1, %rd1946;
	ld.global.f32 	%f239, [%rd1947];
	add.f32 	%f240, %f238, %f239;
	st.global.f32 	[%rd1947], %f240;
	add.s64 	%rd3439, %rd3439, 256;
	setp.gt.s64 	%p402, %rd1300, %rd3439;
	@%p402 bra 	$L__BB0_324;
$L__BB0_325:
	ld.shared.u64 	%rd1948, [_ZZ17LookupTableV2GradIfLi256EEvPT_PKS0_PKllllE5s_ids+640];
	setp.lt.s64 	%p403, %rd1948, %rd8;
	setp.ge.s64 	%p404, %rd1948, %rd9;
	or.pred  	%p405, %p403, %p404;
	@%p405 bra 	$L__BB0_329;
	setp.le.s64 	%p406, %rd1300, %rd10;
	@%p406 bra 	$L__BB0_329;
	mul.lo.s64 	%rd418, %rd1948, %rd1300;
	add.s64 	%rd1949, %rd3357, 80;
	mul.lo.s64 	%rd419, %rd1949, %rd1300;
	mov.u64 	%rd3440, %rd10;
$L__BB0_328:
	add.s64 	%rd1950, %rd3440, %rd419;
	shl.b64 	%rd1951, %rd1950, 2;
	add.s64 	%rd1952, %rd2, %rd1951;
	ld.global.f32 	%f241, [%rd1952];
	add.s64 	%rd1953, %rd3440, %rd418;
	shl.b64 	%rd1954, %rd1953, 2;
	add.s64 	%rd1955, %rd1, %rd1954;
	ld.global.f32 	%f242, [%rd1955];
	add.f32 	%f243, %f241, %f242;
	st.global.f32 	[%rd1955], %f243;
	add.s64 	%rd3440, %rd3440, 256;
	setp.gt.s64 	%p407, %rd1300, %rd3440;
	@%p407 bra 	$L__BB0_328;
$L__BB0_329:
	ld.shared.u64 	%rd1956, [_ZZ17LookupTableV2GradIfLi256EEvPT_PKS0_PKllllE5s_ids+648];
	setp.lt.s64 	%p408, %rd1956, %rd8;
	setp.ge.s64 	%p409, %rd1956, %rd9;
	or.pred  	%p410, %p408, %p409;
	@%p410 bra 	$L__BB0_333;
	setp.le.s64 	%p411, %rd1300, %rd10;
	@%p411 bra 	$L__BB0_333;
	mul.lo.s64 	%rd423, %rd1956, %rd1300;
	add.s64 	%rd1957, %rd3357, 81;
	mul.lo.s64 	%rd424, %rd1957, %rd1300;
	mov.u64 	%rd3441, %rd10;
$L__BB0_332:
	add.s64 	%rd1958, %rd3441, %rd424;
	shl.b64 	%rd1959, %rd1958, 2;
	add.s64 	%rd1960, %rd2, %rd1959;
	ld.global.f32 	%f244, [%rd1960];
	add.s64 	%rd1961, %rd3441, %rd423;
	shl.b64 	%rd1962, %rd1961, 2;
	add.s64 	%rd1963, %rd1, %rd1962;
	ld.global.f32 	%f245, [%rd1963];
	add.f32 	%f246, %f244, %f245;
	st.global.f32 	[%rd1963], %f246;
	add.s64 	%rd3441, %rd3441, 256;
	setp.gt.s64 	%p412, %rd1300, %rd3441;
	@%p412 bra 	$L__BB0_332;
$L__BB0_333:
	ld.shared.u64 	%rd1964, [_ZZ17LookupTableV2GradIfLi256EEvPT_PKS0_PKllllE5s_ids+656];
	setp.lt.s64 	%p413, %rd1964, %rd8;
	setp.ge.s64 	%p414, %rd1964, %rd9;
	or.pred  	%p415, %p413, %p414;
	@%p415 bra 	$L__BB0_337;
	setp.le.s64 	%p416, %rd1300, %rd10;
	@%p416 bra 	$L__BB0_337;
	mul.lo.s64 	%rd428, %rd1964, %rd1300;
	add.s64 	%rd1965, %rd3357, 82;
	mul.lo.s64 	%rd429, %rd1965, %rd1300;
	mov.u64 	%rd3442, %rd10;
$L__BB0_336:
	add.s64 	%rd1966, %rd3442, %rd429;
	shl.b64 	%rd1967, %rd1966, 2;
	add.s64 	%rd1968, %rd2, %rd1967;
	ld.global.f32 	%f247, [%rd1968];
	add.s64 	%rd1969, %rd3442, %rd428;
	shl.b64 	%rd1970, %rd1969, 2;
	add.s64 	%rd1971, %rd1, %rd1970;
	ld.global.f32 	%f248, [%rd1971];
	add.f32 	%f249, %f247, %f248;
	st.global.f32 	[%rd1971], %f249;
	add.s64 	%rd3442, %rd3442, 256;
	setp.gt.s64 	%p417, %rd1300, %rd3442;
	@%p417 bra 	$L__BB0_336;
$L__BB0_337:
	ld.shared.u64 	%rd1972, [_ZZ17LookupTableV2GradIfLi256EEvPT_PKS0_PKllllE5s_ids+664];
	setp.lt.s64 	%p418, %rd1972, %rd8;
	setp.ge.s64 	%p419, %rd1972, %rd9;
	or.pred  	%p420, %p418, %p419;
	@%p420 bra 	$L__BB0_341;
	setp.le.s64 	%p421, %rd1300, %rd10;
	@%p421 bra 	$L__BB0_341;
	mul.lo.s64 	%rd433, %rd1972, %rd1300;
	add.s64 	%rd1973, %rd3357, 83;
	mul.lo.s64 	%rd434, %rd1973, %rd1300;
	mov.u64 	%rd3443, %rd10;
$L__BB0_340:
	add.s64 	%rd1974, %rd3443, %rd434;
	shl.b64 	%rd1975, %rd1974, 2;
	add.s64 	%rd1976, %rd2, %rd1975;
	ld.global.f32 	%f250, [%rd1976];
	add.s64 	%rd1977, %rd3443, %rd433;
	shl.b64 	%rd1978, %rd1977, 2;
	add.s64 	%rd1979, %rd1, %rd1978;
	ld.global.f32 	%f251, [%rd1979];
	add.f32 	%f252, %f250, %f251;
	st.global.f32 	[%rd1979], %f252;
	add.s64 	%rd3443, %rd3443, 256;
	setp.gt.s64 	%p422, %rd1300, %rd3443;
	@%p422 bra 	$L__BB0_340;
$L__BB0_341:
	ld.shared.u64 	%rd1980, [_ZZ17LookupTableV2GradIfLi256EEvPT_PKS0_PKllllE5s_ids+672];
	setp.lt.s64 	%p423, %rd1980, %rd8;
	setp.ge.s64 	%p424, %rd1980, %rd9;
	or.pred  	%p425, %p423, %p424;
	@%p425 bra 	$L__BB0_345;
	setp.le.s64 	%p426, %rd1300, %rd10;
	@%p426 bra 	$L__BB0_345;
	mul.lo.s64 	%rd438, %rd1980, %rd1300;
	add.s64 	%rd1981, %rd3357, 84;
	mul.lo.s64 	%rd439, %rd1981, %rd1300;
	mov.u64 	%rd3444, %rd10;
$L__BB0_344:
	add.s64 	%rd1982, %rd3444, %rd439;
	shl.b64 	%rd1983, %rd1982, 2;
	add.s64 	%rd1984, %rd2, %rd1983;
	ld.global.f32 	%f253, [%rd1984];
	add.s64 	%rd1985, %rd3444, %rd438;
	shl.b64 	%rd1986, %rd1985, 2;
	add.s64 	%rd1987, %rd1, %rd1986;
	ld.global.f32 	%f254, [%rd1987];
	add.f32 	%f255, %f253, %f254;
	st.global.f32 	[%rd1987], %f255;
	add.s64 	%rd3444, %rd3444, 256;
	setp.gt.s64 	%p427, %rd1300, %rd3444;
	@%p427 bra 	$L__BB0_344;
$L__BB0_345:
	ld.shared.u64 	%rd1988, [_ZZ17LookupTableV2GradIfLi256EEvPT_PKS0_PKllllE5s_ids+680];
	setp.lt.s64 	%p428, %rd1988, %rd8;
	setp.ge.s64 	%p429, %rd1988, %rd9;
	or.pred  	%p430, %p428, %p429;
	@%p430 bra 	$L__BB0_349;
	setp.le.s64 	%p431, %rd1300, %rd10;
	@%p431 bra 	$L__BB0_349;
	mul.lo.s64 	%rd443, %rd1988, %rd1300;
	add.s64 	%rd1989, %rd3357, 85;
	mul.lo.s64 	%rd444, %rd1989, %rd1300;
	mov.u64 	%rd3445, %rd10;
$L__BB0_348:
	add.s64 	%rd1990, %rd3445, %rd444;
	shl.b64 	%rd1991, %rd1990, 2;
	add.s64 	%rd1992, %rd2, %rd1991;
	ld.global.f32 	%f256, [%rd1992];
	add.s64 	%rd1993, %rd3445, %rd443;
	shl.b64 	%rd1994, %rd1993, 2;
	add.s64 	%rd1995, %rd1, %rd1994;
	ld.global.f32 	%f257, [%rd1995];
	add.f32 	%f258, %f256, %f257;
	st.global.f32 	[%rd1995], %f258;
	add.s64 	%rd3445, %rd3445, 256;
	setp.gt.s64 	%p432, %rd1300, %rd3445;
	@%p432 bra 	$L__BB0_348;
$L__BB0_349:
	ld.shared.u64 	%rd1996, [_ZZ17LookupTableV2GradIfLi256EEvPT_PKS0_PKllllE5s_ids+688];
	setp.lt.s64 	%p433, %rd1996, %rd8;
	setp.ge.s64 	%p434, %rd1996, %rd9;
	or.pred  	%p435, %p433, %p434;
	@%p435 bra 	$L__BB0_353;
	setp.le.s64 	%p436, %rd1300, %rd10;
	@%p436 bra 	$L__BB0_353;
	mul.lo.s64 	%rd448, %rd1996, %rd1300;
	add.s64 	%rd1997, %rd3357, 86;
	mul.lo.s64 	%rd449, %rd1997, %rd1300;
	mov.u64 	%rd3446, %rd10;
$L__BB0_352:
	add.s64 	%rd1998, %rd3446, %rd449;
	shl.b64 	%rd1999, %rd1998, 2;
	add.s64 	%rd2000, %rd2, %rd1999;
	ld.global.f32 	%f259, [%rd2000];
	add.s64 	%rd2001, %rd3446, %rd448;
	shl.b64 	%rd2002, %rd2001, 2;
	add.s64 	%rd2003, %rd1, %rd2002;
	ld.global.f32 	%f260, [%rd2003];
	add.f32 	%f261, %f259, %f260;
	st.global.f32 	[%rd2003], %f261;
	add.s64 	%rd3446, %rd3446, 256;
	setp.gt.s64 	%p437, %rd1300, %rd3446;
	@%p437 bra 	$L__BB0_352;
$L__BB0_353:
	ld.shared.u64 	%rd2004, [_ZZ17LookupTableV2GradIfLi256EEvPT_PKS0_PKllllE5s_ids+696];
	setp.lt.s64 	%p438, %rd2004, %rd8;
	setp.ge.s64 	%p439, %rd2004, %rd9;
	or.pred  	%p440, %p438, %p439;
	@%p440 bra 	$L__BB0_357;
	setp.le.s64 	%p441, %rd1300, %rd10;
	@%p441 bra 	$L__BB0_357;
	mul.lo.s64 	%rd453, %rd2004, %rd1300;
	add.s64 	%rd2005, %rd3357, 87;
	mul.lo.s64 	%rd454, %rd2005, %rd1300;
	mov.u64 	%rd3447, %rd10;
$L__BB0_356:
	add.s64 	%rd2006, %rd3447, %rd454;
	shl.b64 	%rd2007, %rd2006, 2;
	add.s64 	%rd2008, %rd2, %rd2007;
	ld.global.f32 	%f262, [%rd2008];
	add.s64 	%rd2009, %rd3447, %rd453;
	shl.b64 	%rd2010, %rd2009, 2;
	add.s64 	%rd2011, %rd1, %rd2010;
	ld.global.f32 	%f263, [%rd2011];
	add.f32 	%f264, %f262, %f263;
	st.global.f32 	[%rd2011], %f264;
	add.s64 	%rd3447, %rd3447, 256;
	setp.gt.s64 	%p442, %rd1300, %rd3447;
	@%p442 bra 	$L__BB0_356;
$L__BB0_357:
	ld.shared.u64 	%rd2012, [_ZZ17LookupTableV2GradIfLi256EEvPT_PKS0_PKllllE5s_ids+704];
	setp.lt.s64 	%p443, %rd2012, %rd8;
	setp.ge.s64 	%p444, %rd2012, %rd9;
	or.pred  	%p445, %p443, %p444;
	@%p445 bra 	$L__BB0_361;
	setp.le.s64 	%p446, %rd1300, %rd10;
	@%p446 bra 	$L__BB0_361;
	mul.lo.s64 	%rd458, %rd2012, %rd1300;
	add.s64 	%rd2013, %rd3357, 88;
	mul.lo.s64 	%rd459, %rd2013, %rd1300;
	mov.u64 	%rd3448, %rd10;
$L__BB0_360:
	add.s64 	%rd2014, %rd3448, %rd459;
	shl.b64 	%rd2015, %rd2014, 2;
	add.s64 	%rd2016, %rd2, %rd2015;
	ld.global.f32 	%f265, [%rd2016];
	add.s64 	%rd2017, %rd3448, %rd458;
	shl.b64 	%rd2018, %rd2017, 2;
	add.s64 	%rd2019, %rd1, %rd2018;
	ld.global.f32 	%f266, [%rd2019];
	add.f32 	%f267, %f265, %f266;
	st.global.f32 	[%rd2019], %f267;
	add.s64 	%rd3448, %rd3448, 256;
	setp.gt.s64 	%p447, %rd1300, %rd3448;
	@%p447 bra 	$L__BB0_360;
$L__BB0_361:
	ld.shared.u64 	%rd2020, [_ZZ17LookupTableV2GradIfLi256EEvPT_PKS0_PKllllE5s_ids+712];
	setp.lt.s64 	%p448, %rd2020, %rd8;
	setp.ge.s64 	%p449, %rd2020, %rd9;
	or.pred  	%p450, %p448, %p449;
	@%p450 bra 	$L__BB0_365;
	setp.le.s64 	%p451, %rd1300, %rd10;
	@%p451 bra 	$L__BB0_365;
	mul.lo.s64 	%rd463, %rd2020, %rd1300;
	add.s64 	%rd2021, %rd3357, 89;
	mul.lo.s64 	%rd464, %rd2021, %rd1300;
	mov.u64 	%rd3449, %rd10;
$L__BB0_364:
	add.s64 	%rd2022, %rd3449, %rd464;
	shl.b64 	%rd2023, %rd2022, 2;
	add.s64 	%rd2024, %rd2, %rd2023;
	ld.global.f32 	%f268, [%rd2024];
	add.s64 	%rd2025, %rd3449, %rd463;
	shl.b64 	%rd2026, %rd2025, 2;
	add.s64 	%rd2027, %rd1, %rd2026;
	ld.global.f32 	%f269, [%rd2027];
	add.f32 	%f270, %f268, %f269;
	st.global.f32 	[%rd2027], %f270;
	add.s64 	%rd3449, %rd3449, 256;
	setp.gt.s64 	%p452, %rd1300, %rd3449;
	@%p452 bra 	$L__BB0_364;
$L__BB0_365:
	ld.shared.u64 	%rd2028, [_ZZ17LookupTableV2GradIfLi256EEvPT_PKS0_PKllllE5s_ids+720];
	setp.lt.s64 	%p453, %rd2028, %rd8;
	setp.ge.s64 	%p454, %rd2028, %rd9;
	or.pred  	%p455, %p453, %p454;
	@%p455 bra 	$L__BB0_369;
	setp.le.s64 	%p456, %rd1300, %rd10;
	@%p456 bra 	$L__BB0_369;
	mul.lo.s64 	%rd468, %rd2028, %rd1300;
	add.s64 	%rd2029, %rd3357, 90;
	mul.lo.s64 	%rd469, %rd2029, %rd1300;
	mov.u64 	%rd3450, %rd10;
$L__BB0_368:
	add.s64 	%rd2030, %rd3450, %rd469;
	shl.b64 	%rd2031, %rd2030, 2;
	add.s64 	%rd2032, %rd2, %rd2031;
	ld.global.f32 	%f271, [%rd2032];
	add.s64 	%rd2033, %rd3450, %rd468;
	shl.b64 	%rd2034, %rd2033, 2;
	add.s64 	%rd2035, %rd1, %rd2034;
	ld.global.f32 	%f272, [%rd2035];
	add.f32 	%f273, %f271, %f272;
	st.global.f32 	[%rd2035], %f273;
	add.s64 	%rd3450, %rd3450, 256;
	setp.gt.s64 	%p457, %rd1300, %rd3450;
	@%p457 bra 	$L__BB0_368;
$L__BB0_369:
	ld.shared.u64 	%rd2036, [_ZZ17LookupTableV2GradIfLi256EEvPT_PKS0_PKllllE5s_ids+728];
	setp.lt.s64 	%p458, %rd2036, %rd8;
	setp.ge.s64 	%p459, %rd2036, %rd9;
	or.pred  	%p460, %p458, %p459;
	@%p460 bra 	$L__BB0_373;
	setp.le.s64 	%p461, %rd1300, %rd10;
	@%p461 bra 	$L__BB0_373;
	mul.lo.s64 	%rd473, %rd2036, %rd1300;
	add.s64 	%rd2037, %rd3357, 91;
	mul.lo.s64 	%rd474, %rd2037, %rd1300;
	mov.u64 	%rd3451, %rd10;
$L__BB0_372:
	add.s64 	%rd2038, %rd3451, %rd474;
	shl.b64 	%rd2039, %rd2038, 2;
	add.s64 	%rd2040, %rd2, %rd2039;
	ld.global.f32 	%f274, [%rd2040];
	add.s64 	%rd2041, %rd3451, %rd473;
	shl.b64 	%rd2042, %rd2041, 2;
	add.s64 	%rd2043, %rd1, %rd2042;
	ld.global.f32 	%f275, [%rd2043];
	add.f32 	%f276, %f274, %f275;
	st.global.f32 	[%rd2043], %f276;
	add.s64 	%rd3451, %rd3451, 256;
	setp.gt.s64 	%p462, %rd1300, %rd3451;
	@%p462 bra 	$L__BB0_372;
$L__BB0_373:
	ld.shared.u64 	%rd2044, [_ZZ17LookupTableV2GradIfLi256EEvPT_PKS0_PKllllE5s_ids+736];
	setp.lt.s64 	%p463, %rd2044, %rd8;
	setp.ge.s64 	%p464, %rd2044, %rd9;
	or.pred  	%p465, %p463, %p464;
	@%p465 bra 	$L__BB0_377;
	setp.le.s64 	%p466, %rd1300, %rd10;
	@%p466 bra 	$L__BB0_377;
	mul.lo.s64 	%rd478, %rd2044, %rd1300;
	add.s64 	%rd2045, %rd3357, 92;
	mul.lo.s64 	%rd479, %rd2045, %rd1300;
	mov.u64 	%rd3452, %rd10;
$L__BB0_376:
	add.s64 	%rd2046, %rd3452, %rd479;
	shl.b64 	%rd2047, %rd2046, 2;
	add.s64 	%rd2048, %rd2, %rd2047;
	ld.global.f32 	%f277, [%rd2048];
	add.s64 	%rd2049, %rd3452, %rd478;
	shl.b64 	%rd2050, %rd2049, 2;
	add.s64 	%rd2051, %rd1, %rd2050;
	ld.global.f32 	%f278, [%rd2051];
	add.f32 	%f279, %f277, %f278;
	st.global.f32 	[%rd2051], %f279;
	add.s64 	%rd3452, %rd3452, 256;
	setp.gt.s64 	%p467, %rd1300, %rd3452;
	@%p467 bra 	$L__BB0_376;
$L__BB0_377:
	ld.shared.u64 	%rd2052, [_ZZ17LookupTableV2GradIfLi256EEvPT_PKS0_PKllllE5s_ids+744];
	setp.lt.s64 	%p468, %rd2052, %rd8;
	setp.ge.s64 	%p469, %rd2052, %rd9;
	or.pred  	%p470, %p468, %p469;
	@%p470 bra 	$L__BB0_381;
	setp.le.s64 	%p471, %rd1300, %rd10;
	@%p471 bra 	$L__BB0_381;
	mul.lo.s64 	%rd483, %rd2052, %rd1300;
	add.s64 	%rd2053, %rd3357, 93;
	mul.lo.s64 	%rd484, %rd2053, %rd1300;
	mov.u64 	%rd3453, %rd10;
$L__BB0_380:
	add.s64 	%rd2054, %rd3453, %rd484;
	shl.b64 	%rd2055, %rd2054, 2;
	add.s64 	%rd2056, %rd2, %rd2055;
	ld.global.f32 	%f280, [%rd2056];
	add.s64 	%rd2057, %rd3453, %rd483;
	shl.b64 	%rd2058, %rd2057, 2;
	add.s64 	%rd2059, %rd1, %rd2058;
	ld.global.f32 	%f281, [%rd2059];
	add.f32 	%f282, %f280, %f281;
	st.global.f32 	[%rd2059], %f282;
	add.s64 	%rd3453, %rd3453, 256;
	setp.gt.s64 	%p472, %rd1300, %rd3453;
	@%p472 bra 	$L__BB0_380;
$L__BB0_381:
	ld.shared.u64 	%rd2060, [_ZZ17LookupTableV2GradIfLi256EEvPT_PKS0_PKllllE5s_ids+752];
	setp.lt.s64 	%p473, %rd2060, %rd8;
	setp.ge.s64 	%p474, %rd2060, %rd9;
	or.pred  	%p475, %p473, %p474;
	@%p475 bra 	$L__BB0_385;
	setp.le.s64 	%p476, %rd1300, %rd10;
	@%p476 bra 	$L__BB0_385;
	mul.lo.s64 	%rd488, %rd2060, %rd1300;
	add.s64 	%rd2061, %rd3357, 94;
	mul.lo.s64 	%rd489, %rd2061, %rd1300;
	mov.u64 	%rd3454, %rd10;
$L__BB0_384:
	add.s64 	%rd2062, %rd3454, %rd489;
	shl.b64 	%rd2063, %rd2062, 2;
	add.s64 	%rd2064, %rd2, %rd2063;
	ld.global.f32 	%f283, [%rd2064];
	add.s64 	%rd2065, %rd3454, %rd488;
	shl.b64 	%rd2066, %rd2065, 2;
	add.s64 	%rd2067, %rd1, %rd2066;
	ld.global.f32 	%f284, [%rd2067];
	add.f32 	%f285, %f283, %f284;
	st.global.f32 	[%rd2067], %f285;
	add.s64 	%rd3454, %rd3454, 256;
	setp.gt.s64 	%p477, %rd1300, %rd3454;
	@%p477 bra 	$L__BB0_384;
$L__BB0_385:
	ld.shared.u64 	%rd2068, [_ZZ17LookupTableV2GradIfLi256EEvPT_PKS0_PKllllE5s_ids+760];
	setp.lt.s64 	%p478, %rd2068, %rd8;
	setp.ge.s64 	%p479, %rd2068, %rd9;
	or.pred  	%p480, %p478, %p479;
	@%p480 bra 	$L__BB0_389;
	setp.le.s64 	%p481, %rd1300, %rd10;
	@%p481 bra 	$L__BB0_389;
	mul.lo.s64 	%rd493, %rd2068, %rd1300;
	add.s64 	%rd2069, %rd3357, 95;
	mul.lo.s64 	%rd494, %rd2069, %rd1300;
	mov.u64 	%rd3455, %rd10;
$L__BB0_388:
	add.s64 	%rd2070, %rd3455, %rd494;
	shl.b64 	%rd2071, %rd2070, 2;
	add.s64 	%rd2072, %rd2, %rd2071;
	ld.global.f32 	%f286, [%rd2072];
	add.s64 	%rd2073, %rd3455, %rd493;
	shl.b64 	%rd2074, %rd2073, 2;
	add.s64 	%rd2075, %rd1, %rd2074;
	ld.global.f32 	%f287, [%rd2075];
	add.f32 	%f288, %f286, %f287;
	st.global.f32 	[%rd2075], %f288;
	add.s64 	%rd3455, %rd3455, 256;
	setp.gt.s64 	%p482, %rd1300, %rd3455;
	@%p482 bra 	$L__BB0_388;
$L__BB0_389:
	ld.shared.u64 	%rd2076, [_ZZ17LookupTableV2GradIfLi256EEvPT_PKS0_PKllllE5s_ids+768];
	setp.lt.s64 	%p483, %rd2076, %rd8;
	setp.ge.s64 	%p484, %rd2076, %rd9;
	or.pred  	%p485, %p483, %p484;
	@%p485 bra 	$L__BB0_393;
	setp.le.s64 	%p486, %rd1300, %rd10;
	@%p486 bra 	$L__BB0_393;
	mul.lo.s64 	%rd498, %rd2076, %rd1300;
	add.s64 	%rd2077, %rd3357, 96;
	mul.lo.s64 	%rd499, %rd2077, %rd1300;
	mov.u64 	%rd3456, %rd10;
$L__BB0_392:
	add.s64 	%rd2078, %rd3456, %rd499;
	shl.b64 	%rd2079, %rd2078, 2;
	add.s64 	%rd2080, %rd2, %rd2079;
	ld.global.f32 	%f289, [%rd2080];
	add.s64 	%rd2081, %rd3456, %rd498;
	shl.b64 	%rd2082, %rd2081, 2;
	add.s64 	%rd2083, %rd1, %rd2082;
	ld.global.f32 	%f290, [%rd2083];
	add.f32 	%f291, %f289, %f290;
	st.global.f32 	[%rd2083], %f291;
	add.s64 	%rd3456, %rd3456, 256;
	setp.gt.s64 	%p487, %rd1300, %rd3456;
	@%p487 bra 	$L__BB0_392;
$L__BB0_393:
	ld.shared.u64 	%rd2084, [_ZZ17LookupTableV2GradIfLi256EEvPT_PKS0_PKllllE5s_ids+776];
	setp.lt.s64 	%p488, %rd2084, %rd8;
	setp.ge.s64 	%p489, %rd2084, %rd9;
	or.pred  	%p490, %p488, %p489;
	@%p490 bra 	$L__BB0_397;
	setp.le.s64 	%p491, %rd1300, %rd10;
	@%p491 bra 	$L__BB0_397;
	mul.lo.s64 	%rd503, %rd2084, %rd1300;
	add.s64 	%rd2085, %rd3357, 97;
	mul.lo.s64 	%rd504, %rd2085, %rd1300;
	mov.u64 	%rd3457, %rd10;
$L__BB0_396:
	add.s64 	%rd2086, %rd3457, %rd504;
	shl.b64 	%rd2087, %rd2086, 2;
	add.s64 	%rd2088, %rd2, %rd2087;
	ld.global.f32 	%f292, [%rd2088];
	add.s64 	%rd2089, %rd3457, %rd503;
	shl.b64 	%rd2090, %rd2089, 2;
	add.s64 	%rd2091, %rd1, %rd2090;
	ld.global.f32 	%f293, [%rd2091];
	add.f32 	%f294, %f292, %f293;
	st.global.f32 	[%rd2091], %f294;
	add.s64 	%rd3457, %rd3457, 256;
	setp.gt.s64 	%p492, %rd1300, %rd3457;
	@%p492 bra 	$L__BB0_396;
$L__BB0_397:
	ld.shared.u64 	%rd2092, [_ZZ17LookupTableV2GradIfLi256EEvPT_PKS0_PKllllE5s_ids+784];
	setp.lt.s64 	%p493, %rd2092, %rd8;
	setp.ge.s64 	%p494, %rd2092, %rd9;
	or.pred  	%p495, %p493, %p494;
	@%p495 bra 	$L__BB0_401;
	setp.le.s64 	%p496, %rd1300, %rd10;
	@%p496 bra 	$L__BB0_401;
	mul.lo.s64 	%rd508, %rd2092, %rd1300;
	add.s64 	%rd2093, %rd3357, 98;
	mul.lo.s64 	%rd509, %rd2093, %rd1300;
	mov.u64 	%rd3458, %rd10;
$L__BB0_400:
	add.s64 	%rd2094, %rd3458, %rd509;
	shl.b64 	%rd2095, %rd2094, 2;
	add.s64 	%rd2096, %rd2, %rd2095;
	ld.global.f32 	%f295, [%rd2096];
	add.s64 	%rd2097, %rd3458, %rd508;
	shl.b64 	%rd2098, %rd2097, 2;
	add.s64 	%rd2099, %rd1, %rd2098;
	ld.global.f32 	%f296, [%rd2099];
	add.f32 	%f297, %f295, %f296;
	st.global.f32 	[%rd2099], %f297;
	add.s64 	%rd3458, %rd3458, 256;
	setp.gt.s64 	%p497, %rd1300, %rd3458;
	@%p497 bra 	$L__BB0_400;
$L__BB0_401:
	ld.shared.u64 	%rd2100, [_ZZ17LookupTableV2GradIfLi256EEvPT_PKS0_PKllllE5s_ids+792];
	setp.lt.s64 	%p498, %rd2100, %rd8;
	setp.ge.s64 	%p499, %rd2100, %rd9;
	or.pred  	%p500, %p498, %p499;
	@%p500 bra 	$L__BB0_405;
	setp.le.s64 	%p501, %rd1300, %rd10;
	@%p501 bra 	$L__BB0_405;
	mul.lo.s64 	%rd513, %rd2100, %rd1300;
	add.s64 	%rd2101, %rd3357, 99;
	mul.lo.s64 	%rd514, %rd2101, %rd1300;
	mov.u64 	%rd3459, %rd10;
$L__BB0_404:
	add.s64 	%rd2102, %rd3459, %rd514;
	shl.b64 	%rd2103, %rd2102, 2;
	add.s64 	%rd2104, %rd2, %rd2103;
	ld.global.f32 	%f298, [%rd2104];
	add.s64 	%rd2105, %rd3459, %rd513;
	shl.b64 	%rd2106, %rd2105, 2;
	add.s64 	%rd2107, %rd1, %rd2106;
	ld.global.f32 	%f299, [%rd2107];
	add.f32 	%f300, %f298, %f299;
	st.global.f32 	[%rd2107], %f300;
	add.s64 	%rd3459, %rd3459, 256;
	setp.gt.s64 	%p502, %rd1300, %rd3459;
	@%p502 bra 	$L__BB0_404;
$L__BB0_405:
	ld.shared.u64 	%rd2108, [_ZZ17LookupTableV2GradIfLi256EEvPT_PKS0_PKllllE5s_ids+800];
	setp.lt.s64 	%p503, %rd2108, %rd8;
	setp.ge.s64 	%p504, %rd2108, %rd9;
	or.pred  	%p505, %p503, %p504;
	@%p505 bra 	$L__BB0_409;
	setp.le.s64 	%p506, %rd1300, %rd10;
	@%p506 bra 	$L__BB0_409;
	mul.lo.s64 	%rd518, %rd2108, %rd1300;
	add.s64 	%rd2109, %rd3357, 100;
	mul.lo.s64 	%rd519, %rd2109, %rd1300;
	mov.u64 	%rd3460, %rd10;
$L__BB0_408:
	add.s64 	%rd2110, %rd3460, %rd519;
	shl.b64 	%rd2111, %rd2110, 2;
	add.s64 	%rd2112, %rd2, %rd2111;
	ld.global.f32 	%f301, [%rd2112];
	add.s64 	%rd2113, %rd3460, %rd518;
	shl.b64 	%rd2114, %rd2113, 2;
	add.s64 	%rd2115, %rd1, %rd2114;
	ld.global.f32 	%f302, [%rd2115];
	add.f32 	%f303, %f301, %f302;
	st.global.f32 	[%rd2115], %f303;
	add.s64 	%rd3460, %rd3460, 256;
	setp.gt.s64 	%p507, %rd1300, %rd3460;
	@%p507 bra 	$L__BB0_408;
$L__BB0_409:
	ld.shared.u64 	%rd2116, [_ZZ17LookupTableV2GradIfLi256EEvPT_PKS0_PKllllE5s_ids+808];
	setp.lt.s64 	%p508, %rd2116, %rd8;
	setp.ge.s64 	%p509, %rd2116, %rd9;
	or.pred  	%p510, %p508, %p509;
	@%p510 bra 	$L__BB0_413;
	setp.le.s64 	%p511, %rd1300, %rd10;
	@%p511 bra 	$L__BB0_413;
	mul.lo.s64 	%rd523, %rd2116, %rd1300;
	add.s64 	%rd2117, %rd3357, 101;
	mul.lo.s64 	%rd524, %rd2117, %rd1300;
	mov.u64 	%rd3461, %rd10;
$L__BB0_412:
	add.s64 	%rd2118, %rd3461, %rd524;
	shl.b64 	%rd2119, %rd2118, 2;
	add.s64 	%rd2120, %rd2, %rd2119;
	ld.global.f32 	%f304, [%rd2120];
	add.s64 	%rd2121, %rd3461, %rd523;
	shl.b64 	%rd2122, %rd2121, 2;
	add.s64 	%rd2123, %rd1, %rd2122;
	ld.global.f32 	%f305, [%rd2123];
	add.f32 	%f306, %f304, %f305;
	st.global.f32 	[%rd2123], %f306;
	add.s64 	%rd3461, %rd3461, 256;
	setp.gt.s64 	%p512, %rd1300, %rd3461;
	@%p512 bra 	$L__BB0_412;
$L__BB0_413:
	ld.shared.u64 	%rd2124, [_ZZ17LookupTableV2GradIfLi256EEvPT_PKS0_PKllllE5s_ids+816];
	setp.lt.s64 	%p513, %rd2124, %rd8;
	setp.ge.s64 	%p514, %rd2124, %rd9;
	or.pred  	%p515, %p513, %p514;
	@%p515 bra 	$L__BB0_417;
	setp.le.s64 	%p516, %rd1300, %rd10;
	@%p516 bra 	$L__BB0_417;
	mul.lo.s64 	%rd528, %rd2124, %rd1300;
	add.s64 	%rd2125, %rd3357, 102;
	mul.lo.s64 	%rd529, %rd2125, %rd1300;
	mov.u64 	%rd3462, %rd10;
$L__BB0_416:
	add.s64 	%rd2126, %rd3462, %rd529;
	shl.b64 	%rd2127, %rd2126, 2;
	add.s64 	%rd2128, %rd2, %rd2127;
	ld.global.f32 	%f307, [%rd2128];
	add.s64 	%rd2129, %rd3462, %rd528;
	shl.b64 	%rd2130, %rd2129, 2;
	add.s64 	%rd2131, %rd1, %rd2130;
	ld.global.f32 	%f308, [%rd2131];
	add.f32 	%f309, %f307, %f308;
	st.global.f32 	[%rd2131], %f309;
	add.s64 	%rd3462, %rd3462, 256;
	setp.gt.s64 	%p517, %rd1300, %rd3462;
	@%p517 bra 	$L__BB0_416;
$L__BB0_417:
	ld.shared.u64 	%rd2132, [_ZZ17LookupTableV2GradIfLi256EEvPT_PKS0_PKllllE5s_ids+824];
	setp.lt.s64 	%p518, %rd2132, %rd8;
	setp.ge.s64 	%p519, %rd2132, %rd9;
	or.pred  	%p520, %p518, %p519;
	@%p520 bra 	$L__BB0_421;
	setp.le.s64 	%p521, %rd1300, %rd10;
	@%p521 bra 	$L__BB0_421;
	mul.lo.s64 	%rd533, %rd2132, %rd1300;
	add.s64 	%rd2133, %rd3357, 103;
	mul.lo.s64 	%rd534, %rd2133, %rd1300;
	mov.u64 	%rd3463, %rd10;
$L__BB0_420:
	add.s64 	%rd2134, %rd3463, %rd534;
	shl.b64 	%rd2135, %rd2134, 2;
	add.s64 	%rd2136, %rd2, %rd2135;
	ld.global.f32 	%f310, [%rd2136];
	add.s64 	%rd2137, %rd3463, %rd533;
	shl.b64 	%rd2138, %rd2137, 2;
	add.s64 	%rd2139, %rd1, %rd2138;
	ld.global.f32 	%f311, [%rd2139];
	add.f32 	%f312, %f310, %f311;
	st.global.f32 	[%rd2139], %f312;
	add.s64 	%rd3463, %rd3463, 256;
	setp.gt.s64 	%p522, %rd1300, %rd3463;
	@%p522 bra 	$L__BB0_420;
$L__BB0_421:
	ld.shared.u64 	%rd2140, [_ZZ17LookupTableV2GradIfLi256EEvPT_PKS0_PKllllE5s_ids+832];
	setp.lt.s64 	%p523, %rd2140, %rd8;
	setp.ge.s64 	%p524, %rd2140, %rd9;
	or.pred  	%p525, %p523, %p524;
	@%p525 bra 	$L__BB0_425;
	setp.le.s64 	%p526, %rd1300, %rd10;
	@%p526 bra 	$L__BB0_425;
	mul.lo.s64 	%rd538, %rd2140, %rd1300;
	add.s64 	%rd2141, %rd3357, 104;
	mul.lo.s64 	%rd539, %rd2141, %rd1300;
	mov.u64 	%rd3464, %rd10;
$L__BB0_424:
	add.s64 	%rd2142, %rd3464, %rd539;
	shl.b64 	%rd2143, %rd2142, 2;
	add.s64 	%rd2144, %rd2, %rd2143;
	ld.global.f32 	%f313, [%rd2144];
	add.s64 	%rd2145, %rd3464, %rd538;
	shl.b64 	%rd2146, %rd2145, 2;
	add.s64 	%rd2147, %rd1, %rd2146;
	ld.global.f32 	%f314, [%rd2147];
	add.f32 	%f315, %f313, %f314;
	st.global.f32 	[%rd2147], %f315;
	add.s64 	%rd3464, %rd3464, 256;
	setp.gt.s64 	%p527, %rd1300, %rd3464;
	@%p527 bra 	$L__BB0_424;
$L__BB0_425:
	ld.shared.u64 	%rd2148, [_ZZ17LookupTableV2GradIfLi256EEvPT_PKS0_PKllllE5s_ids+840];
	setp.lt.s64 	%p528, %rd2148, %rd8;
	setp.ge.s64 	%p529, %rd2148, %rd9;
	or.pred  	%p530, %p528, %p529;
	@%p530 bra 	$L__BB0_429;
	setp.le.s64 	%p531, %rd1300, %rd10;
	@%p531 bra 	$L__BB0_429;
	mul.lo.s64 	%rd543, %rd2148, %rd1300;
	add.s64 	%rd2149, %rd3357, 105;
	mul.lo.s64 	%rd544, %rd2149, %rd1300;
	mov.u64 	%rd3465, %rd10;
$L__BB0_428:
	add.s64 	%rd2150, %rd3465, %rd544;
	shl.b64 	%rd2151, %rd2150, 2;
	add.s64 	%rd2152, %rd2, %rd2151;
	ld.global.f32 	%f316, [%rd2152];
	add.s64 	%rd2153, %rd3465, %rd543;
	shl.b64 	%rd2154, %rd2153, 2;
	add.s64 	%rd2155, %rd1, %rd2154;
	ld.global.f32 	%f317, [%rd2155];
	add.f32 	%f318, %f316, %f317;
	st.global.f32 	[%rd2155], %f318;
	add.s64 	%rd3465, %rd3465, 256;
	setp.gt.s64 	%p532, %rd1300, %rd3465;
	@%p532 bra 	$L__BB0_428;
$L__BB0_429:
	ld.shared.u64 	%rd2156, [_ZZ17LookupTableV2GradIfLi256EEvPT_PKS0_PKllllE5s_ids+848];
	setp.lt.s64 	%p533, %rd2156, %rd8;
	setp.ge.s64 	%p534, %rd2156, %rd9;
	or.pred  	%p535, %p533, %p534;
	@%p535 bra 	$L__BB0_433;
	setp.le.s64 	%p536, %rd1300, %rd10;
	@%p536 bra 	$L__BB0_433;
	mul.lo.s64 	%rd548, %rd2156, %rd1300;
	add.s64 	%rd2157, %rd3357, 106;
	mul.lo.s64 	%rd549, %rd2157, %rd1300;
	mov.u64 	%rd3466, %rd10;
$L__BB0_432:
	add.s64 	%rd2158, %rd3466, %rd549;
	shl.b64 	%rd2159, %rd2158, 2;
	add.s64 	%rd2160, %rd2, %rd2159;
	ld.global.f32 	%f319, [%rd2160];
	add.s64 	%rd2161, %rd3466, %rd548;
	shl.b64 	%rd2162, %rd2161, 2;
	add.s64 	%rd2163, %rd1, %rd2162;
	ld.global.f32 	%f320, [%rd2163];
	add.f32 	%f321, %f319, %f320;
	st.global.f32 	[%rd2163], %f321;
	add.s64 	%rd3466, %rd3466, 256;
	setp.gt.s64 	%p537, %rd1300, %rd3466;
	@%p537 bra 	$L__BB0_432;
$L__BB0_433:
	ld.shared.u64 	%rd2164, [_ZZ17LookupTableV2GradIfLi256EEvPT_PKS0_PKllllE5s_ids+856];
	setp.lt.s64 	%p538, %rd2164, %rd8;
	setp.ge.s64 	%p539, %rd2164, %rd9;
	or.pred  	%p540, %p538, %p539;
	@%p540 bra 	$L__BB0_437;
	setp.le.s64 	%p541, %rd1300, %rd10;
	@%p541 bra 	$L__BB0_437;
	mul.lo.s64 	%rd553, %rd2164, %rd1300;
	add.s64 	%rd2165, %rd3357, 107;
	mul.lo.s64 	%rd554, %rd2165, %rd1300;
	mov.u64 	%rd3467, %rd10;
$L__BB0_436:
	add.s64 	%rd2166, %rd3467, %rd554;
	shl.b64 	%rd2167, %rd2166, 2;
	add.s64 	%rd2168, %rd2, %rd2167;
	ld.global.f32 	%f322, [%rd2168];
	add.s64 	%rd2169, %rd3467, %rd553;
	shl.b64 	%rd2170, %rd2169, 2;
	add.s64 	%rd2171, %rd1, %rd2170;
	ld.global.f32 	%f323, [%rd2171];
	add.f32 	%f324, %f322, %f323;
	st.global.f32 	[%rd2171], %f324;
	add.s64 	%rd3467, %rd3467, 256;
	setp.gt.s64 	%p542, %rd1300, %rd3467;
	@%p542 bra 	$L__BB0_436;
$L__BB0_437:
	ld.shared.u64 	%rd2172, [_ZZ17LookupTableV2GradIfLi256EEvPT_PKS0_PKllllE5s_ids+864];
	setp.lt.s64 	%p543, %rd2172, %rd8;
	setp.ge.s64 	%p544, %rd2172, %rd9;
	or.pred  	%p545, %p543, %p544;
	@%p545 bra 	$L__BB0_441;
	setp.le.s64 	%p546, %rd1300, %rd10;
	@%p546 bra 	$L__BB0_441;
	mul.lo.s64 	%rd558, %rd2172, %rd1300;
	add.s64 	%rd2173, %rd3357, 108;
	mul.lo.s64 	%rd559, %rd2173, %rd1300;
	mov.u64 	%rd3468, %rd10;
$L__BB0_440:
	add.s64 	%rd2174, %rd3468, %rd559;
	shl.b64 	%rd2175, %rd2174, 2;
	add.s64 	%rd2176, %rd2, %rd2175;
	ld.global.f32 	%f325, [%rd2176];
	add.s64 	%rd2177, %rd3468, %rd558;
	shl.b64 	%rd2178, %rd2177, 2;
	add.s64 	%rd2179, %rd1, %rd2178;
	ld.global.f32 	%f326, [%rd2179];
	add.f32 	%f327, %f325, %f326;
	st.global.f32 	[%rd2179], %f327;
	add.s64 	%rd3468, %rd3468, 256;
	setp.gt.s64 	%p547, %rd1300, %rd3468;
	@%p547 bra 	$L__BB0_440;
$L__BB0_441:
	ld.shared.u64 	%rd2180, [_ZZ17LookupTableV2GradIfLi256EEvPT_PKS0_PKllllE5s_ids+872];
	setp.lt.s64 	%p548, %rd2180, %rd8;
	setp.ge.s64 	%p549, %rd2180, %rd9;
	or.pred  	%p550, %p548, %p549;
	@%p550 bra 	$L__BB0_445;
	setp.le.s64 	%p551, %rd1300, %rd10;
	@%p551 bra 	$L__BB0_445;
	mul.lo.s64 	%rd563, %rd2180, %rd1300;
	add.s64 	%rd2181, %rd3357, 109;
	mul.lo.s64 	%rd564, %rd2181, %rd1300;
	mov.u64 	%rd3469, %rd10;
$L__BB0_444:
	add.s64 	%rd2182, %rd3469, %rd564;
	shl.b64 	%rd2183, %rd2182, 2;
	add.s64 	%rd2184, %rd2, %rd2183;
	ld.global.f32 	%f328, [%rd2184];
	add.s64 	%rd2185, %rd3469, %rd563;
	shl.b64 	%rd2186, %rd2185, 2;
	add.s64 	%rd2187, %rd1, %rd2186;
	ld.global.f32 	%f329, [%rd2187];
	add.f32 	%f330, %f328, %f329;
	st.global.f32 	[%rd2187], %f330;
	add.s64 	%rd3469, %rd3469, 256;
	setp.gt.s64 	%p552, %rd1300, %rd3469;
	@%p552 bra 	$L__BB0_444;
$L__BB0_445:
	ld.shared.u64 	%rd2188, [_ZZ17LookupTableV2GradIfLi256EEvPT_PKS0_PKllllE5s_ids+880];
	setp.lt.s64 	%p553, %rd2188, %rd8;
	setp.ge.s64 	%p554, %rd2188, %rd9;
	or.pred  	%p555, %p553, %p554;
	@%p555 bra 	$L__BB0_449;
	setp.le.s64 	%p556, %rd1300, %rd10;
	@%p556 bra 	$L__BB0_449;
	mul.lo.s64 	%rd568, %rd2188, %rd1300;
	add.s64 	%rd2189, %rd3357, 110;
	mul.lo.s64 	%rd569, %rd2189, %rd1300;
	mov.u64 	%rd3470, %rd10;
$L__BB0_448:
	add.s64 	%rd2190, %rd3470, %rd569;
	shl.b64 	%rd2191, %rd2190, 2;
	add.s64 	%rd2192, %rd2, %rd2191;
	ld.global.f32 	%f331, [%rd2192];
	add.s64 	%rd2193, %rd3470, %rd568;
	shl.b64 	%rd2194, %rd2193, 2;
	add.s64 	%rd2195, %rd1, %rd2194;
	ld.global.f32 	%f332, [%rd2195];
	add.f32 	%f333, %f331, %f332;
	st.global.f32 	[%rd2195], %f333;
	add.s64 	%rd3470, %rd3470, 256;
	setp.gt.s64 	%p557, %rd1300, %rd3470;
	@%p557 bra 	$L__BB0_448;
$L__BB0_449:
	ld.shared.u64 	%rd2196, [_ZZ17LookupTableV2GradIfLi256EEvPT_PKS0_PKllllE5s_ids+888];
	setp.lt.s64 	%p558, %rd2196, %rd8;
	setp.ge.s64 	%p559, %rd2196, %rd9;
	or.pred  	%p560, %p558, %p559;
	@%p560 bra 	$L__BB0_453;
	setp.le.s64 	%p561, %rd1300, %rd10;
	@%p561 bra 	$L__BB0_453;
	mul.lo.s64 	%rd573, %rd2196, %rd1300;
	add.s64 	%rd2197, %rd3357, 111;
	mul.lo.s64 	%rd574, %rd2197, %rd1300;
	mov.u64 	%rd3471, %rd10;
$L__BB0_452:
	add.s64 	%rd2198, %rd3471, %rd574;
	shl.b64 	%rd2199, %rd2198, 2;
	add.s64 	%rd2200, %rd2, %rd2199;
	ld.global.f32 	%f334, [%rd2200];
	add.s64 	%rd2201, %rd3471, %rd573;
	shl.b64 	%rd2202, %rd2201, 2;
	add.s64 	%rd2203, %rd1, %rd2202;
	ld.global.f32 	%f335, [%rd2203];
	add.f32 	%f336, %f334, %f335;
	st.global.f32 	[%rd2203], %f336;
	add.s64 	%rd3471, %rd3471, 256;
	setp.gt.s64 	%p562, %rd1300, %rd3471;
	@%p562 bra 	$L__BB0_452;
$L__BB0_453:
	ld.shared.u64 	%rd2204, [_ZZ17LookupTableV2GradIfLi256EEvPT_PKS0_PKllllE5s_ids+896];
	setp.lt.s64 	%p563, %rd2204, %rd8;
	setp.ge.s64 	%p564, %rd2204, %rd9;
	or.pred  	%p565, %p563, %p564;
	@%p565 bra 	$L__BB0_457;
	setp.le.s64 	%p566, %rd1300, %rd10;
	@%p566 bra 	$L__BB0_457;
	mul.lo.s64 	%rd578, %rd2204, %rd1300;
	add.s64 	%rd2205, %rd3357, 112;
	mul.lo.s64 	%rd579, %rd2205, %rd1300;
	mov.u64 	%rd3472, %rd10;
$L__BB0_456:
	add.s64 	%rd2206, %rd3472, %rd579;
	shl.b64 	%rd2207, %rd2206, 2;
	add.s64 	%rd2208, %rd2, %rd2207;
	ld.global.f32 	%f337, [%rd2208];
	add.s64 	%rd2209, %rd3472, %rd578;
	shl.b64 	%rd2210, %rd2209, 2;
	add.s64 	%rd2211, %rd1, %rd2210;
	ld.global.f32 	%f338, [%rd2211];
	add.f32 	%f339, %f337, %f338;
	st.global.f32 	[%rd2211], %f339;
	add.s64 	%rd3472, %rd3472, 256;
	setp.gt.s64 	%p567, %rd1300, %rd3472;
	@%p567 bra 	$L__BB0_456;
$L__BB0_457:
	ld.shared.u64 	%rd2212, [_ZZ17LookupTableV2GradIfLi256EEvPT_PKS0_PKllllE5s_ids+904];
	setp.lt.s64 	%p568, %rd2212, %rd8;
	setp.ge.s64 	%p569, %rd2212, %rd9;
	or.pred  	%p570, %p568, %p569;
	@%p570 bra 	$L__BB0_461;
	setp.le.s64 	%p571, %rd1300, %rd10;
	@%p571 bra 	$L__BB0_461;
	mul.lo.s64 	%rd583, %rd2212, %rd1300;
	add.s64 	%rd2213, %rd3357, 113;
	mul.lo.s64 	%rd584, %rd2213, %rd1300;
	mov.u64 	%rd3473, %rd10;
$L__BB0_460:
	add.s64 	%rd2214, %rd3473, %rd584;
	shl.b64 	%rd2215, %rd2214, 2;
	add.s64 	%rd2216, %rd2, %rd2215;
	ld.global.f32 	%f340, [%rd2216];
	add.s64 	%rd2217, %rd3473, %rd583;
	shl.b64 	%rd2218, %rd2217, 2;
	add.s64 	%rd2219, %rd1, %rd2218;
	ld.global.f32 	%f341, [%rd2219];
	add.f32 	%f342, %f340, %f341;
	st.global.f32 	[%rd2219], %f342;
	add.s64 	%rd3473, %rd3473, 256;
	setp.gt.s64 	%p572, %rd1300, %rd3473;
	@%p572 bra 	$L__BB0_460;
$L__BB0_461:
	ld.shared.u64 	%rd2220, [_ZZ17LookupTableV2GradIfLi256EEvPT_PKS0_PKllllE5s_ids+912];
	setp.lt.s64 	%p573, %rd2220, %rd8;
	setp.ge.s64 	%p574, %rd2220, %rd9;
	or.pred  	%p575, %p573, %p574;
	@%p575 bra 	$L__BB0_465;
	setp.le.s64 	%p576, %rd1300, %rd10;
	@%p576 bra 	$L__BB0_465;
	mul.lo.s64 	%rd588, %rd2220, %rd1300;
	add.s64 	%rd2221, %rd3357, 114;
	mul.lo.s64 	%rd589, %rd2221, %rd1300;
	mov.u64 	%rd3474, %rd10;
$L__BB0_464:
	add.s64 	%rd2222, %rd3474, %rd589;
	shl.b64 	%rd2223, %rd2222, 2;
	add.s64 	%rd2224, %rd2, %rd2223;
	ld.global.f32 	%f343, [%rd2224];
	add.s64 	%rd2225, %rd3474, %rd588;
	shl.b64 	%rd2226, %rd2225, 2;
	add.s64 	%rd2227, %rd1, %rd2226;
	ld.global.f32 	%f344, [%rd2227];
	add.f32 	%f345, %f343, %f344;
	st.global.f32 	[%rd2227], %f345;
	add.s64 	%rd3474, %rd3474, 256;
	setp.gt.s64 	%p577, %rd1300, %rd3474;
	@%p577 bra 	$L__BB0_464;
$L__BB0_465:
	ld.shared.u64 	%rd2228, [_ZZ17LookupTableV2GradIfLi256EEvPT_PKS0_PKllllE5s_ids+920];
	setp.lt.s64 	%p578, %rd2228, %rd8;
	setp.ge.s64 	%p579, %rd2228, %rd9;
	or.pred  	%p580, %p578, %p579;
	@%p580 bra 	$L__BB0_469;
	setp.le.s64 	%p581, %rd1300, %rd10;
	@%p581 bra 	$L__BB0_469;
	mul.lo.s64 	%rd593, %rd2228, %rd1300;
	add.s64 	%rd2229, %rd3357, 115;
	mul.lo.s64 	%rd594, %rd2229, %rd1300;
	mov.u64 	%rd3475, %rd10;
$L__BB0_468:
	add.s64 	%rd2230, %rd3475, %rd594;
	shl.b64 	%rd2231, %rd2230, 2;
	add.s64 	%rd2232, %rd2, %rd2231;
	ld.global.f32 	%f346, [%rd2232];
	add.s64 	%rd2233, %rd3475, %rd593;
	shl.b64 	%rd2234, %rd2233, 2;
	add.s64 	%rd2235, %rd1, %rd2234;
	ld.global.f32 	%f347, [%rd2235];
	add.f32 	%f348, %f346, %f347;
	st.global.f32 	[%rd2235], %f348;
	add.s64 	%rd3475, %rd3475, 256;
	setp.gt.s64 	%p582, %rd1300, %rd3475;
	@%p582 bra 	$L__BB0_468;
$L__BB0_469:
	ld.shared.u64 	%rd2236, [_ZZ17LookupTableV2GradIfLi256EEvPT_PKS0_PKllllE5s_ids+928];
	setp.lt.s64 	%p583, %rd2236, %rd8;
	setp.ge.s64 	%p584, %rd2236, %rd9;
	or.pred  	%p585, %p583, %p584;
	@%p585 bra 	$L__BB0_473;
	setp.le.s64 	%p586, %rd1300, %rd10;
	@%p586 bra 	$L__BB0_473;
	mul.lo.s64 	%rd598, %rd2236, %rd1300;
	add.s64 	%rd2237, %rd3357, 116;
	mul.lo.s64 	%rd599, %rd2237, %rd1300;
	mov.u64 	%rd3476, %rd10;
$L__BB0_472:
	add.s64 	%rd2238, %rd3476, %rd599;
	shl.b64 	%rd2239, %rd2238, 2;
	add.s64 	%rd2240, %rd2, %rd2239;
	ld.global.f32 	%f349, [%rd2240];
	add.s64 	%rd2241, %rd3476, %rd598;
	shl.b64 	%rd2242, %rd2241, 2;
	add.s64 	%rd2243, %rd1, %rd2242;
	ld.global.f32 	%f350, [%rd2243];
	add.f32 	%f351, %f349, %f350;
	st.global.f32 	[%rd2243], %f351;
	add.s64 	%rd3476, %rd3476, 256;
	setp.gt.s64 	%p587, %rd1300, %rd3476;
	@%p587 bra 	$L__BB0_472;
$L__BB0_473:
	ld.shared.u64 	%rd2244, [_ZZ17LookupTableV2GradIfLi256EEvPT_PKS0_PKllllE5s_ids+936];
	setp.lt.s64 	%p588, %rd2244, %rd8;
	setp.ge.s64 	%p589, %rd2244, %rd9;
	or.pred  	%p590, %p588, %p589;
	@%p590 bra 	$L__BB0_477;
	setp.le.s64 	%p591, %rd1300, %rd10;
	@%p591 bra 	$L__BB0_477;
	mul.lo.s64 	%rd603, %rd2244, %rd1300;
	add.s64 	%rd2245, %rd3357, 117;
	mul.lo.s64 	%rd604, %rd2245, %rd1300;
	mov.u64 	%rd3477, %rd10;
$L__BB0_476:
	add.s64 	%rd2246, %rd3477, %rd604;
	shl.b64 	%rd2247, %rd2246, 2;
	add.s64 	%rd2248, %rd2, %rd2247;
	ld.global.f32 	%f352, [%rd2248];
	add.s64 	%rd2249, %rd3477, %rd603;
	shl.b64 	%rd2250, %rd2249, 2;
	add.s64 	%rd2251, %rd1, %rd2250;
	ld.global.f32 	%f353, [%rd2251];
	add.f32 	%f354, %f352, %f353;
	st.global.f32 	[%rd2251], %f354;
	add.s64 	%rd3477, %rd3477, 256;
	setp.gt.s64 	%p592, %rd1300, %rd3477;
	@%p592 bra 	$L__BB0_476;
$L__BB0_477:
	ld.shared.u64 	%rd2252, [_ZZ17LookupTableV2GradIfLi256EEvPT_PKS0_PKllllE5s_ids+944];
	setp.lt.s64 	%p593, %rd2252, %rd8;
	setp.ge.s64 	%p594, %rd2252, %rd9;
	or.pred  	%p595, %p593, %p594;
	@%p595 bra 	$L__BB0_481;
	setp.le.s64 	%p596, %rd1300, %rd10;
	@%p596 bra 	$L__BB0_481;
	mul.lo.s64 	%rd608, %rd2252, %rd1300;
	add.s64 	%rd2253, %rd3357, 118;
	mul.lo.s64 	%rd609, %rd2253, %rd1300;
	mov.u64 	%rd3478, %rd10;
$L__BB0_480:
	add.s64 	%rd2254, %rd3478, %rd609;
	shl.b64 	%rd2255, %rd2254, 2;
	add.s64 	%rd2256, %rd2, %rd2255;
	ld.global.f32 	%f355, [%rd2256];
	add.s64 	%rd2257, %rd3478, %rd608;
	shl.b64 	%rd2258, %rd2257, 2;
	add.s64 	%rd2259, %rd1, %rd2258;
	ld.global.f32 	%f356, [%rd2259];
	add.f32 	%f357, %f355, %f356;
	st.global.f32 	[%rd2259], %f357;
	add.s64 	%rd3478, %rd3478, 256;
	setp.gt.s64 	%p597, %rd1300, %rd3478;
	@%p597 bra 	$L__BB0_480;
$L__BB0_481:
	ld.shared.u64 	%rd2260, [_ZZ17LookupTableV2GradIfLi256EEvPT_PKS0_PKllllE5s_ids+952];
	setp.lt.s64 	%p598, %rd2260, %rd8;
	setp.ge.s64 	%p599, %rd2260, %rd9;
	or.pred  	%p600, %p598, %p599;
	@%p600 bra 	$L__BB0_485;
	setp.le.s64 	%p601, %rd1300, %rd10;
	@%p601 bra 	$L__BB0_485;
	mul.lo.s64 	%rd613, %rd2260, %rd1300;
	add.s64 	%rd2261, %rd3357, 119;
	mul.lo.s64 	%rd614, %rd2261, %rd1300;
	mov.u64 	%rd3479, %rd10;
$L__BB0_484:
	add.s64 	%rd2262, %rd3479, %rd614;
	shl.b64 	%rd2263, %rd2262, 2;
	add.s64 	%rd2264, %rd2, %rd2263;
	ld.global.f32 	%f358, [%rd2264];
	add.s64 	%rd2265, %rd3479, %rd613;
	shl.b64 	%rd2266, %rd2265, 2;
	add.s64 	%rd2267, %rd1, %rd2266;
	ld.global.f32 	%f359, [%rd2267];
	add.f32 	%f360, %f358, %f359;
	st.global.f32 	[%rd2267], %f360;
	add.s64 	%rd3479, %rd3479, 256;
	setp.gt.s64 	%p602, %rd1300, %rd3479;
	@%p602 bra 	$L__BB0_484;
$L__BB0_485:
	ld.shared.u64 	%rd2268, [_ZZ17LookupTableV2GradIfLi256EEvPT_PKS0_PKllllE5s_ids+960];
	setp.lt.s64 	%p603, %rd2268, %rd8;
	setp.ge.s64 	%p604, %rd2268, %rd9;
	or.pred  	%p605, %p603, %p604;
	@%p605 bra 	$L__BB0_489;
	setp.le.s64 	%p606, %rd1300, %rd10;
	@%p606 bra 	$L__BB0_489;
	mul.lo.s64 	%rd618, %rd2268, %rd1300;
	add.s64 	%rd2269, %rd3357, 120;
	mul.lo.s64 	%rd619, %rd2269, %rd1300;
	mov.u64 	%rd3480, %rd10;
$L__BB0_488:
	add.s64 	%rd2270, %rd3480, %rd619;
	shl.b64 	%rd2271, %rd2270, 2;
	add.s64 	%rd2272, %rd2, %rd2271;
	ld.global.f32 	%f361, [%rd2272];
	add.s64 	%rd2273, %rd3480, %rd618;
	shl.b64 	%rd2274, %rd2273, 2;
	add.s64 	%rd2275, %rd1, %rd2274;
	ld.global.f32 	%f362, [%rd2275];
	add.f32 	%f363, %f361, %f362;
	st.global.f32 	[%rd2275], %f363;
	add.s64 	%rd3480, %rd3480, 256;
	setp.gt.s64 	%p607, %rd1300, %rd3480;
	@%p607 bra 	$L__BB0_488;
$L__BB0_489:
	ld.shared.u64 	%rd2276, [_ZZ17LookupTableV2GradIfLi256EEvPT_PKS0_PKllllE5s_ids+968];
	setp.lt.s64 	%p608, %rd2276, %rd8;
	setp.ge.s64 	%p609, %rd2276, %rd9;
	or.pred  	%p610, %p608, %p609;
	@%p610 bra 	$L__BB0_493;
	setp.le.s64 	%p611, %rd1300, %rd10;
	@%p611 bra 	$L__BB0_493;
	mul.lo.s64 	%rd623, %rd2276, %rd1300;
	add.s64 	%rd2277, %rd3357, 121;
	mul.lo.s64 	%rd624, %rd2277, %rd1300;
	mov.u64 	%rd3481, %rd10;
$L__BB0_492:
	add.s64 	%rd2278, %rd3481, %rd624;
	shl.b64 	%rd2279, %rd2278, 2;
	add.s64 	%rd2280, %rd2, %rd2279;
	ld.global.f32 	%f364, [%rd2280];
	add.s64 	%rd2281, %rd3481, %rd623;
	shl.b64 	%rd2282, %rd2281, 2;
	add.s64 	%rd2283, %rd1, %rd2282;
	ld.global.f32 	%f365, [%rd2283];
	add.f32 	%f366, %f364, %f365;
	st.global.f32 	[%rd2283], %f366;
	add.s64 	%rd3481, %rd3481, 256;
	setp.gt.s64 	%p612, %rd1300, %rd3481;
	@%p612 bra 	$L__BB0_492;
$L__BB0_493:
	ld.shared.u64 	%rd2284, [_ZZ17LookupTableV2GradIfLi256EEvPT_PKS0_PKllllE5s_ids+976];
	setp.lt.s64 	%p613, %rd2284, %rd8;
	setp.ge.s64 	%p614, %rd2284, %rd9;
	or.pred  	%p615, %p613, %p614;
	@%p615 bra 	$L__BB0_497;
	setp.le.s64 	%p616, %rd1300, %rd10;
	@%p616 bra 	$L__BB0_497;
	mul.lo.s64 	%rd628, %rd2284, %rd1300;
	add.s64 	%rd2285, %rd3357, 122;
	mul.lo.s64 	%rd629, %rd2285, %rd1300;
	mov.u64 	%rd3482, %rd10;
$L__BB0_496:
	add.s64 	%rd2286, %rd3482, %rd629;
	shl.b64 	%rd2287, %rd2286, 2;
	add.s64 	%rd2288, %rd2, %rd2287;
	ld.global.f32 	%f367, [%rd2288];
	add.s64 	%rd2289, %rd3482, %rd628;
	shl.b64 	%rd2290, %rd2289, 2;
	add.s64 	%rd2291, %rd1, %rd2290;
	ld.global.f32 	%f368, [%rd2291];
	add.f32 	%f369, %f367, %f368;
	st.global.f32 	[%rd2291], %f369;
	add.s64 	%rd3482, %rd3482, 256;
	setp.gt.s64 	%p617, %rd1300, %rd3482;
	@%p617 bra 	$L__BB0_496;
$L__BB0_497:
	ld.shared.u64 	%rd2292, [_ZZ17LookupTableV2GradIfLi256EEvPT_PKS0_PKllllE5s_ids+984];
	setp.lt.s64 	%p618, %rd2292, %rd8;
	setp.ge.s64 	%p619, %rd2292, %rd9;
	or.pred  	%p620, %p618, %p619;
	@%p620 bra 	$L__BB0_501;
	setp.le.s64 	%p621, %rd1300, %rd10;
	@%p621 bra 	$L__BB0_501;
	mul.lo.s64 	%rd633, %rd2292, %rd1300;
	add.s64 	%rd2293, %rd3357, 123;
	mul.lo.s64 	%rd634, %rd2293, %rd1300;
	mov.u64 	%rd3483, %rd10;
$L__BB0_500:
	add.s64 	%rd2294, %rd3483, %rd634;
	shl.b64 	%rd2295, %rd2294, 2;
	add.s64 	%rd2296, %rd2, %rd2295;
	ld.global.f32 	%f370, [%rd2296];
	add.s64 	%rd2297, %rd3483, %rd633;
	shl.b64 	%rd2298, %rd2297, 2;
	add.s64 	%rd2299, %rd1, %rd2298;
	ld.global.f32 	%f371, [%rd2299];
	add.f32 	%f372, %f370, %f371;
	st.global.f32 	[%rd2299], %f372;
	add.s64 	%rd3483, %rd3483, 256;
	setp.gt.s64 	%p622, %rd1300, %rd3483;
	@%p622 bra 	$L__BB0_500;
$L__BB0_501:
	ld.shared.u64 	%rd2300, [_ZZ17LookupTableV2GradIfLi256EEvPT_PKS0_PKllllE5s_ids+992];
	setp.lt.s64 	%p623, %rd2300, %rd8;
	setp.ge.s64 	%p624, %rd2300, %rd9;
	or.pred  	%p625, %p623, %p624;
	@%p625 bra 	$L__BB0_505;
	setp.le.s64 	%p626, %rd1300, %rd10;
	@%p626 bra 	$L__BB0_505;
	mul.lo.s64 	%rd638, %rd2300, %rd1300;
	add.s64 	%rd2301, %rd3357, 124;
	mul.lo.s64 	%rd639, %rd2301, %rd1300;
	mov.u64 	%rd3484, %rd10;
$L__BB0_504:
	add.s64 	%rd2302, %rd3484, %rd639;
	shl.b64 	%rd2303, %rd2302, 2;
	add.s64 	%rd2304, %rd2, %rd2303;
	ld.global.f32 	%f373, [%rd2304];
	add.s64 	%rd2305, %rd3484, %rd638;
	shl.b64 	%rd2306, %rd2305, 2;
	add.s64 	%rd2307, %rd1, %rd2306;
	ld.global.f32 	%f374, [%rd2307];
	add.f32 	%f375, %f373, %f374;
	st.global.f32 	[%rd2307], %f375;
	add.s64 	%rd3484, %rd3484, 256;
	setp.gt.s64 	%p627, %rd1300, %rd3484;
	@%p627 bra 	$L__BB0_504;
$L__BB0_505:
	ld.shared.u64 	%rd2308, [_ZZ17LookupTableV2GradIfLi256EEvPT_PKS0_PKllllE5s_ids+1000];
	setp.lt.s64 	%p628, %rd2308, %rd8;
	setp.ge.s64 	%p629, %rd2308, %rd9;
	or.pred  	%p630, %p628, %p629;
	@%p630 bra 	$L__BB0_509;
	setp.le.s64 	%p631, %rd1300, %rd10;
	@%p631 bra 	$L__BB0_509;
	mul.lo.s64 	%rd643, %rd2308, %rd1300;
	add.s64 	%rd2309, %rd3357, 125;
	mul.lo.s64 	%rd644, %rd2309, %rd1300;
	mov.u64 	%rd3485, %rd10;
$L__BB0_508:
	add.s64 	%rd2310, %rd3485, %rd644;
	shl.b64 	%rd2311, %rd2310, 2;
	add.s64 	%rd2312, %rd2, %rd2311;
	ld.global.f32 	%f376, [%rd2312];
	add.s64 	%rd2313, %rd3485, %rd643;
	shl.b64 	%rd2314, %rd2313, 2;
	add.s64 	%rd2315, %rd1, %rd2314;
	ld.global.f32 	%f377, [%rd2315];
	add.f32 	%f378, %f376, %f377;
	st.global.f32 	[%rd2315], %f378;
	add.s64 	%rd3485, %rd3485, 256;
	setp.gt.s64 	%p632, %rd1300, %rd3485;
	@%p632 bra 	$L__BB0_508;
$L__BB0_509:
	ld.shared.u64 	%rd2316, [_ZZ17LookupTableV2GradIfLi256EEvPT_PKS0_PKllllE5s_ids+1008];
	setp.lt.s64 	%p633, %rd2316, %rd8;
	setp.ge.s64 	%p634, %rd2316, %rd9;
	or.pred  	%p635, %p633, %p634;
	@%p635 bra 	$L__BB0_513;
	setp.le.s64 	%p636, %rd1300, %rd10;
	@%p636 bra 	$L__BB0_513;
	mul.lo.s64 	%rd648, %rd2316, %rd1300;
	add.s64 	%rd2317, %rd3357, 126;
	mul.lo.s64 	%rd649, %rd2317, %rd1300;
	mov.u64 	%rd3486, %rd10;
$L__BB0_512:
	add.s64 	%rd2318, %rd3486, %rd649;
	shl.b64 	%rd2319, %rd2318, 2;
	add.s64 	%rd2320, %rd2, %rd2319;
	ld.global.f32 	%f379, [%rd2320];
	add.s64 	%rd2321, %rd3486, %rd648;
	shl.b64 	%rd2322, %rd2321, 2;
	add.s64 	%rd2323, %rd1, %rd2322;
	ld.global.f32 	%f380, [%rd2323];
	add.f32 	%f381, %f379, %f380;
	st.global.f32 	[%rd2323], %f381;
	add.s64 	%rd3486, %rd3486, 256;
	setp.gt.s64 	%p637, %rd1300, %rd3486;
	@%p637 bra 	$L__BB0_512;
$L__BB0_513:
	ld.shared.u64 	%rd2324, [_ZZ17LookupTableV2GradIfLi256EEvPT_PKS0_PKllllE5s_ids+1016];
	setp.lt.s64 	%p638, %rd2324, %rd8;
	setp.ge.s64 	%p639, %rd2324, %rd9;
	or.pred  	%p640, %p638, %p639;
	@%p640 bra 	$L__BB0_517;
	setp.le.s64 	%p641, %rd1300, %rd10;
	@%p641 bra 	$L__BB0_517;
	mul.lo.s64 	%rd653, %rd2324, %rd1300;
	add.s64 	%rd2325, %rd3357, 127;
	mul.lo.s64 	%rd654, %rd2325, %rd1300;
	mov.u64 	%rd3487, %rd10;
$L__BB0_516:
	add.s64 	%rd2326, %rd3487, %rd654;
	shl.b64 	%rd2327, %rd2326, 2;
	add.s64 	%rd2328, %rd2, %rd2327;
	ld.global.f32 	%f382, [%rd2328];
	add.s64 	%rd2329, %rd3487, %rd653;
	shl.b64 	%rd2330, %rd2329, 2;
	add.s64 	%rd2331, %rd1, %rd2330;
	ld.global.f32 	%f383, [%rd2331];
	add.f32 	%f384, %f382, %f383;
	st.global.f32 	[%rd2331], %f384;
	add.s64 	%rd3487, %rd3487, 256;
	setp.gt.s64 	%p642, %rd1300, %rd3487;
	@%p642 bra 	$L__BB0_516;
$L__BB0_517:
	ld.shared.u64 	%rd2332, [_ZZ17LookupTableV2GradIfLi256EEvPT_PKS0_PKllllE5s_ids+1024];
	setp.lt.s64 	%p643, %rd2332, %rd8;
	setp.ge.s64 	%p644, %rd2332, %rd9;
	or.pred  	%p645, %p643, %p644;
	@%p645 bra 	$L__BB0_521;
	setp.le.s64 	%p646, %rd1300, %rd10;
	@%p646 bra 	$L__BB0_521;
	mul.lo.s64 	%rd658, %rd2332, %rd1300;
	add.s64 	%rd2333, %rd3357, 128;
	mul.lo.s64 	%rd659, %rd2333, %rd1300;
	mov.u64 	%rd3488, %rd10;
$L__BB0_520:
	add.s64 	%rd2334, %rd3488, %rd659;
	shl.b64 	%rd2335, %rd2334, 2;
	add.s64 	%rd2336, %rd2, %rd2335;
	ld.global.f32 	%f385, [%rd2336];
	add.s64 	%rd2337, %rd3488, %rd658;
	shl.b64 	%rd2338, %rd2337, 2;
	add.s64 	%rd2339, %rd1, %rd2338;
	ld.global.f32 	%f386, [%rd2339];
	add.f32 	%f387, %f385, %f386;
	st.global.f32 	[%rd2339], %f387;
	add.s64 	%rd3488, %rd3488, 256;
	setp.gt.s64 	%p647, %rd1300, %rd3488;
	@%p647 bra 	$L__BB0_520;
$L__BB0_521:
	ld.shared.u64 	%rd2340, [_ZZ17LookupTableV2GradIfLi256EEvPT_PKS0_PKllllE5s_ids+1032];
	setp.lt.s64 	%p648, %rd2340, %rd8;
	setp.ge.s64 	%p649, %rd2340, %rd9;
	or.pred  	%p650, %p648, %p649;
	@%p650 bra 	$L__BB0_525;
	setp.le.s64 	%p651, %rd1300, %rd10;
	@%p651 bra 	$L__BB0_525;
	mul.lo.s64 	%rd663, %rd2340, %rd1300;
	add.s64 	%rd2341, %rd3357, 129;
	mul.lo.s64 	%rd664, %rd2341, %rd1300;
	mov.u64 	%rd3489, %rd10;
$L__BB0_524:
	add.s64 	%rd2342, %rd3489, %rd664;
	shl.b64 	%rd2343, %rd2342, 2;
	add.s64 	%rd2344, %rd2, %rd2343;
	ld.global.f32 	%f388, [%rd2344];
	add.s64 	%rd2345, %rd3489, %rd663;
	shl.b64 	%rd2346, %rd2345, 2;
	add.s64 	%rd2347, %rd1, %rd2346;
	ld.global.f32 	%f389, [%rd2347];
	add.f32 	%f390, %f388, %f389;
	st.global.f32 	[%rd2347], %f390;
	add.s64 	%rd3489, %rd3489, 256;
	setp.gt.s64 	%p652, %rd1300, %rd3489;
	@%p652 bra 	$L__BB0_524;
$L__BB0_525:
	ld.shared.u64 	%rd2348, [_ZZ17LookupTableV2GradIfLi256EEvPT_PKS0_PKllllE5s_ids+1040];
	setp.lt.s64 	%p653, %rd2348, %rd8;
	setp.ge.s64 	%p654, %rd2348, %rd9;
	or.pred  	%p655, %p653, %p654;
	@%p655 bra 	$L__BB0_529;
	setp.le.s64 	%p656, %rd1300, %rd10;
	@%p656 bra 	$L__BB0_529;
	mul.lo.s64 	%rd668, %rd2348, %rd1300;
	add.s64 	%rd2349, %rd3357, 130;
	mul.lo.s64 	%rd669, %rd2349, %rd1300;
	mov.u64 	%rd3490, %rd10;
$L__BB0_528:
	add.s64 	%rd2350, %rd3490, %rd669;
	shl.b64 	%rd2351, %rd2350, 2;
	add.s64 	%rd2352, %rd2, %rd2351;
	ld.global.f32 	%f391, [%rd2352];
	add.s64 	%rd2353, %rd3490, %rd668;
	shl.b64 	%rd2354, %rd2353, 2;
	add.s64 	%rd2355, %rd1, %rd2354;
	ld.global.f32 	%f392, [%rd2355];
	add.f32 	%f393, %f391, %f392;
	st.global.f32 	[%rd2355], %f393;
	add.s64 	%rd3490, %rd3490, 256;
	setp.gt.s64 	%p657, %rd1300, %rd3490;
	@%p657 bra 	$L__BB0_528;
$L__BB0_529:
	ld.shared.u64 	%rd2356, [_ZZ17LookupTableV2GradIfLi256EEvPT_PKS0_PKllllE5s_ids+1048];
	setp.lt.s64 	%p658, %rd2356, %rd8;
	setp.ge.s64 	%p659, %rd2356, %rd9;
	or.pred  	%p660, %p658, %p659;
	@%p660 bra 	$L__BB0_533;
	setp.le.s64 	%p661, %rd1300, %rd10;
	@%p661 bra 	$L__BB0_533;
	mul.lo.s64 	%rd673, %rd2356, %rd1300;
	add.s64 	%rd2357, %rd3357, 131;
	mul.lo.s64 	%rd674, %rd2357, %rd1300;
	mov.u64 	%rd3491, %rd10;
$L__BB0_532:
	add.s64 	%rd2358, %rd3491, %rd674;
	shl.b64 	%rd2359, %rd2358, 2;
	add.s64 	%rd2360, %rd2, %rd2359;
	ld.global.f32 	%f394, [%rd2360];
	add.s64 	%rd2361, %rd3491, %rd673;
	shl.b64 	%rd2362, %rd2361, 2;
	add.s64 	%rd2363, %rd1, %rd2362;
	ld.global.f32 	%f395, [%rd2363];
	add.f32 	%f396, %f394, %f395;
	st.global.f32 	[%rd2363], %f396;
	add.s64 	%rd3491, %rd3491, 256;
	setp.gt.s64 	%p662, %rd1300, %rd3491;
	@%p662 bra 	$L__BB0_532;
$L__BB0_533:
	ld.shared.u64 	%rd2364, [_ZZ17LookupTableV2GradIfLi256EEvPT_PKS0_PKllllE5s_ids+1056];
	setp.lt.s64 	%p663, %rd2364, %rd8;
	setp.ge.s64 	%p664, %rd2364, %rd9;
	or.pred  	%p665, %p663, %p664;
	@%p665 bra 	$L__BB0_537;
	setp.le.s64 	%p666, %rd1300, %rd10;
	@%p666 bra 	$L__BB0_537;
	mul.lo.s64 	%rd678, %rd2364, %rd1300;
	add.s64 	%rd2365, %rd3357, 132;
	mul.lo.s64 	%rd679, %rd2365, %rd1300;
	mov.u64 	%rd3492, %rd10;
$L__BB0_536:
	add.s64 	%rd2366, %rd3492, %rd679;
	shl.b64 	%rd2367, %rd2366, 2;
	add.s64 	%rd2368, %rd2, %rd2367;
	ld.global.f32 	%f397, [%rd2368];
	add.s64 	%rd2369, %rd3492, %rd678;
	shl.b64 	%rd2370, %rd2369, 2;
	add.s64 	%rd2371, %rd1, %rd2370;
	ld.global.f32 	%f398, [%rd2371];
	add.f32 	%f399, %f397, %f398;
	st.global.f32 	[%rd2371], %f399;
	add.s64 	%rd3492, %rd3492, 256;
	setp.gt.s64 	%p667, %rd1300, %rd3492;
	@%p667 bra 	$L__BB0_536;
$L__BB0_537:
	ld.shared.u64 	%rd2372, [_ZZ17LookupTableV2GradIfLi256EEvPT_PKS0_PKllllE5s_ids+1064];
	setp.lt.s64 	%p668, %rd2372, %rd8;
	setp.ge.s64 	%p669, %rd2372, %rd9;
	or.pred  	%p670, %p668, %p669;
	@%p670 bra 	$L__BB0_541;
	setp.le.s64 	%p671, %rd1300, %rd10;
	@%p671 bra 	$L__BB0_541;
	mul.lo.s64 	%rd683, %rd2372, %rd1300;
	add.s64 	%rd2373, %rd3357, 133;
	mul.lo.s64 	%rd684, %rd2373, %rd1300;
	mov.u64 	%rd3493, %rd10;
$L__BB0_540:
	add.s64 	%rd2374, %rd3493, %rd684;
	shl.b64 	%rd2375, %rd2374, 2;
	add.s64 	%rd2376, %rd2, %rd2375;
	ld.global.f32 	%f400, [%rd2376];
	add.s64 	%rd2377, %rd3493, %rd683;
	shl.b64 	%rd2378, %rd2377, 2;
	add.s64 	%rd2379, %rd1, %rd2378;
	ld.global.f32 	%f401, [%rd2379];
	add.f32 	%f402, %f400, %f401;
	st.global.f32 	[%rd2379], %f402;
	add.s64 	%rd3493, %rd3493, 256;
	setp.gt.s64 	%p672, %rd1300, %rd3493;
	@%p672 bra 	$L__BB0_540;
$L__BB0_541:
	ld.shared.u64 	%rd2380, [_ZZ17LookupTableV2GradIfLi256EEvPT_PKS0_PKllllE5s_ids+1072];
	setp.lt.s64 	%p673, %rd2380, %rd8;
	setp.ge.s64 	%p674, %rd2380, %rd9;
	or.pred  	%p675, %p673, %p674;
	@%p675 bra 	$L__BB0_545;
	setp.le.s64 	%p676, %rd1300, %rd10;
	@%p676 bra 	$L__BB0_545;
	mul.lo.s64 	%rd688, %rd2380, %rd1300;
	add.s64 	%rd2381, %rd3357, 134;
	mul.lo.s64 	%rd689, %rd2381, %rd1300;
	mov.u64 	%rd3494, %rd10;
$L__BB0_544:
	add.s64 	%rd2382, %rd3494, %rd689;
	shl.b64 	%rd2383, %rd2382, 2;
	add.s64 	%rd2384, %rd2, %rd2383;
	ld.global.f32 	%f403, [%rd2384];
	add.s64 	%rd2385, %rd3494, %rd688;
	shl.b64 	%rd2386, %rd2385, 2;
	add.s64 	%rd2387, %rd1, %rd2386;
	ld.global.f32 	%f404, [%rd2387];
	add.f32 	%f405, %f403, %f404;
	st.global.f32 	[%rd2387], %f405;
	add.s64 	%rd3494, %rd3494, 256;
	setp.gt.s64 	%p677, %rd1300, %rd3494;
	@%p677 bra 	$L__BB0_544;
$L__BB0_545:
	ld.shared.u64 	%rd2388, [_ZZ17LookupTableV2GradIfLi256EEvPT_PKS0_PKllllE5s_ids+1080];
	setp.lt.s64 	%p678, %rd2388, %rd8;
	setp.ge.s64 	%p679, %rd2388, %rd9;
	or.pred  	%p680, %p678, %p679;
	@%p680 bra 	$L__BB0_549;
	setp.le.s64 	%p681, %rd1300, %rd10;
	@%p681 bra 	$L__BB0_549;
	mul.lo.s64 	%rd693, %rd2388, %rd1300;
	add.s64 	%rd2389, %rd3357, 135;
	mul.lo.s64 	%rd694, %rd2389, %rd1300;
	mov.u64 	%rd3495, %rd10;
$L__BB0_548:
	add.s64 	%rd2390, %rd3495, %rd694;
	shl.b64 	%rd2391, %rd2390, 2;
	add.s64 	%rd2392, %rd2, %rd2391;
	ld.global.f32 	%f406, [%rd2392];
	add.s64 	%rd2393, %rd3495, %rd693;
	shl.b64 	%rd2394, %rd2393, 2;
	add.s64 	%rd2395, %rd1, %rd2394;
	ld.global.f32 	%f407, [%rd2395];
	add.f32 	%f408, %f406, %f407;
	st.global.f32 	[%rd2395], %f408;
	add.s64 	%rd3495, %rd3495, 256;
	setp.gt.s64 	%p682, %rd1300, %rd3495;
	@%p682 bra 	$L__BB0_548;
$L__BB0_549:
	ld.shared.u64 	%rd2396, [_ZZ17LookupTableV2GradIfLi256EEvPT_PKS0_PKllllE5s_ids+1088];
	setp.lt.s64 	%p683, %rd2396, %rd8;
	setp.ge.s64 	%p684, %rd2396, %rd9;
	or.pred  	%p685, %p683, %p684;
	@%p685 bra 	$L__BB0_553;
	setp.le.s64 	%p686, %rd1300, %rd10;
	@%p686 bra 	$L__BB0_553;
	mul.lo.s64 	%rd698, %rd2396, %rd1300;
	add.s64 	%rd2397, %rd3357, 136;
	mul.lo.s64 	%rd699, %rd2397, %rd1300;
	mov.u64 	%rd3496, %rd10;
$L__BB0_552:
	add.s64 	%rd2398, %rd3496, %rd699;
	shl.b64 	%rd2399, %rd2398, 2;
	add.s64 	%rd2400, %rd2, %rd2399;
	ld.global.f32 	%f409, [%rd2400];
	add.s64 	%rd2401, %rd3496, %rd698;
	shl.b64 	%rd2402, %rd2401, 2;
	add.s64 	%rd2403, %rd1, %rd2402;
	ld.global.f32 	%f410, [%rd2403];
	add.f32 	%f411, %f409, %f410;
	st.global.f32 	[%rd2403], %f411;
	add.s64 	%rd3496, %rd3496, 256;
	setp.gt.s64 	%p687, %rd1300, %rd3496;
	@%p687 bra 	$L__BB0_552;
$L__BB0_553:
	ld.shared.u64 	%rd2404, [_ZZ17LookupTableV2GradIfLi256EEvPT_PKS0_PKllllE5s_ids+1096];
	setp.lt.s64 	%p688, %rd2404, %rd8;
	setp.ge.s64 	%p689, %rd2404, %rd9;
	or.pred  	%p690, %p688, %p689;
	@%p690 bra 	$L__BB0_557;
	setp.le.s64 	%p691, %rd1300, %rd10;
	@%p691 bra 	$L__BB0_557;
	mul.lo.s64 	%rd703, %rd2404, %rd1300;
	add.s64 	%rd2405, %rd3357, 137;
	mul.lo.s64 	%rd704, %rd2405, %rd1300;
	mov.u64 	%rd3497, %rd10;
$L__BB0_556:
	add.s64 	%rd2406, %rd3497, %rd704;
	shl.b64 	%rd2407, %rd2406, 2;
	add.s64 	%rd2408, %rd2, %rd2407;
	ld.global.f32 	%f412, [%rd2408];
	add.s64 	%rd2409, %rd3497, %rd703;
	shl.b64 	%rd2410, %rd2409, 2;
	add.s64 	%rd2411, %rd1, %rd2410;
	ld.global.f32 	%f413, [%rd2411];
	add.f32 	%f414, %f412, %f413;
	st.global.f32 	[%rd2411], %f414;
	add.s64 	%rd3497, %rd3497, 256;
	setp.gt.s64 	%p692, %rd1300, %rd3497;
	@%p692 bra 	$L__BB0_556;
$L__BB0_557:
	ld.shared.u64 	%rd2412, [_ZZ17LookupTableV2GradIfLi256EEvPT_PKS0_PKllllE5s_ids+1104];
	setp.lt.s64 	%p693, %rd2412, %rd8;
	setp.ge.s64 	%p694, %rd2412, %rd9;
	or.pred  	%p695, %p693, %p694;
	@%p695 bra 	$L__BB0_561;
	setp.le.s64 	%p696, %rd1300, %rd10;
	@%p696 bra 	$L__BB0_561;
	mul.lo.s64 	%rd708, %rd2412, %rd1300;
	add.s64 	%rd2413, %rd3357, 138;
	mul.lo.s64 	%rd709, %rd2413, %rd1300;
	mov.u64 	%rd3498, %rd10;
$L__BB0_560:
	add.s64 	%rd2414, %rd3498, %rd709;
	shl.b64 	%rd2415, %rd2414, 2;
	add.s64 	%rd2416, %rd2, %rd2415;
	ld.global.f32 	%f415, [%rd2416];
	add.s64 	%rd2417, %rd3498, %rd708;
	shl.b64 	%rd2418, %rd2417, 2;
	add.s64 	%rd2419, %rd1, %rd2418;
	ld.global.f32 	%f416, [%rd2419];
	add.f32 	%f417, %f415, %f416;
	st.global.f32 	[%rd2419], %f417;
	add.s64 	%rd3498, %rd3498, 256;
	setp.gt.s64 	%p697, %rd1300, %rd3498;
	@%p697 bra 	$L__BB0_560;
$L__BB0_561:
	ld.shared.u64 	%rd2420, [_ZZ17LookupTableV2GradIfLi256EEvPT_PKS0_PKllllE5s_ids+1112];
	setp.lt.s64 	%p698, %rd2420, %rd8;
	setp.ge.s64 	%p699, %rd2420, %rd9;
	or.pred  	%p700, %p698, %p699;
	@%p700 bra 	$L__BB0_565;
	setp.le.s64 	%p701, %rd1300, %rd10;
	@%p701 bra 	$L__BB0_565;
	mul.lo.s64 	%rd713, %rd2420, %rd1300;
	add.s64 	%rd2421, %rd3357, 139;
	mul.lo.s64 	%rd714, %rd2421, %rd1300;
	mov.u64 	%rd3499, %rd10;
$L__BB0_564:
	add.s64 	%rd2422, %rd3499, %rd714;
	shl.b64 	%rd2423, %rd2422, 2;
	add.s64 	%rd2424, %rd2, %rd2423;
	ld.global.f32 	%f418, [%rd2424];
	add.s64 	%rd2425, %rd3499, %rd713;
	shl.b64 	%rd2426, %rd2425, 2;
	add.s64 	%rd2427, %rd1, %rd2426;
	ld.global.f32 	%f419, [%rd2427];
	add.f32 	%f420, %f418, %f419;
	st.global.f32 	[%rd2427], %f420;
	add.s64 	%rd3499, %rd3499, 256;
	setp.gt.s64 	%p702, %rd1300, %rd3499;
	@%p702 bra 	$L__BB0_564;
$L__BB0_565:
	ld.shared.u64 	%rd2428, [_ZZ17LookupTableV2GradIfLi256EEvPT_PKS0_PKllllE5s_ids+1120];
	setp.lt.s64 	%p703, %rd2428, %rd8;
	setp.ge.s64 	%p704, %rd2428, %rd9;
	or.pred  	%p705, %p703, %p704;
	@%p705 bra 	$L__BB0_569;
	setp.le.s64 	%p706, %rd1300, %rd10;
	@%p706 bra 	$L__BB0_569;
	mul.lo.s64 	%rd718, %rd2428, %rd1300;
	add.s64 	%rd2429, %rd3357, 140;
	mul.lo.s64 	%rd719, %rd2429, %rd1300;
	mov.u64 	%rd3500, %rd10;
$L__BB0_568:
	add.s64 	%rd2430, %rd3500, %rd719;
	shl.b64 	%rd2431, %rd2430, 2;
	add.s64 	%rd2432, %rd2, %rd2431;
	ld.global.f32 	%f421, [%rd2432];
	add.s64 	%rd2433, %rd3500, %rd718;
	shl.b64 	%rd2434, %rd2433, 2;
	add.s64 	%rd2435, %rd1, %rd2434;
	ld.global.f32 	%f422, [%rd2435];
	add.f32 	%f423, %f421, %f422;
	st.global.f32 	[%rd2435], %f423;
	add.s64 	%rd3500, %rd3500, 256;
	setp.gt.s64 	%p707, %rd1300, %rd3500;
	@%p707 bra 	$L__BB0_568;
$L__BB0_569:
	ld.shared.u64 	%rd2436, [_ZZ17LookupTableV2GradIfLi256EEvPT_PKS0_PKllllE5s_ids+1128];
	setp.lt.s64 	%p708, %rd2436, %rd8;
	setp.ge.s64 	%p709, %rd2436, %rd9;
	or.pred  	%p710, %p708, %p709;
	@%p710 bra 	$L__BB0_573;
	setp.le.s64 	%p711, %rd1300, %rd10;
	@%p711 bra 	$L__BB0_573;
	mul.lo.s64 	%rd723, %rd2436, %rd1300;
	add.s64 	%rd2437, %rd3357, 141;
	mul.lo.s64 	%rd724, %rd2437, %rd1300;
	mov.u64 	%rd3501, %rd10;
$L__BB0_572:
	add.s64 	%rd2438, %rd3501, %rd724;
	shl.b64 	%rd2439, %rd2438, 2;
	add.s64 	%rd2440, %rd2, %rd2439;
	ld.global.f32 	%f424, [%rd2440];
	add.s64 	%rd2441, %rd3501, %rd723;
	shl.b64 	%rd2442, %rd2441, 2;
	add.s64 	%rd2443, %rd1, %rd2442;
	ld.global.f32 	%f425, [%rd2443];
	add.f32 	%f426, %f424, %f425;
	st.global.f32 	[%rd2443], %f426;
	add.s64 	%rd3501, %rd3501, 256;
	setp.gt.s64 	%p712, %rd1300, %rd3501;
	@%p712 bra 	$L__BB0_572;
$L__BB0_573:
	ld.shared.u64 	%rd2444, [_ZZ17LookupTableV2GradIfLi256EEvPT_PKS0_PKllllE5s_ids+1136];
	setp.lt.s64 	%p713, %rd2444, %rd8;
	setp.ge.s64 	%p714, %rd2444, %rd9;
	or.pred  	%p715, %p713, %p714;
	@%p715 bra 	$L__BB0_577;
	setp.le.s64 	%p716, %rd1300, %rd10;
	@%p716 bra 	$L__BB0_577;
	mul.lo.s64 	%rd728, %rd2444, %rd1300;
	add.s64 	%rd2445, %rd3357, 142;
	mul.lo.s64 	%rd729, %rd2445, %rd1300;
	mov.u64 	%rd3502, %rd10;
$L__BB0_576:
	add.s64 	%rd2446, %rd3502, %rd729;
	shl.b64 	%rd2447, %rd2446, 2;
	add.s64 	%rd2448, %rd2, %rd2447;
	ld.global.f32 	%f427, [%rd2448];
	add.s64 	%rd2449, %rd3502, %rd728;
	shl.b64 	%rd2450, %rd2449, 2;
	add.s64 	%rd2451, %rd1, %rd2450;
	ld.global.f32 	%f428, [%rd2451];
	add.f32 	%f429, %f427, %f428;
	st.global.f32 	[%rd2451], %f429;
	add.s64 	%rd3502, %rd3502, 256;
	setp.gt.s64 	%p717, %rd1300, %rd3502;
	@%p717 bra 	$L__BB0_576;
$L__BB0_577:
	ld.shared.u64 	%rd2452, [_ZZ17LookupTableV2GradIfLi256EEvPT_PKS0_PKllllE5s_ids+1144];
	setp.lt.s64 	%p718, %rd2452, %rd8;
	setp.ge.s64 	%p719, %rd2452, %rd9;
	or.pred  	%p720, %p718, %p719;
	@%p720 bra 	$L__BB0_581;
	setp.le.s64 	%p721, %rd1300, %rd10;
	@%p721 bra 	$L__BB0_581;
	mul.lo.s64 	%rd733, %rd2452, %rd1300;
	add.s64 	%rd2453, %rd3357, 143;
	mul.lo.s64 	%rd734, %rd2453, %rd1300;
	mov.u64 	%rd3503, %rd10;
$L__BB0_580:
	add.s64 	%rd2454, %rd3503, %rd734;
	shl.b64 	%rd2455, %rd2454, 2;
	add.s64 	%rd2456, %rd2, %rd2455;
	ld.global.f32 	%f430, [%rd2456];
	add.s64 	%rd2457, %rd3503, %rd733;
	shl.b64 	%rd2458, %rd2457, 2;
	add.s64 	%rd2459, %rd1, %rd2458;
	ld.global.f32 	%f431, [%rd2459];
	add.f32 	%f432, %f430, %f431;
	st.global.f32 	[%rd2459], %f432;
	add.s64 	%rd3503, %rd3503, 256;
	setp.gt.s64 	%p722, %rd1300, %rd3503;
	@%p722 bra 	$L__BB0_580;
$L__BB0_581:
	ld.shared.u64 	%rd2460, [_ZZ17LookupTableV2GradIfLi256EEvPT_PKS0_PKllllE5s_ids+1152];
	setp.lt.s64 	%p723, %rd2460, %rd8;
	setp.ge.s64 	%p724, %rd2460, %rd9;
	or.pred  	%p725, %p723, %p724;
	@%p725 bra 	$L__BB0_585;
	setp.le.s64 	%p726, %rd1300, %rd10;
	@%p726 bra 	$L__BB0_585;
	mul.lo.s64 	%rd738, %rd2460, %rd1300;
	add.s64 	%rd2461, %rd3357, 144;
	mul.lo.s64 	%rd739, %rd2461, %rd1300;
	mov.u64 	%rd3504, %rd10;
$L__BB0_584:
	add.s64 	%rd2462, %rd3504, %rd739;
	shl.b64 	%rd2463, %rd2462, 2;
	add.s64 	%rd2464, %rd2, %rd2463;
	ld.global.f32 	%f433, [%rd2464];
	add.s64 	%rd2465, %rd3504, %rd738;
	shl.b64 	%rd2466, %rd2465, 2;
	add.s64 	%rd2467, %rd1, %rd2466;
	ld.global.f32 	%f434, [%rd2467];
	add.f32 	%f435, %f433, %f434;
	st.global.f32 	[%rd2467], %f435;
	add.s64 	%rd3504, %rd3504, 256;
	setp.gt.s64 	%p727, %rd1300, %rd3504;
	@%p727 bra 	$L__BB0_584;
$L__BB0_585:
	ld.shared.u64 	%rd2468, [_ZZ17LookupTableV2GradIfLi256EEvPT_PKS0_PKllllE5s_ids+1160];
	setp.lt.s64 	%p728, %rd2468, %rd8;
	setp.ge.s64 	%p729, %rd2468, %rd9;
	or.pred  	%p730, %p728, %p729;
	@%p730 bra 	$L__BB0_589;
	setp.le.s64 	%p731, %rd1300, %rd10;
	@%p731 bra 	$L__BB0_589;
	mul.lo.s64 	%rd743, %rd2468, %rd1300;
	add.s64 	%rd2469, %rd3357, 145;
	mul.lo.s64 	%rd744, %rd2469, %rd1300;
	mov.u64 	%rd3505, %rd10;
$L__BB0_588:
	add.s64 	%rd2470, %rd3505, %rd744;
	shl.b64 	%rd2471, %rd2470, 2;
	add.s64 	%rd2472, %rd2, %rd2471;
	ld.global.f32 	%f436, [%rd2472];
	add.s64 	%rd2473, %rd3505, %rd743;
	shl.b64 	%rd2474, %rd2473, 2;
	add.s64 	%rd2475, %rd1, %rd2474;
	ld.global.f32 	%f437, [%rd2475];
	add.f32 	%f438, %f436, %f437;
	st.global.f32 	[%rd2475], %f438;
	add.s64 	%rd3505, %rd3505, 256;
	setp.gt.s64 	%p732, %rd1300, %rd3505;
	@%p732 bra 	$L__BB0_588;
$L__BB0_589:
	ld.shared.u64 	%rd2476, [_ZZ17LookupTableV2GradIfLi256EEvPT_PKS0_PKllllE5s_ids+1168];
	setp.lt.s64 	%p733, %rd2476, %rd8;
	setp.ge.s64 	%p734, %rd2476, %rd9;
	or.pred  	%p735, %p733, %p734;
	@%p735 bra 	$L__BB0_593;
	setp.le.s64 	%p736, %rd1300, %rd10;
	@%p736 bra 	$L__BB0_593;
	mul.lo.s64 	%rd748, %rd2476, %rd1300;
	add.s64 	%rd2477, %rd3357, 146;
	mul.lo.s64 	%rd749, %rd2477, %rd1300;
	mov.u64 	%rd3506, %rd10;
$L__BB0_592:
	add.s64 	%rd2478, %rd3506, %rd749;
	shl.b64 	%rd2479, %rd2478, 2;
	add.s64 	%rd2480, %rd2, %rd2479;
	ld.global.f32 	%f439, [%rd2480];
	add.s64 	%rd2481, %rd3506, %rd748;
	shl.b64 	%rd2482, %rd2481, 2;
	add.s64 	%rd2483, %rd1, %rd2482;
	ld.global.f32 	%f440, [%rd2483];
	add.f32 	%f441, %f439, %f440;
	st.global.f32 	[%rd2483], %f441;
	add.s64 	%rd3506, %rd3506, 256;
	setp.gt.s64 	%p737, %rd1300, %rd3506;
	@%p737 bra 	$L__BB0_592;
$L__BB0_593:
	ld.shared.u64 	%rd2484, [_ZZ17LookupTableV2GradIfLi256EEvPT_PKS0_PKllllE5s_ids+1176];
	setp.lt.s64 	%p738, %rd2484, %rd8;
	setp.ge.s64 	%p739, %rd2484, %rd9;
	or.pred  	%p740, %p738, %p739;
	@%p740 bra 	$L__BB0_597;
	setp.le.s64 	%p741, %rd1300, %rd10;
	@%p741 bra 	$L__BB0_597;
	mul.lo.s64 	%rd753, %rd2484, %rd1300;
	add.s64 	%rd2485, %rd3357, 147;
	mul.lo.s64 	%rd754, %rd2485, %rd1300;
	mov.u64 	%rd3507, %rd10;
$L__BB0_596:
	add.s64 	%rd2486, %rd3507, %rd754;
	shl.b64 	%rd2487, %rd2486, 2;
	add.s64 	%rd2488, %rd2, %rd2487;
	ld.global.f32 	%f442, [%rd2488];
	add.s64 	%rd2489, %rd3507, %rd753;
	shl.b64 	%rd2490, %rd2489, 2;
	add.s64 	%rd2491, %rd1, %rd2490;
	ld.global.f32 	%f443, [%rd2491];
	add.f32 	%f444, %f442, %f443;
	st.global.f32 	[%rd2491], %f444;
	add.s64 	%rd3507, %rd3507, 256;
	setp.gt.s64 	%p742, %rd1300, %rd3507;
	@%p742 bra 	$L__BB0_596;
$L__BB0_597:
	ld.shared.u64 	%rd2492, [_ZZ17LookupTableV2GradIfLi256EEvPT_PKS0_PKllllE5s_ids+1184];
	setp.lt.s64 	%p743, %rd2492, %rd8;
	setp.ge.s64 	%p744, %rd2492, %rd9;
	or.pred  	%p745, %p743, %p744;
	@%p745 bra 	$L__BB0_601;
	setp.le.s64 	%p746, %rd1300, %rd10;
	@%p746 bra 	$L__BB0_601;
	mul.lo.s64 	%rd758, %rd2492, %rd1300;
	add.s64 	%rd2493, %rd3357, 148;
	mul.lo.s64 	%rd759, %rd2493, %rd1300;
	mov.u64 	%rd3508, %rd10;
$L__BB0_600:
	add.s64 	%rd2494, %rd3508, %rd759;
	shl.b64 	%rd2495, %rd2494, 2;
	add.s64 	%rd2496, %rd2, %rd2495;
	ld.global.f32 	%f445, [%rd2496];
	add.s64 	%rd2497, %rd3508, %rd758;
	shl.b64 	%rd2498, %rd2497, 2;
	add.s64 	%rd2499, %rd1, %rd2498;
	ld.global.f32 	%f446, [%rd2499];
	add.f32 	%f447, %f445, %f446;
	st.global.f32 	[%rd2499], %f447;
	add.s64 	%rd3508, %rd3508, 256;
	setp.gt.s64 	%p747, %rd1300, %rd3508;
	@%p747 bra 	$L__BB0_600;
$L__BB0_601:
	ld.shared.u64 	%rd2500, [_ZZ17LookupTableV2GradIfLi256EEvPT_PKS0_PKllllE5s_ids+1192];
	setp.lt.s64 	%p748, %rd2500, %rd8;
	setp.ge.s64 	%p749, %rd2500, %rd9;
	or.pred  	%p750, %p748, %p749;
	@%p750 bra 	$L__BB0_605;
	setp.le.s64 	%p751, %rd1300, %rd10;
	@%p751 bra 	$L__BB0_605;
	mul.lo.s64 	%rd763, %rd2500, %rd1300;
	add.s64 	%rd2501, %rd3357, 149;
	mul.lo.s64 	%rd764, %rd2501, %rd1300;
	mov.u64 	%rd3509, %rd10;
$L__BB0_604:
	add.s64 	%rd2502, %rd3509, %rd764;
	shl.b64 	%rd2503, %rd2502, 2;
	add.s64 	%rd2504, %rd2, %rd2503;
	ld.global.f32 	%f448, [%rd2504];
	add.s64 	%rd2505, %rd3509, %rd763;
	shl.b64 	%rd2506, %rd2505, 2;
	add.s64 	%rd2507, %rd1, %rd2506;
	ld.global.f32 	%f449, [%rd2507];
	add.f32 	%f450, %f448, %f449;
	st.global.f32 	[%rd2507], %f450;
	add.s64 	%rd3509, %rd3509, 256;
	setp.gt.s64 	%p752, %rd1300, %rd3509;
	@%p752 bra 	$L__BB0_604;
$L__BB0_605:
	ld.shared.u64 	%rd2508, [_ZZ17LookupTableV2GradIfLi256EEvPT_PKS0_PKllllE5s_ids+1200];
	setp.lt.s64 	%p753, %rd2508, %rd8;
	setp.ge.s64 	%p754, %rd2508, %rd9;
	or.pred  	%p755, %p753, %p754;
	@%p755 bra 	$L__BB0_609;
	setp.le.s64 	%p756, %rd1300, %rd10;
	@%p756 bra 	$L__BB0_609;
	mul.lo.s64 	%rd768, %rd2508, %rd1300;
	add.s64 	%rd2509, %rd3357, 150;
	mul.lo.s64 	%rd769, %rd2509, %rd1300;
	mov.u64 	%rd3510, %rd10;
$L__BB0_608:
	add.s64 	%rd2510, %rd3510, %rd769;
	shl.b64 	%rd2511, %rd2510, 2;
	add.s64 	%rd2512, %rd2, %rd2511;
	ld.global.f32 	%f451, [%rd2512];
	add.s64 	%rd2513, %rd3510, %rd768;
	shl.b64 	%rd2514, %rd2513, 2;
	add.s64 	%rd2515, %rd1, %rd2514;
	ld.global.f32 	%f452, [%rd2515];
	add.f32 	%f453, %f451, %f452;
	st.global.f32 	[%rd2515], %f453;
	add.s64 	%rd3510, %rd3510, 256;
	setp.gt.s64 	%p757, %rd1300, %rd3510;
	@%p757 bra 	$L__BB0_608;
$L__BB0_609:
	ld.shared.u64 	%rd2516, [_ZZ17LookupTableV2GradIfLi256EEvPT_PKS0_PKllllE5s_ids+1208];
	setp.lt.s64 	%p758, %rd2516, %rd8;
	setp.ge.s64 	%p759, %rd2516, %rd9;
	or.pred  	%p760, %p758, %p759;
	@%p760 bra 	$L__BB0_613;
	setp.le.s64 	%p761, %rd1300, %rd10;
	@%p761 bra 	$L__BB0_613;
	mul.lo.s64 	%rd773, %rd2516, %rd1300;
	add.s64 	%rd2517, %rd3357, 151;
	mul.lo.s64 	%rd774, %rd2517, %rd1300;
	mov.u64 	%rd3511, %rd10;
$L__BB0_612:
	add.s64 	%rd2518, %rd3511, %rd774;
	shl.b64 	%rd2519, %rd2518, 2;
	add.s64 	%rd2520, %rd2, %rd2519;
	ld.global.f32 	%f454, [%rd2520];
	add.s64 	%rd2521, %rd3511, %rd773;
	shl.b64 	%rd2522, %rd2521, 2;
	add.s64 	%rd2523, %rd1, %rd2522;
	ld.global.f32 	%f455, [%rd2523];
	add.f32 	%f456, %f454, %f455;
	st.global.f32 	[%rd2523], %f456;
	add.s64 	%rd3511, %rd3511, 256;
	setp.gt.s64 	%p762, %rd1300, %rd3511;
	@%p762 bra 	$L__BB0_612;
$L__BB0_613:
	ld.shared.u64 	%rd2524, [_ZZ17LookupTableV2GradIfLi256EEvPT_PKS0_PKllllE5s_ids+1216];
	setp.lt.s64 	%p763, %rd2524, %rd8;
	setp.ge.s64 	%p764, %rd2524, %rd9;
	or.pred  	%p765, %p763, %p764;
	@%p765 bra 	$L__BB0_617;
	setp.le.s64 	%p766, %rd1300, %rd10;
	@%p766 bra 	$L__BB0_617;
	mul.lo.s64 	%rd778, %rd2524, %rd1300;
	add.s64 	%rd2525, %rd3357, 152;
	mul.lo.s64 	%rd779, %rd2525, %rd1300;
	mov.u64 	%rd3512, %rd10;
$L__BB0_616:
	add.s64 	%rd2526, %rd3512, %rd779;
	shl.b64 	%rd2527, %rd2526, 2;
	add.s64 	%rd2528, %rd2, %rd2527;
	ld.global.f32 	%f457, [%rd2528];
	add.s64 	%rd2529, %rd3512, %rd778;
	shl.b64 	%rd2530, %rd2529, 2;
	add.s64 	%rd2531, %rd1, %rd2530;
	ld.global.f32 	%f458, [%rd2531];
	add.f32 	%f459, %f457, %f458;
	st.global.f32 	[%rd2531], %f459;
	add.s64 	%rd3512, %rd3512, 256;
	setp.gt.s64 	%p767, %rd1300, %rd3512;
	@%p767 bra 	$L__BB0_616;
$L__BB0_617:
	ld.shared.u64 	%rd2532, [_ZZ17LookupTableV2GradIfLi256EEvPT_PKS0_PKllllE5s_ids+1224];
	setp.lt.s64 	%p768, %rd2532, %rd8;
	setp.ge.s64 	%p769, %rd2532, %rd9;
	or.pred  	%p770, %p768, %p769;
	@%p770 bra 	$L__BB0_621;
	setp.le.s64 	%p771, %rd1300, %rd10;
	@%p771 bra 	$L__BB0_621;
	mul.lo.s64 	%rd783, %rd2532, %rd1300;
	add.s64 	%rd2533, %rd3357, 153;
	mul.lo.s64 	%rd784, %rd2533, %rd1300;
	mov.u64 	%rd3513, %rd10;
$L__BB0_620:
	add.s64 	%rd2534, %rd3513, %rd784;
	shl.b64 	%rd2535, %rd2534, 2;
	add.s64 	%rd2536, %rd2, %rd2535;
	ld.global.f32 	%f460, [%rd2536];
	add.s64 	%rd2537, %rd3513, %rd783;
	shl.b64 	%rd2538, %rd2537, 2;
	add.s64 	%rd2539, %rd1, %rd2538;
	ld.global.f32 	%f461, [%rd2539];
	add.f32 	%f462, %f460, %f461;
	st.global.f32 	[%rd2539], %f462;
	add.s64 	%rd3513, %rd3513, 256;
	setp.gt.s64 	%p772, %rd1300, %rd3513;
	@%p772 bra 	$L__BB0_620;
$L__BB0_621:
	ld.shared.u64 	%rd2540, [_ZZ17LookupTableV2GradIfLi256EEvPT_PKS0_PKllllE5s_ids+1232];
	setp.lt.s64 	%p773, %rd2540, %rd8;
	setp.ge.s64 	%p774, %rd2540, %rd9;
	or.pred  	%p775, %p773, %p774;
	@%p775 bra 	$L__BB0_625;
	setp.le.s64 	%p776, %rd1300, %rd10;
	@%p776 bra 	$L__BB0_625;
	mul.lo.s64 	%rd788, %rd2540, %rd1300;
	add.s64 	%rd2541, %rd3357, 154;
	mul.lo.s64 	%rd789, %rd2541, %rd1300;
	mov.u64 	%rd3514, %rd10;
$L__BB0_624:
	add.s64 	%rd2542, %rd3514, %rd789;
	shl.b64 	%rd2543, %rd2542, 2;
	add.s64 	%rd2544, %rd2, %rd2543;
	ld.global.f32 	%f463, [%rd2544];
	add.s64 	%rd2545, %rd3514, %rd788;
	shl.b64 	%rd2546, %rd2545, 2;
	add.s64 	%rd2547, %rd1, %rd2546;
	ld.global.f32 	%f464, [%rd2547];
	add.f32 	%f465, %f463, %f464;
	st.global.f32 	[%rd2547], %f465;
	add.s64 	%rd3514, %rd3514, 256;
	setp.gt.s64 	%p777, %rd1300, %rd3514;
	@%p777 bra 	$L__BB0_624;
$L__BB0_625:
	ld.shared.u64 	%rd2548, [_ZZ17LookupTableV2GradIfLi256EEvPT_PKS0_PKllllE5s_ids+1240];
	setp.lt.s64 	%p778, %rd2548, %rd8;
	setp.ge.s64 	%p779, %rd2548, %rd9;
	or.pred  	%p780, %p778, %p779;
	@%p780 bra 	$L__BB0_629;
	setp.le.s64 	%p781, %rd1300, %rd10;
	@%p781 bra 	$L__BB0_629;
	mul.lo.s64 	%rd793, %rd2548, %rd1300;
	add.s64 	%rd2549, %rd3357, 155;
	mul.lo.s64 	%rd794, %rd2549, %rd1300;
	mov.u64 	%rd3515, %rd10;
$L__BB0_628:
	add.s64 	%rd2550, %rd3515, %rd794;
	shl.b64 	%rd2551, %rd2550, 2;
	add.s64 	%rd2552, %rd2, %rd2551;
	ld.global.f32 	%f466, [%rd2552];
	add.s64 	%rd2553, %rd3515, %rd793;
	shl.b64 	%rd2554, %rd2553, 2;
	add.s64 	%rd2555, %rd1, %rd2554;
	ld.global.f32 	%f467, [%rd2555];
	add.f32 	%f468, %f466, %f467;
	st.global.f32 	[%rd2555], %f468;
	add.s64 	%rd3515, %rd3515, 256;
	setp.gt.s64 	%p782, %rd1300, %rd3515;
	@%p782 bra 	$L__BB0_628;
$L__BB0_629:
	ld.shared.u64 	%rd2556, [_ZZ17LookupTableV2GradIfLi256EEvPT_PKS0_PKllllE5s_ids+1248];
	setp.lt.s64 	%p783, %rd2556, %rd8;
	setp.ge.s64 	%p784, %rd2556, %rd9;
	or.pred  	%p785, %p783, %p784;
	@%p785 bra 	$L__BB0_633;
	setp.le.s64 	%p786, %rd1300, %rd10;
	@%p786 bra 	$L__BB0_633;
	mul.lo.s64 	%rd798, %rd2556, %rd1300;
	add.s64 	%rd2557, %rd3357, 156;
	mul.lo.s64 	%rd799, %rd2557, %rd1300;
	mov.u64 	%rd3516, %rd10;
$L__BB0_632:
	add.s64 	%rd2558, %rd3516, %rd799;
	shl.b64 	%rd2559, %rd2558, 2;
	add.s64 	%rd2560, %rd2, %rd2559;
	ld.global.f32 	%f469, [%rd2560];
	add.s64 	%rd2561, %rd3516, %rd798;
	shl.b64 	%rd2562, %rd2561, 2;
	add.s64 	%rd2563, %rd1, %rd2562;
	ld.global.f32 	%f470, [%rd2563];
	add.f32 	%f471, %f469, %f470;
	st.global.f32 	[%rd2563], %f471;
	add.s64 	%rd3516, %rd3516, 256;
	setp.gt.s64 	%p787, %rd1300, %rd3516;
	@%p787 bra 	$L__BB0_632;
$L__BB0_633:
	ld.shared.u64 	%rd2564, [_ZZ17LookupTableV2GradIfLi256EEvPT_PKS0_PKllllE5s_ids+1256];
	setp.lt.s64 	%p788, %rd2564, %rd8;
	setp.ge.s64 	%p789, %rd2564, %rd9;
	or.pred  	%p790, %p788, %p789;
	@%p790 bra 	$L__BB0_637;
	setp.le.s64 	%p791, %rd1300, %rd10;
	@%p791 bra 	$L__BB0_637;
	mul.lo.s64 	%rd803, %rd2564, %rd1300;
	add.s64 	%rd2565, %rd3357, 157;
	mul.lo.s64 	%rd804, %rd2565, %rd1300;
	mov.u64 	%rd3517, %rd10;
$L__BB0_636:
	add.s64 	%rd2566, %rd3517, %rd804;
	shl.b64 	%rd2567, %rd2566, 2;
	add.s64 	%rd2568, %rd2, %rd2567;
	ld.global.f32 	%f472, [%rd2568];
	add.s64 	%rd2569, %rd3517, %rd803;
	shl.b64 	%rd2570, %rd2569, 2;
	add.s64 	%rd2571, %rd1, %rd2570;
	ld.global.f32 	%f473, [%rd2571];
	add.f32 	%f474, %f472, %f473;
	st.global.f32 	[%rd2571], %f474;
	add.s64 	%rd3517, %rd3517, 256;
	setp.gt.s64 	%p792, %rd1300, %rd3517;
	@%p792 bra 	$L__BB0_636;
$L__BB0_637:
	ld.shared.u64 	%rd2572, [_ZZ17LookupTableV2GradIfLi256EEvPT_PKS0_PKllllE5s_ids+1264];
	setp.lt.s64 	%p793, %rd2572, %rd8;
	setp.ge.s64 	%p794, %rd2572, %rd9;
	or.pred  	%p795, %p793, %p794;
	@%p795 bra 	$L__BB0_641;
	setp.le.s64 	%p796, %rd1300, %rd10;
	@%p796 bra 	$L__BB0_641;
	mul.lo.s64 	%rd808, %rd2572, %rd1300;
	add.s64 	%rd2573, %rd3357, 158;
	mul.lo.s64 	%rd809, %rd2573, %rd1300;
	mov.u64 	%rd3518, %rd10;
$L__BB0_640:
	add.s64 	%rd2574, %rd3518, %rd809;
	shl.b64 	%rd2575, %rd2574, 2;
	add.s64 	%rd2576, %rd2, %rd2575;
	ld.global.f32 	%f475, [%rd2576];
	add.s64 	%rd2577, %rd3518, %rd808;
	shl.b64 	%rd2578, %rd2577, 2;
	add.s64 	%rd2579, %rd1, %rd2578;
	ld.global.f32 	%f476, [%rd2579];
	add.f32 	%f477, %f475, %f476;
	st.global.f32 	[%rd2579], %f477;
	add.s64 	%rd3518, %rd3518, 256;
	setp.gt.s64 	%p797, %rd1300, %rd3518;
	@%p797 bra 	$L__BB0_640;
$L__BB0_641:
	ld.shared.u64 	%rd2580, [_ZZ17LookupTableV2GradIfLi256EEvPT_PKS0_PKllllE5s_ids+1272];
	setp.lt.s64 	%p798, %rd2580, %rd8;
	setp.ge.s64 	%p799, %rd2580, %rd9;
	or.pred  	%p800, %p798, %p799;
	@%p800 bra 	$L__BB0_645;
	setp.le.s64 	%p801, %rd1300, %rd10;
	@%p801 bra 	$L__BB0_645;
	mul.lo.s64 	%rd813, %rd2580, %rd1300;
	add.s64 	%rd2581, %rd3357, 159;
	mul.lo.s64 	%rd814, %rd2581, %rd1300;
	mov.u64 	%rd3519, %rd10;
$L__BB0_644:
	add.s64 	%rd2582, %rd3519, %rd814;
	shl.b64 	%rd2583, %rd2582, 2;
	add.s64 	%rd2584, %rd2, %rd2583;
	ld.global.f32 	%f478, [%rd2584];
	add.s64 	%rd2585, %rd3519, %rd813;
	shl.b64 	%rd2586, %rd2585, 2;
	add.s64 	%rd2587, %rd1, %rd2586;
	ld.global.f32 	%f479, [%rd2587];
	add.f32 	%f480, %f478, %f479;
	st.global.f32 	[%rd2587], %f480;
	add.s64 	%rd3519, %rd3519, 256;
	setp.gt.s64 	%p802, %rd1300, %rd3519;
	@%p802 bra 	$L__BB0_644;
$L__BB0_645:
	ld.shared.u64 	%rd2588, [_ZZ17LookupTableV2GradIfLi256EEvPT_PKS0_PKllllE5s_ids+1280];
	setp.lt.s64 	%p803, %rd2588, %rd8;
	setp.ge.s64 	%p804, %rd2588, %rd9;
	or.pred  	%p805, %p803, %p804;
	@%p805 bra 	$L__BB0_649;
	setp.le.s64 	%p806, %rd1300, %rd10;
	@%p806 bra 	$L__BB0_649;
	mul.lo.s64 	%rd818, %rd2588, %rd1300;
	add.s64 	%rd2589, %rd3357, 160;
	mul.lo.s64 	%rd819, %rd2589, %rd1300;
	mov.u64 	%rd3520, %rd10;
$L__BB0_648:
	add.s64 	%rd2590, %rd3520, %rd819;
	shl.b64 	%rd2591, %rd2590, 2;
	add.s64 	%rd2592, %rd2, %rd2591;
	ld.global.f32 	%f481, [%rd2592];
	add.s64 	%rd2593, %rd3520, %rd818;
	shl.b64 	%rd2594, %rd2593, 2;
	add.s64 	%rd2595, %rd1, %rd2594;
	ld.global.f32 	%f482, [%rd2595];
	add.f32 	%f483, %f481, %f482;
	st.global.f32 	[%rd2595], %f483;
	add.s64 	%rd3520, %rd3520, 256;
	setp.gt.s64 	%p807, %rd1300, %rd3520;
	@%p807 bra 	$L__BB0_648;
$L__BB0_649:
	ld.shared.u64 	%rd2596, [_ZZ17LookupTableV2GradIfLi256EEvPT_PKS0_PKllllE5s_ids+1288];
	setp.lt.s64 	%p808, %rd2596, %rd8;
	setp.ge.s64 	%p809, %rd2596, %rd9;
	or.pred  	%p810, %p808, %p809;
	@%p810 bra 	$L__BB0_653;
	setp.le.s64 	%p811, %rd1300, %rd10;
	@%p811 bra 	$L__BB0_653;
	mul.lo.s64 	%rd823, %rd2596, %rd1300;
	add.s64 	%rd2597, %rd3357, 161;
	mul.lo.s64 	%rd824, %rd2597, %rd1300;
	mov.u64 	%rd3521, %rd10;
$L__BB0_652:
	add.s64 	%rd2598, %rd3521, %rd824;
	shl.b64 	%rd2599, %rd2598, 2;
	add.s64 	%rd2600, %rd2, %rd2599;
	ld.global.f32 	%f484, [%rd2600];
	add.s64 	%rd2601, %rd3521, %rd823;
	shl.b64 	%rd2602, %rd2601, 2;
	add.s64 	%rd2603, %rd1, %rd2602;
	ld.global.f32 	%f485, [%rd2603];
	add.f32 	%f486, %f484, %f485;
	st.global.f32 	[%rd2603], %f486;
	add.s64 	%rd3521, %rd3521, 256;
	setp.gt.s64 	%p812, %rd1300, %rd3521;
	@%p812 bra 	$L__BB0_652;
$L__BB0_653:
	ld.shared.u64 	%rd2604, [_ZZ17LookupTableV2GradIfLi256EEvPT_PKS0_PKllllE5s_ids+1296];
	setp.lt.s64 	%p813, %rd2604, %rd8;
	setp.ge.s64 	%p814, %rd2604, %rd9;
	or.pred  	%p815, %p813, %p814;
	@%p815 bra 	$L__BB0_657;
	setp.le.s64 	%p816, %rd1300, %rd10;
	@%p816 bra 	$L__BB0_657;
	mul.lo.s64 	%rd828, %rd2604, %rd1300;
	add.s64 	%rd2605, %rd3357, 162;
	mul.lo.s64 	%rd829, %rd2605, %rd1300;
	mov.u64 	%rd3522, %rd10;
$L__BB0_656:
	add.s64 	%rd2606, %rd3522, %rd829;
	shl.b64 	%rd2607, %rd2606, 2;
	add.s64 	%rd2608, %rd2, %rd2607;
	ld.global.f32 	%f487, [%rd2608];
	add.s64 	%rd2609, %rd3522, %rd828;
	shl.b64 	%rd2610, %rd2609, 2;
	add.s64 	%rd2611, %rd1, %rd2610;
	ld.global.f32 	%f488, [%rd2611];
	add.f32 	%f489, %f487, %f488;
	st.global.f32 	[%rd2611], %f489;
	add.s64 	%rd3522, %rd3522, 256;
	setp.gt.s64 	%p817, %rd1300, %rd3522;
	@%p817 bra 	$L__BB0_656;
$L__BB0_657:
	ld.shared.u64 	%rd2612, [_ZZ17LookupTableV2GradIfLi256EEvPT_PKS0_PKllllE5s_ids+1304];
	setp.lt.s64 	%p818, %rd2612, %rd8;
	setp.ge.s64 	%p819, %rd2612, %rd9;
	or.pred  	%p820, %p818, %p819;
	@%p820 bra 	$L__BB0_661;
	setp.le.s64 	%p821, %rd1300, %rd10;
	@%p821 bra 	$L__BB0_661;
	mul.lo.s64 	%rd833, %rd2612, %rd1300;
	add.s64 	%rd2613, %rd3357, 163;
	mul.lo.s64 	%rd834, %rd2613, %rd1300;
	mov.u64 	%rd3523, %rd10;
$L__BB0_660:
	add.s64 	%rd2614, %rd3523, %rd834;
	shl.b64 	%rd2615, %rd2614, 2;
	add.s64 	%rd2616, %rd2, %rd2615;
	ld.global.f32 	%f490, [%rd2616];
	add.s64 	%rd2617, %rd3523, %rd833;
	shl.b64 	%rd2618, %rd2617, 2;
	add.s64 	%rd2619, %rd1, %rd2618;
	ld.global.f32 	%f491, [%rd2619];
	add.f32 	%f492, %f490, %f491;
	st.global.f32 	[%rd2619], %f492;
	add.s64 	%rd3523, %rd3523, 256;
	setp.gt.s64 	%p822, %rd1300, %rd3523;
	@%p822 bra 	$L__BB0_660;
$L__BB0_661:
	ld.shared.u64 	%rd2620, [_ZZ17LookupTableV2GradIfLi256EEvPT_PKS0_PKllllE5s_ids+1312];
	setp.lt.s64 	%p823, %rd2620, %rd8;
	setp.ge.s64 	%p824, %rd2620, %rd9;
	or.pred  	%p825, %p823, %p824;
	@%p825 bra 	$L__BB0_665;
	setp.le.s64 	%p826, %rd1300, %rd10;
	@%p826 bra 	$L__BB0_665;
	mul.lo.s64 	%rd838, %rd2620, %rd1300;
	add.s64 	%rd2621, %rd3357, 164;
	mul.lo.s64 	%rd839, %rd2621, %rd1300;
	mov.u64 	%rd3524, %rd10;
$L__BB0_664:
	add.s64 	%rd2622, %rd3524, %rd839;
	shl.b64 	%rd2623, %rd2622, 2;
	add.s64 	%rd2624, %rd2, %rd2623;
	ld.global.f32 	%f493, [%rd2624];
	add.s64 	%rd2625, %rd3524, %rd838;
	shl.b64 	%rd2626, %rd2625, 2;
	add.s64 	%rd2627, %rd1, %rd2626;
	ld.global.f32 	%f494, [%rd2627];
	add.f32 	%f495, %f493, %f494;
	st.global.f32 	[%rd2627], %f495;
	add.s64 	%rd3524, %rd3524, 256;
	setp.gt.s64 	%p827, %rd1300, %rd3524;
	@%p827 bra 	$L__BB0_664;
$L__BB0_665:
	ld.shared.u64 	%rd2628, [_ZZ17LookupTableV2GradIfLi256EEvPT_PKS0_PKllllE5s_ids+1320];
	setp.lt.s64 	%p828, %rd2628, %rd8;
	setp.ge.s64 	%p829, %rd2628, %rd9;
	or.pred  	%p830, %p828, %p829;
	@%p830 bra 	$L__BB0_669;
	setp.le.s64 	%p831, %rd1300, %rd10;
	@%p831 bra 	$L__BB0_669;
	mul.lo.s64 	%rd843, %rd2628, %rd1300;
	add.s64 	%rd2629, %rd3357, 165;
	mul.lo.s64 	%rd844, %rd2629, %rd1300;
	mov.u64 	%rd3525, %rd10;
$L__BB0_668:
	add.s64 	%rd2630, %rd3525, %rd844;
	shl.b64 	%rd2631, %rd2630, 2;
	add.s64 	%rd2632, %rd2, %rd2631;
	ld.global.f32 	%f496, [%rd2632];
	add.s64 	%rd2633, %rd3525, %rd843;
	shl.b64 	%rd2634, %rd2633, 2;
	add.s64 	%rd2635, %rd1, %rd2634;
	ld.global.f32 	%f497, [%rd2635];
	add.f32 	%f498, %f496, %f497;
	st.global.f32 	[%rd2635], %f498;
	add.s64 	%rd3525, %rd3525, 256;
	setp.gt.s64 	%p832, %rd1300, %rd3525;
	@%p832 bra 	$L__BB0_668;
$L__BB0_669:
	ld.shared.u64 	%rd2636, [_ZZ17LookupTableV2GradIfLi256EEvPT_PKS0_PKllllE5s_ids+1328];
	setp.lt.s64 	%p833, %rd2636, %rd8;
	setp.ge.s64 	%p834, %rd2636, %rd9;
	or.pred  	%p835, %p833, %p834;
	@%p835 bra 	$L__BB0_673;
	setp.le.s64 	%p836, %rd1300, %rd10;
	@%p836 bra 	$L__BB0_673;
	mul.lo.s64 	%rd848, %rd2636, %rd1300;
	add.s64 	%rd2637, %rd3357, 166;
	mul.lo.s64 	%rd849, %rd2637, %rd1300;
	mov.u64 	%rd3526, %rd10;
$L__BB0_672:
	add.s64 	%rd2638, %rd3526, %rd849;
	shl.b64 	%rd2639, %rd2638, 2;
	add.s64 	%rd2640, %rd2, %rd2639;
	ld.global.f32 	%f499, [%rd2640];
	add.s64 	%rd2641, %rd3526, %rd848;
	shl.b64 	%rd2642, %rd2641, 2;
	add.s64 	%rd2643, %rd1, %rd2642;
	ld.global.f32 	%f500, [%rd2643];
	add.f32 	%f501, %f499, %f500;
	st.global.f32 	[%rd2643], %f501;
	add.s64 	%rd3526, %rd3526, 256;
	setp.gt.s64 	%p837, %rd1300, %rd3526;
	@%p837 bra 	$L__BB0_672;
$L__BB0_673:
	ld.shared.u64 	%rd2644, [_ZZ17LookupTableV2GradIfLi256EEvPT_PKS0_PKllllE5s_ids+1336];
	setp.lt.s64 	%p838, %rd2644, %rd8;
	setp.ge.s64 	%p839, %rd2644, %rd9;
	or.pred  	%p840, %p838, %p839;
	@%p840 bra 	$L__BB0_677;
	setp.le.s64 	%p841, %rd1300, %rd10;
	@%p841 bra 	$L__BB0_677;
	mul.lo.s64 	%rd853, %rd2644, %rd1300;
	add.s64 	%rd2645, %rd3357, 167;
	mul.lo.s64 	%rd854, %rd2645, %rd1300;
	mov.u64 	%rd3527, %rd10;
$L__BB0_676:
	add.s64 	%rd2646, %rd3527, %rd854;
	shl.b64 	%rd2647, %rd2646, 2;
	add.s64 	%rd2648, %rd2, %rd2647;
	ld.global.f32 	%f502, [%rd2648];
	add.s64 	%rd2649, %rd3527, %rd853;
	shl.b64 	%rd2650, %rd2649, 2;
	add.s64 	%rd2651, %rd1, %rd2650;
	ld.global.f32 	%f503, [%rd2651];
	add.f32 	%f504, %f502, %f503;
	st.global.f32 	[%rd2651], %f504;
	add.s64 	%rd3527, %rd3527, 256;
	setp.gt.s64 	%p842, %rd1300, %rd3527;
	@%p842 bra 	$L__BB0_676;
$L__BB0_677:
	ld.shared.u64 	%rd2652, [_ZZ17LookupTableV2GradIfLi256EEvPT_PKS0_PKllllE5s_ids+1344];
	setp.lt.s64 	%p843, %rd2652, %rd8;
	setp.ge.s64 	%p844, %rd2652, %rd9;
	or.pred  	%p845, %p843, %p844;
	@%p845 bra 	$L__BB0_681;
	setp.le.s64 	%p846, %rd1300, %rd10;
	@%p846 bra 	$L__BB0_681;
	mul.lo.s64 	%rd858, %rd2652, %rd1300;
	add.s64 	%rd2653, %rd3357, 168;
	mul.lo.s64 	%rd859, %rd2653, %rd1300;
	mov.u64 	%rd3528, %rd10;
$L__BB0_680:
	add.s64 	%rd2654, %rd3528, %rd859;
	shl.b64 	%rd2655, %rd2654, 2;
	add.s64 	%rd2656, %rd2, %rd2655;
	ld.global.f32 	%f505, [%rd2656];
	add.s64 	%rd2657, %rd3528, %rd858;
	shl.b64 	%rd2658, %rd2657, 2;
	add.s64 	%rd2659, %rd1, %rd2658;
	ld.global.f32 	%f506, [%rd2659];
	add.f32 	%f507, %f505, %f506;
	st.global.f32 	[%rd2659], %f507;
	add.s64 	%rd3528, %rd3528, 256;
	setp.gt.s64 	%p847, %rd1300, %rd3528;
	@%p847 bra 	$L__BB0_680;
$L__BB0_681:
	ld.shared.u64 	%rd2660, [_ZZ17LookupTableV2GradIfLi256EEvPT_PKS0_PKllllE5s_ids+1352];
	setp.lt.s64 	%p848, %rd2660, %rd8;
	setp.ge.s64 	%p849, %rd2660, %rd9;
	or.pred  	%p850, %p848, %p849;
	@%p850 bra 	$L__BB0_685;
	setp.le.s64 	%p851, %rd1300, %rd10;
	@%p851 bra 	$L__BB0_685;
	mul.lo.s64 	%rd863, %rd2660, %rd1300;
	add.s64 	%rd2661, %rd3357, 169;
	mul.lo.s64 	%rd864, %rd2661, %rd1300;
	mov.u64 	%rd3529, %rd10;
$L__BB0_684:
	add.s64 	%rd2662, %rd3529, %rd864;
	shl.b64 	%rd2663, %rd2662, 2;
	add.s64 	%rd2664, %rd2, %rd2663;
	ld.global.f32 	%f508, [%rd2664];
	add.s64 	%rd2665, %rd3529, %rd863;
	shl.b64 	%rd2666, %rd2665, 2;
	add.s64 	%rd2667, %rd1, %rd2666;
	ld.global.f32 	%f509, [%rd2667];
	add.f32 	%f510, %f508, %f509;
	st.global.f32 	[%rd2667], %f510;
	add.s64 	%rd3529, %rd3529, 256;
	setp.gt.s64 	%p852, %rd1300, %rd3529;
	@%p852 bra 	$L__BB0_684;
$L__BB0_685:
	ld.shared.u64 	%rd2668, [_ZZ17LookupTableV2GradIfLi256EEvPT_PKS0_PKllllE5s_ids+1360];
	setp.lt.s64 	%p853, %rd2668, %rd8;
	setp.ge.s64 	%p854, %rd2668, %rd9;
	or.pred  	%p855, %p853, %p854;
	@%p855 bra 	$L__BB0_689;
	setp.le.s64 	%p856, %rd1300, %rd10;
	@%p856 bra 	$L__BB0_689;
	mul.lo.s64 	%rd868, %rd2668, %rd1300;
	add.s64 	%rd2669, %rd3357, 170;
	mul.lo.s64 	%rd869, %rd2669, %rd1300;
	mov.u64 	%rd3530, %rd10;
$L__BB0_688:
	add.s64 	%rd2670, %rd3530, %rd869;
	shl.b64 	%rd2671, %rd2670, 2;
	add.s64 	%rd2672, %rd2, %rd2671;
	ld.global.f32 	%f511, [%rd2672];
	add.s64 	%rd2673, %rd3530, %rd868;
	shl.b64 	%rd2674, %rd2673, 2;
	add.s64 	%rd2675, %rd1, %rd2674;
	ld.global.f32 	%f512, [%rd2675];
	add.f32 	%f513, %f511, %f512;
	st.global.f32 	[%rd2675], %f513;
	add.s64 	%rd3530, %rd3530, 256;
	setp.gt.s64 	%p857, %rd1300, %rd3530;
	@%p857 bra 	$L__BB0_688;
$L__BB0_689:
	ld.shared.u64 	%rd2676, [_ZZ17LookupTableV2GradIfLi256EEvPT_PKS0_PKllllE5s_ids+1368];
	setp.lt.s64 	%p858, %rd2676, %rd8;
	setp.ge.s64 	%p859, %rd2676, %rd9;
	or.pred  	%p860, %p858, %p859;
	@%p860 bra 	$L__BB0_693;
	setp.le.s64 	%p861, %rd1300, %rd10;
	@%p861 bra 	$L__BB0_693;
	mul.lo.s64 	%rd873, %rd2676, %rd1300;
	add.s64 	%rd2677, %rd3357, 171;
	mul.lo.s64 	%rd874, %rd2677, %rd1300;
	mov.u64 	%rd3531, %rd10;
$L__BB0_692:
	add.s64 	%rd2678, %rd3531, %rd874;
	shl.b64 	%rd2679, %rd2678, 2;
	add.s64 	%rd2680, %rd2, %rd2679;
	ld.global.f32 	%f514, [%rd2680];
	add.s64 	%rd2681, %rd3531, %rd873;
	shl.b64 	%rd2682, %rd2681, 2;
	add.s64 	%rd2683, %rd1, %rd2682;
	ld.global.f32 	%f515, [%rd2683];
	add.f32 	%f516, %f514, %f515;
	st.global.f32 	[%rd2683], %f516;
	add.s64 	%rd3531, %rd3531, 256;
	setp.gt.s64 	%p862, %rd1300, %rd3531;
	@%p862 bra 	$L__BB0_692;
$L__BB0_693:
	ld.shared.u64 	%rd2684, [_ZZ17LookupTableV2GradIfLi256EEvPT_PKS0_PKllllE5s_ids+1376];
	setp.lt.s64 	%p863, %rd2684, %rd8;
	setp.ge.s64 	%p864, %rd2684, %rd9;
	or.pred  	%p865, %p863, %p864;
	@%p865 bra 	$L__BB0_697;
	setp.le.s64 	%p866, %rd1300, %rd10;
	@%p866 bra 	$L__BB0_697;
	mul.lo.s64 	%rd878, %rd2684, %rd1300;
	add.s64 	%rd2685, %rd3357, 172;
	mul.lo.s64 	%rd879, %rd2685, %rd1300;
	mov.u64 	%rd3532, %rd10;
$L__BB0_696:
	add.s64 	%rd2686, %rd3532, %rd879;
	shl.b64 	%rd2687, %rd2686, 2;
	add.s64 	%rd2688, %rd2, %rd2687;
	ld.global.f32 	%f517, [%rd2688];
	add.s64 	%rd2689, %rd3532, %rd878;
	shl.b64 	%rd2690, %rd2689, 2;
	add.s64 	%rd2691, %rd1, %rd2690;
	ld.global.f32 	%f518, [%rd2691];
	add.f32 	%f519, %f517, %f518;
	st.global.f32 	[%rd2691], %f519;
	add.s64 	%rd3532, %rd3532, 256;
	setp.gt.s64 	%p867, %rd1300, %rd3532;
	@%p867 bra 	$L__BB0_696;
$L__BB0_697:
	ld.shared.u64 	%rd2692, [_ZZ17LookupTableV2GradIfLi256EEvPT_PKS0_PKllllE5s_ids+1384];
	setp.lt.s64 	%p868, %rd2692, %rd8;
	setp.ge.s64 	%p869, %rd2692, %rd9;
	or.pred  	%p870, %p868, %p869;
	@%p870 bra 	$L__BB0_701;
	setp.le.s64 	%p871, %rd1300, %rd10;
	@%p871 bra 	$L__BB0_701;
	mul.lo.s64 	%rd883, %rd2692, %rd1300;
	add.s64 	%rd2693, %rd3357, 173;
	mul.lo.s64 	%rd884, %rd2693, %rd1300;
	mov.u64 	%rd3533, %rd10;
$L__BB0_700:
	add.s64 	%rd2694, %rd3533, %rd884;
	shl.b64 	%rd2695, %rd2694, 2;
	add.s64 	%rd2696, %rd2, %rd2695;
	ld.global.f32 	%f520, [%rd2696];
	add.s64 	%rd2697, %rd3533, %rd883;
	shl.b64 	%rd2698, %rd2697, 2;
	add.s64 	%rd2699, %rd1, %rd2698;
	ld.global.f32 	%f521, [%rd2699];
	add.f32 	%f522, %f520, %f521;
	st.global.f32 	[%rd2699], %f522;
	add.s64 	%rd3533, %rd3533, 256;
	setp.gt.s64 	%p872, %rd1300, %rd3533;
	@%p872 bra 	$L__BB0_700;
$L__BB0_701:
	ld.shared.u64 	%rd2700, [_ZZ17LookupTableV2GradIfLi256EEvPT_PKS0_PKllllE5s_ids+1392];
	setp.lt.s64 	%p873, %rd2700, %rd8;
	setp.ge.s64 	%p874, %rd2700, %rd9;
	or.pred  	%p875, %p873, %p874;
	@%p875 bra 	$L__BB0_705;
	setp.le.s64 	%p876, %rd1300, %rd10;
	@%p876 bra 	$L__BB0_705;
	mul.lo.s64 	%rd888, %rd2700, %rd1300;
	add.s64 	%rd2701, %rd3357, 174;
	mul.lo.s64 	%rd889, %rd2701, %rd1300;
	mov.u64 	%rd3534, %rd10;
$L__BB0_704:
	add.s64 	%rd2702, %rd3534, %rd889;
	shl.b64 	%rd2703, %rd2702, 2;
	add.s64 	%rd2704, %rd2, %rd2703;
	ld.global.f32 	%f523, [%rd2704];
	add.s64 	%rd2705, %rd3534, %rd888;
	shl.b64 	%rd2706, %rd2705, 2;
	add.s64 	%rd2707, %rd1, %rd2706;
	ld.global.f32 	%f524, [%rd2707];
	add.f32 	%f525, %f523, %f524;
	st.global.f32 	[%rd2707], %f525;
	add.s64 	%rd3534, %rd3534, 256;
	setp.gt.s64 	%p877, %rd1300, %rd3534;
	@%p877 bra 	$L__BB0_704;
$L__BB0_705:
	ld.shared.u64 	%rd2708, [_ZZ17LookupTableV2GradIfLi256EEvPT_PKS0_PKllllE5s_ids+1400];
	setp.lt.s64 	%p878, %rd2708, %rd8;
	setp.ge.s64 	%p879, %rd2708, %rd9;
	or.pred  	%p880, %p878, %p879;
	@%p880 bra 	$L__BB0_709;
	setp.le.s64 	%p881, %rd1300, %rd10;
	@%p881 bra 	$L__BB0_709;
	mul.lo.s64 	%rd893, %rd2708, %rd1300;
	add.s64 	%rd2709, %rd3357, 175;
	mul.lo.s64 	%rd894, %rd2709, %rd1300;
	mov.u64 	%rd3535, %rd10;
$L__BB0_708:
	add.s64 	%rd2710, %rd3535, %rd894;
	shl.b64 	%rd2711, %rd2710, 2;
	add.s64 	%rd2712, %rd2, %rd2711;
	ld.global.f32 	%f526, [%rd2712];
	add.s64 	%rd2713, %rd3535, %rd893;
	shl.b64 	%rd2714, %rd2713, 2;
	add.s64 	%rd2715, %rd1, %rd2714;
	ld.global.f32 	%f527, [%rd2715];
	add.f32 	%f528, %f526, %f527;
	st.global.f32 	[%rd2715], %f528;
	add.s64 	%rd3535, %rd3535, 256;
	setp.gt.s64 	%p882, %rd1300, %rd3535;
	@%p882 bra 	$L__BB0_708;
$L__BB0_709:
	ld.shared.u64 	%rd2716, [_ZZ17LookupTableV2GradIfLi256EEvPT_PKS0_PKllllE5s_ids+1408];
	setp.lt.s64 	%p883, %rd2716, %rd8;
	setp.ge.s64 	%p884, %rd2716, %rd9;
	or.pred  	%p885, %p883, %p884;
	@%p885 bra 	$L__BB0_713;
	setp.le.s64 	%p886, %rd1300, %rd10;
	@%p886 bra 	$L__BB0_713;
	mul.lo.s64 	%rd898, %rd2716, %rd1300;
	add.s64 	%rd2717, %rd3357, 176;
	mul.lo.s64 	%rd899, %rd2717, %rd1300;
	mov.u64 	%rd3536, %rd10;
$L__BB0_712:
	add.s64 	%rd2718, %rd3536, %rd899;
	shl.b64 	%rd2719, %rd2718, 2;
	add.s64 	%rd2720, %rd2, %rd2719;
	ld.global.f32 	%f529, [%rd2720];
	add.s64 	%rd2721, %rd3536, %rd898;
	shl.b64 	%rd2722, %rd2721, 2;
	add.s64 	%rd2723, %rd1, %rd2722;
	ld.global.f32 	%f530, [%rd2723];
	add.f32 	%f531, %f529, %f530;
	st.global.f32 	[%rd2723], %f531;
	add.s64 	%rd3536, %rd3536, 256;
	setp.gt.s64 	%p887, %rd1300, %rd3536;
	@%p887 bra 	$L__BB0_712;
$L__BB0_713:
	ld.shared.u64 	%rd2724, [_ZZ17LookupTableV2GradIfLi256EEvPT_PKS0_PKllllE5s_ids+1416];
	setp.lt.s64 	%p888, %rd2724, %rd8;
	setp.ge.s64 	%p889, %rd2724, %rd9;
	or.pred  	%p890, %p888, %p889;
	@%p890 bra 	$L__BB0_717;
	setp.le.s64 	%p891, %rd1300, %rd10;
	@%p891 bra 	$L__BB0_717;
	mul.lo.s64 	%rd903, %rd2724, %rd1300;
	add.s64 	%rd2725, %rd3357, 177;
	mul.lo.s64 	%rd904, %rd2725, %rd1300;
	mov.u64 	%rd3537, %rd10;
$L__BB0_716:
	add.s64 	%rd2726, %rd3537, %rd904;
	shl.b64 	%rd2727, %rd2726, 2;
	add.s64 	%rd2728, %rd2, %rd2727;
	ld.global.f32 	%f532, [%rd2728];
	add.s64 	%rd2729, %rd3537, %rd903;
	shl.b64 	%rd2730, %rd2729, 2;
	add.s64 	%rd2731, %rd1, %rd2730;
	ld.global.f32 	%f533, [%rd2731];
	add.f32 	%f534, %f532, %f533;
	st.global.f32 	[%rd2731], %f534;
	add.s64 	%rd3537, %rd3537, 256;
	setp.gt.s64 	%p892, %rd1300, %rd3537;
	@%p892 bra 	$L__BB0_716;
$L__BB0_717:
	ld.shared.u64 	%rd2732, [_ZZ17LookupTableV2GradIfLi256EEvPT_PKS0_PKllllE5s_ids+1424];
	setp.lt.s64 	%p893, %rd2732, %rd8;
	setp.ge.s64 	%p894, %rd2732, %rd9;
	or.pred  	%p895, %p893, %p894;
	@%p895 bra 	$L__BB0_721;
	setp.le.s64 	%p896, %rd1300, %rd10;
	@%p896 bra 	$L__BB0_721;
	mul.lo.s64 	%rd908, %rd2732, %rd1300;
	add.s64 	%rd2733, %rd3357, 178;
	mul.lo.s64 	%rd909, %rd2733, %rd1300;
	mov.u64 	%rd3538, %rd10;
$L__BB0_720:
	add.s64 	%rd2734, %rd3538, %rd909;
	shl.b64 	%rd2735, %rd2734, 2;
	add.s64 	%rd2736, %rd2, %rd2735;
	ld.global.f32 	%f535, [%rd2736];
	add.s64 	%rd2737, %rd3538, %rd908;
	shl.b64 	%rd2738, %rd2737, 2;
	add.s64 	%rd2739, %rd1, %rd2738;
	ld.global.f32 	%f536, [%rd2739];
	add.f32 	%f537, %f535, %f536;
	st.global.f32 	[%rd2739], %f537;
	add.s64 	%rd3538, %rd3538, 256;
	setp.gt.s64 	%p897, %rd1300, %rd3538;
	@%p897 bra 	$L__BB0_720;
$L__BB0_721:
	ld.shared.u64 	%rd2740, [_ZZ17LookupTableV2GradIfLi256EEvPT_PKS0_PKllllE5s_ids+1432];
	setp.lt.s64 	%p898, %rd2740, %rd8;
	setp.ge.s64 	%p899, %rd2740, %rd9;
	or.pred  	%p900, %p898, %p899;
	@%p900 bra 	$L__BB0_725;
	setp.le.s64 	%p901, %rd1300, %rd10;
	@%p901 bra 	$L__BB0_725;
	mul.lo.s64 	%rd913, %rd2740, %rd1300;
	add.s64 	%rd2741, %rd3357, 179;
	mul.lo.s64 	%rd914, %rd2741, %rd1300;
	mov.u64 	%rd3539, %rd10;
$L__BB0_724:
	add.s64 	%rd2742, %rd3539, %rd914;
	shl.b64 	%rd2743, %rd2742, 2;
	add.s64 	%rd2744, %rd2, %rd2743;
	ld.global.f32 	%f538, [%rd2744];
	add.s64 	%rd2745, %rd3539, %rd913;
	shl.b64 	%rd2746, %rd2745, 2;
	add.s64 	%rd2747, %rd1, %rd2746;
	ld.global.f32 	%f539, [%rd2747];
	add.f32 	%f540, %f538, %f539;
	st.global.f32 	[%rd2747], %f540;
	add.s64 	%rd3539, %rd3539, 256;
	setp.gt.s64 	%p902, %rd1300, %rd3539;
	@%p902 bra 	$L__BB0_724;
$L__BB0_725:
	ld.shared.u64 	%rd2748, [_ZZ17LookupTableV2GradIfLi256EEvPT_PKS0_PKllllE5s_ids+1440];
	setp.lt.s64 	%p903, %rd2748, %rd8;
	setp.ge.s64 	%p904, %rd2748, %rd9;
	or.pred  	%p905, %p903, %p904;
	@%p905 bra 	$L__BB0_729;
	setp.le.s64 	%p906, %rd1300, %rd10;
	@%p906 bra 	$L__BB0_729;
	mul.lo.s64 	%rd918, %rd2748, %rd1300;
	add.s64 	%rd2749, %rd3357, 180;
	mul.lo.s64 	%rd919, %rd2749, %rd1300;
	mov.u64 	%rd3540, %rd10;
$L__BB0_728:
	add.s64 	%rd2750, %rd3540, %rd919;
	shl.b64 	%rd2751, %rd2750, 2;
	add.s64 	%rd2752, %rd2, %rd2751;
	ld.global.f32 	%f541, [%rd2752];
	add.s64 	%rd2753, %rd3540, %rd918;
	shl.b64 	%rd2754, %rd2753, 2;
	add.s64 	%rd2755, %rd1, %rd2754;
	ld.global.f32 	%f542, [%rd2755];
	add.f32 	%f543, %f541, %f542;
	st.global.f32 	[%rd2755], %f543;
	add.s64 	%rd3540, %rd3540, 256;
	setp.gt.s64 	%p907, %rd1300, %rd3540;
	@%p907 bra 	$L__BB0_728;
$L__BB0_729:
	ld.shared.u64 	%rd2756, [_ZZ17LookupTableV2GradIfLi256EEvPT_PKS0_PKllllE5s_ids+1448];
	setp.lt.s64 	%p908, %rd2756, %rd8;
	setp.ge.s64 	%p909, %rd2756, %rd9;
	or.pred  	%p910, %p908, %p909;
	@%p910 bra 	$L__BB0_733;
	setp.le.s64 	%p911, %rd1300, %rd10;
	@%p911 bra 	$L__BB0_733;
	mul.lo.s64 	%rd923, %rd2756, %rd1300;
	add.s64 	%rd2757, %rd3357, 181;
	mul.lo.s64 	%rd924, %rd2757, %rd1300;
	mov.u64 	%rd3541, %rd10;
$L__BB0_732:
	add.s64 	%rd2758, %rd3541, %rd924;
	shl.b64 	%rd2759, %rd2758, 2;
	add.s64 	%rd2760, %rd2, %rd2759;
	ld.global.f32 	%f544, [%rd2760];
	add.s64 	%rd2761, %rd3541, %rd923;
	shl.b64 	%rd2762, %rd2761, 2;
	add.s64 	%rd2763, %rd1, %rd2762;
	ld.global.f32 	%f545, [%rd2763];
	add.f32 	%f546, %f544, %f545;
	st.global.f32 	[%rd2763], %f546;
	add.s64 	%rd3541, %rd3541, 256;
	setp.gt.s64 	%p912, %rd1300, %rd3541;
	@%p912 bra 	$L__BB0_732;
$L__BB0_733:
	ld.shared.u64 	%rd2764, [_ZZ17LookupTableV2GradIfLi256EEvPT_PKS0_PKllllE5s_ids+1456];
	setp.lt.s64 	%p913, %rd2764, %rd8;
	setp.ge.s64 	%p914, %rd2764, %rd9;
	or.pred  	%p915, %p913, %p914;
	@%p915 bra 	$L__BB0_737;
	setp.le.s64 	%p916, %rd1300, %rd10;
	@%p916 bra 	$L__BB0_737;
	mul.lo.s64 	%rd928, %rd2764, %rd1300;
	add.s64 	%rd2765, %rd3357, 182;
	mul.lo.s64 	%rd929, %rd2765, %rd1300;
	mov.u64 	%rd3542, %rd10;
$L__BB0_736:
	add.s64 	%rd2766, %rd3542, %rd929;
	shl.b64 	%rd2767, %rd2766, 2;
	add.s64 	%rd2768, %rd2, %rd2767;
	ld.global.f32 	%f547, [%rd2768];
	add.s64 	%rd2769, %rd3542, %rd928;
	shl.b64 	%rd2770, %rd2769, 2;
	add.s64 	%rd2771, %rd1, %rd2770;
	ld.global.f32 	%f548, [%rd2771];
	add.f32 	%f549, %f547, %f548;
	st.global.f32 	[%rd2771], %f549;
	add.s64 	%rd3542, %rd3542, 256;
	setp.gt.s64 	%p917, %rd1300, %rd3542;
	@%p917 bra 	$L__BB0_736;
$L__BB0_737:
	ld.shared.u64 	%rd2772, [_ZZ17LookupTableV2GradIfLi256EEvPT_PKS0_PKllllE5s_ids+1464];
	setp.lt.s64 	%p918, %rd2772, %rd8;
	setp.ge.s64 	%p919, %rd2772, %rd9;
	or.pred  	%p920, %p918, %p919;
	@%p920 bra 	$L__BB0_741;
	setp.le.s64 	%p921, %rd1300, %rd10;
	@%p921 bra 	$L__BB0_741;
	mul.lo.s64 	%rd933, %rd2772, %rd1300;
	add.s64 	%rd2773, %rd3357, 183;
	mul.lo.s64 	%rd934, %rd2773, %rd1300;
	mov.u64 	%rd3543, %rd10;
$L__BB0_740:
	add.s64 	%rd2774, %rd3543, %rd934;
	shl.b64 	%rd2775, %rd2774, 2;
	add.s64 	%rd2776, %rd2, %rd2775;
	ld.global.f32 	%f550, [%rd2776];
	add.s64 	%rd2777, %rd3543, %rd933;
	shl.b64 	%rd2778, %rd2777, 2;
	add.s64 	%rd2779, %rd1, %rd2778;
	ld.global.f32 	%f551, [%rd2779];
	add.f32 	%f552, %f550, %f551;
	st.global.f32 	[%rd2779], %f552;
	add.s64 	%rd3543, %rd3543, 256;
	setp.gt.s64 	%p922, %rd1300, %rd3543;
	@%p922 bra 	$L__BB0_740;
$L__BB0_741:
	ld.shared.u64 	%rd2780, [_ZZ17LookupTableV2GradIfLi256EEvPT_PKS0_PKllllE5s_ids+1472];
	setp.lt.s64 	%p923, %rd2780, %rd8;
	setp.ge.s64 	%p924, %rd2780, %rd9;
	or.pred  	%p925, %p923, %p924;
	@%p925 bra 	$L__BB0_745;
	setp.le.s64 	%p926, %rd1300, %rd10;
	@%p926 bra 	$L__BB0_745;
	mul.lo.s64 	%rd938, %rd2780, %rd1300;
	add.s64 	%rd2781, %rd3357, 184;
	mul.lo.s64 	%rd939, %rd2781, %rd1300;
	mov.u64 	%rd3544, %rd10;
$L__BB0_744:
	add.s64 	%rd2782, %rd3544, %rd939;
	shl.b64 	%rd2783, %rd2782, 2;
	add.s64 	%rd2784, %rd2, %rd2783;
	ld.global.f32 	%f553, [%rd2784];
	add.s64 	%rd2785, %rd3544, %rd938;
	shl.b64 	%rd2786, %rd2785, 2;
	add.s64 	%rd2787, %rd1, %rd2786;
	ld.global.f32 	%f554, [%rd2787];
	add.f32 	%f555, %f553, %f554;
	st.global.f32 	[%rd2787], %f555;
	add.s64 	%rd3544, %rd3544, 256;
	setp.gt.s64 	%p927, %rd1300, %rd3544;
	@%p927 bra 	$L__BB0_744;
$L__BB0_745:
	ld.shared.u64 	%rd2788, [_ZZ17LookupTableV2GradIfLi256EEvPT_PKS0_PKllllE5s_ids+1480];
	setp.lt.s64 	%p928, %rd2788, %rd8;
	setp.ge.s64 	%p929, %rd2788, %rd9;
	or.pred  	%p930, %p928, %p929;
	@%p930 bra 	$L__BB0_749;
	setp.le.s64 	%p931, %rd1300, %rd10;
	@%p931 bra 	$L__BB0_749;
	mul.lo.s64 	%rd943, %rd2788, %rd1300;
	add.s64 	%rd2789, %rd3357, 185;
	mul.lo.s64 	%rd944, %rd2789, %rd1300;
	mov.u64 	%rd3545, %rd10;
$L__BB0_748:
	add.s64 	%rd2790, %rd3545, %rd944;
	shl.b64 	%rd2791, %rd2790, 2;
	add.s64 	%rd2792, %rd2, %rd2791;
	ld.global.f32 	%f556, [%rd2792];
	add.s64 	%rd2793, %rd3545, %rd943;
	shl.b64 	%rd2794, %rd2793, 2;
	add.s64 	%rd2795, %rd1, %rd2794;
	ld.global.f32 	%f557, [%rd2795];
	add.f32 	%f558, %f556, %f557;
	st.global.f32 	[%rd2795], %f558;
	add.s64 	%rd3545, %rd3545, 256;
	setp.gt.s64 	%p932, %rd1300, %rd3545;
	@%p932 bra 	$L__BB0_748;
$L__BB0_749:
	ld.shared.u64 	%rd2796, [_ZZ17LookupTableV2GradIfLi256EEvPT_PKS0_PKllllE5s_ids+1488];
	setp.lt.s64 	%p933, %rd2796, %rd8;
	setp.ge.s64 	%p934, %rd2796, %rd9;
	or.pred  	%p935, %p933, %p934;
	@%p935 bra 	$L__BB0_753;
	setp.le.s64 	%p936, %rd1300, %rd10;
	@%p936 bra 	$L__BB0_753;
	mul.lo.s64 	%rd948, %rd2796, %rd1300;
	add.s64 	%rd2797, %rd3357, 186;
	mul.lo.s64 	%rd949, %rd2797, %rd1300;
	mov.u64 	%rd3546, %rd10;
$L__BB0_752:
	add.s64 	%rd2798, %rd3546, %rd949;
	shl.b64 	%rd2799, %rd2798, 2;
	add.s64 	%rd2800, %rd2, %rd2799;
	ld.global.f32 	%f559, [%rd2800];
	add.s64 	%rd2801, %rd3546, %rd948;
	shl.b64 	%rd2802, %rd2801, 2;
	add.s64 	%rd2803, %rd1, %rd2802;
	ld.global.f32 	%f560, [%rd2803];
	add.f32 	%f561, %f559, %f560;
	st.global.f32 	[%rd2803], %f561;
	add.s64 	%rd3546, %rd3546, 256;
	setp.gt.s64 	%p937, %rd1300, %rd3546;
	@%p937 bra 	$L__BB0_752;
$L__BB0_753:
	ld.shared.u64 	%rd2804, [_ZZ17LookupTableV2GradIfLi256EEvPT_PKS0_PKllllE5s_ids+1496];
	setp.lt.s64 	%p938, %rd2804, %rd8;
	setp.ge.s64 	%p939, %rd2804, %rd9;
	or.pred  	%p940, %p938, %p939;
	@%p940 bra 	$L__BB0_757;
	setp.le.s64 	%p941, %rd1300, %rd10;
	@%p941 bra 	$L__BB0_757;
	mul.lo.s64 	%rd953, %rd2804, %rd1300;
	add.s64 	%rd2805, %rd3357, 187;
	mul.lo.s64 	%rd954, %rd2805, %rd1300;
	mov.u64 	%rd3547, %rd10;
$L__BB0_756:
	add.s64 	%rd2806, %rd3547, %rd954;
	shl.b64 	%rd2807, %rd2806, 2;
	add.s64 	%rd2808, %rd2, %rd2807;
	ld.global.f32 	%f562, [%rd2808];
	add.s64 	%rd2809, %rd3547, %rd953;
	shl.b64 	%rd2810, %rd2809, 2;
	add.s64 	%rd2811, %rd1, %rd2810;
	ld.global.f32 	%f563, [%rd2811];
	add.f32 	%f564, %f562, %f563;
	st.global.f32 	[%rd2811], %f564;
	add.s64 	%rd3547, %rd3547, 256;
	setp.gt.s64 	%p942, %rd1300, %rd3547;
	@%p942 bra 	$L__BB0_756;
$L__BB0_757:
	ld.shared.u64 	%rd2812, [_ZZ17LookupTableV2GradIfLi256EEvPT_PKS0_PKllllE5s_ids+1504];
	setp.lt.s64 	%p943, %rd2812, %rd8;
	setp.ge.s64 	%p944, %rd2812, %rd9;
	or.pred  	%p945, %p943, %p944;
	@%p945 bra 	$L__BB0_761;
	setp.le.s64 	%p946, %rd1300, %rd10;
	@%p946 bra 	$L__BB0_761;
	mul.lo.s64 	%rd958, %rd2812, %rd1300;
	add.s64 	%rd2813, %rd3357, 188;
	mul.lo.s64 	%rd959, %rd2813, %rd1300;
	mov.u64 	%rd3548, %rd10;
$L__BB0_760:
	add.s64 	%rd2814, %rd3548, %rd959;
	shl.b64 	%rd2815, %rd2814, 2;
	add.s64 	%rd2816, %rd2, %rd2815;
	ld.global.f32 	%f565, [%rd2816];
	add.s64 	%rd2817, %rd3548, %rd958;
	shl.b64 	%rd2818, %rd2817, 2;
	add.s64 	%rd2819, %rd1, %rd2818;
	ld.global.f32 	%f566, [%rd2819];
	add.f32 	%f567, %f565, %f566;
	st.global.f32 	[%rd2819], %f567;
	add.s64 	%rd3548, %rd3548, 256;
	setp.gt.s64 	%p947, %rd1300, %rd3548;
	@%p947 bra 	$L__BB0_760;
$L__BB0_761:
	ld.shared.u64 	%rd2820, [_ZZ17LookupTableV2GradIfLi256EEvPT_PKS0_PKllllE5s_ids+1512];
	setp.lt.s64 	%p948, %rd2820, %rd8;
	setp.ge.s64 	%p949, %rd2820, %rd9;
	or.pred  	%p950, %p948, %p949;
	@%p950 bra 	$L__BB0_765;
	setp.le.s64 	%p951, %rd1300, %rd10;
	@%p951 bra 	$L__BB0_765;
	mul.lo.s64 	%rd963, %rd2820, %rd1300;
	add.s64 	%rd2821, %rd3357, 189;
	mul.lo.s64 	%rd964, %rd2821, %rd1300;
	mov.u64 	%rd3549, %rd10;
$L__BB0_764:
	add.s64 	%rd2822, %rd3549, %rd964;
	shl.b64 	%rd2823, %rd2822, 2;
	add.s64 	%rd2824, %rd2, %rd2823;
	ld.global.f32 	%f568, [%rd2824];
	add.s64 	%rd2825, %rd3549, %rd963;
	shl.b64 	%rd2826, %rd2825, 2;
	add.s64 	%rd2827, %rd1, %rd2826;
	ld.global.f32 	%f569, [%rd2827];
	add.f32 	%f570, %f568, %f569;
	st.global.f32 	[%rd2827], %f570;
	add.s64 	%rd3549, %rd3549, 256;
	setp.gt.s64 	%p952, %rd1300, %rd3549;
	@%p952 bra 	$L__BB0_764;
$L__BB0_765:
	ld.shared.u64 	%rd2828, [_ZZ17LookupTableV2GradIfLi256EEvPT_PKS0_PKllllE5s_ids+1520];
	setp.lt.s64 	%p953, %rd2828, %rd8;
	setp.ge.s64 	%p954, %rd2828, %rd9;
	or.pred  	%p955, %p953, %p954;
	@%p955 bra 	$L__BB0_769;
	setp.le.s64 	%p956, %rd1300, %rd10;
	@%p956 bra 	$L__BB0_769;
	mul.lo.s64 	%rd968, %rd2828, %rd1300;
	add.s64 	%rd2829, %rd3357, 190;
	mul.lo.s64 	%rd969, %rd2829, %rd1300;
	mov.u64 	%rd3550, %rd10;
$L__BB0_768:
	add.s64 	%rd2830, %rd3550, %rd969;
	shl.b64 	%rd2831, %rd2830, 2;
	add.s64 	%rd2832, %rd2, %rd2831;
	ld.global.f32 	%f571, [%rd2832];
	add.s64 	%rd2833, %rd3550, %rd968;
	shl.b64 	%rd2834, %rd2833, 2;
	add.s64 	%rd2835, %rd1, %rd2834;
	ld.global.f32 	%f572, [%rd2835];
	add.f32 	%f573, %f571, %f572;
	st.global.f32 	[%rd2835], %f573;
	add.s64 	%rd3550, %rd3550, 256;
	setp.gt.s64 	%p957, %rd1300, %rd3550;
	@%p957 bra 	$L__BB0_768;
$L__BB0_769:
	ld.shared.u64 	%rd2836, [_ZZ17LookupTableV2GradIfLi256EEvPT_PKS0_PKllllE5s_ids+1528];
	setp.lt.s64 	%p958, %rd2836, %rd8;
	setp.ge.s64 	%p959, %rd2836, %rd9;
	or.pred  	%p960, %p958, %p959;
	@%p960 bra 	$L__BB0_773;
	setp.le.s64 	%p961, %rd1300, %rd10;
	@%p961 bra 	$L__BB0_773;
	mul.lo.s64 	%rd973, %rd2836, %rd1300;
	add.s64 	%rd2837, %rd3357, 191;
	mul.lo.s64 	%rd974, %rd2837, %rd1300;
	mov.u64 	%rd3551, %rd10;
$L__BB0_772:
	add.s64 	%rd2838, %rd3551, %rd974;
	shl.b64 	%rd2839, %rd2838, 2;
	add.s64 	%rd2840, %rd2, %rd2839;
	ld.global.f32 	%f574, [%rd2840];
	add.s64 	%rd2841, %rd3551, %rd973;
	shl.b64 	%rd2842, %rd2841, 2;
	add.s64 	%rd2843, %rd1, %rd2842;
	ld.global.f32 	%f575, [%rd2843];
	add.f32 	%f576, %f574, %f575;
	st.global.f32 	[%rd2843], %f576;
	add.s64 	%rd3551, %rd3551, 256;
	setp.gt.s64 	%p962, %rd1300, %rd3551;
	@%p962 bra 	$L__BB0_772;
$L__BB0_773:
	ld.shared.u64 	%rd2844, [_ZZ17LookupTableV2GradIfLi256EEvPT_PKS0_PKllllE5s_ids+1536];
	setp.lt.s64 	%p963, %rd2844, %rd8;
	setp.ge.s64 	%p964, %rd2844, %rd9;
	or.pred  	%p965, %p963, %p964;
	@%p965 bra 	$L__BB0_777;
	setp.le.s64 	%p966, %rd1300, %rd10;
	@%p966 bra 	$L__BB0_777;
	mul.lo.s64 	%rd978, %rd2844, %rd1300;
	add.s64 	%rd2845, %rd3357, 192;
	mul.lo.s64 	%rd979, %rd2845, %rd1300;
	mov.u64 	%rd3552, %rd10;
$L__BB0_776:
	add.s64 	%rd2846, %rd3552, %rd979;
	shl.b64 	%rd2847, %rd2846, 2;
	add.s64 	%rd2848, %rd2, %rd2847;
	ld.global.f32 	%f577, [%rd2848];
	add.s64 	%rd2849, %rd3552, %rd978;
	shl.b64 	%rd2850, %rd2849, 2;
	add.s64 	%rd2851, %rd1, %rd2850;
	ld.global.f32 	%f578, [%rd2851];
	add.f32 	%f579, %f577, %f578;
	st.global.f32 	[%rd2851], %f579;
	add.s64 	%rd3552, %rd3552, 256;
	setp.gt.s64 	%p967, %rd1300, %rd3552;
	@%p967 bra 	$L__BB0_776;
$L__BB0_777:
	ld.shared.u64 	%rd2852, [_ZZ17LookupTableV2GradIfLi256EEvPT_PKS0_PKllllE5s_ids+1544];
	setp.lt.s64 	%p968, %rd2852, %rd8;
	setp.ge.s64 	%p969, %rd2852, %rd9;
	or.pred  	%p970, %p968, %p969;
	@%p970 bra 	$L__BB0_781;
	setp.le.s64 	%p971, %rd1300, %rd10;
	@%p971 bra 	$L__BB0_781;
	mul.lo.s64 	%rd983, %rd2852, %rd1300;
	add.s64 	%rd2853, %rd3357, 193;
	mul.lo.s64 	%rd984, %rd2853, %rd1300;
	mov.u64 	%rd3553, %rd10;
$L__BB0_780:
	add.s64 	%rd2854, %rd3553, %rd984;
	shl.b64 	%rd2855, %rd2854, 2;
	add.s64 	%rd2856, %rd2, %rd2855;
	ld.global.f32 	%f580, [%rd2856];
	add.s64 	%rd2857, %rd3553, %rd983;
	shl.b64 	%rd2858, %rd2857, 2;
	add.s64 	%rd2859, %rd1, %rd2858;
	ld.global.f32 	%f581, [%rd2859];
	add.f32 	%f582, %f580, %f581;
	st.global.f32 	[%rd2859], %f582;
	add.s64 	%rd3553, %rd3553, 256;
	setp.gt.s64 	%p972, %rd1300, %rd3553;
	@%p972 bra 	$L__BB0_780;
$L__BB0_781:
	ld.shared.u64 	%rd2860, [_ZZ17LookupTableV2GradIfLi256EEvPT_PKS0_PKllllE5s_ids+1552];
	setp.lt.s64 	%p973, %rd2860, %rd8;
	setp.ge.s64 	%p974, %rd2860, %rd9;
	or.pred  	%p975, %p973, %p974;
	@%p975 bra 	$L__BB0_785;
	setp.le.s64 	%p976, %rd1300, %rd10;
	@%p976 bra 	$L__BB0_785;
	mul.lo.s64 	%rd988, %rd2860, %rd1300;
	add.s64 	%rd2861, %rd3357, 194;
	mul.lo.s64 	%rd989, %rd2861, %rd1300;
	mov.u64 	%rd3554, %rd10;
$L__BB0_784:
	add.s64 	%rd2862, %rd3554, %rd989;
	shl.b64 	%rd2863, %rd2862, 2;
	add.s64 	%rd2864, %rd2, %rd2863;
	ld.global.f32 	%f583, [%rd2864];
	add.s64 	%rd2865, %rd3554, %rd988;
	shl.b64 	%rd2866, %rd2865, 2;
	add.s64 	%rd2867, %rd1, %rd2866;
	ld.global.f32 	%f584, [%rd2867];
	add.f32 	%f585, %f583, %f584;
	st.global.f32 	[%rd2867], %f585;
	add.s64 	%rd3554, %rd3554, 256;
	setp.gt.s64 	%p977, %rd1300, %rd3554;
	@%p977 bra 	$L__BB0_784;
$L__BB0_785:
	ld.shared.u64 	%rd2868, [_ZZ17LookupTableV2GradIfLi256EEvPT_PKS0_PKllllE5s_ids+1560];
	setp.lt.s64 	%p978, %rd2868, %rd8;
	setp.ge.s64 	%p979, %rd2868, %rd9;
	or.pred  	%p980, %p978, %p979;
	@%p980 bra 	$L__BB0_789;
	setp.le.s64 	%p981, %rd1300, %rd10;
	@%p981 bra 	$L__BB0_789;
	mul.lo.s64 	%rd993, %rd2868, %rd1300;
	add.s64 	%rd2869, %rd3357, 195;
	mul.lo.s64 	%rd994, %rd2869, %rd1300;
	mov.u64 	%rd3555, %rd10;
$L__BB0_788:
	add.s64 	%rd2870, %rd3555, %rd994;
	shl.b64 	%rd2871, %rd2870, 2;
	add.s64 	%rd2872, %rd2, %rd2871;
	ld.global.f32 	%f586, [%rd2872];
	add.s64 	%rd2873, %rd3555, %rd993;
	shl.b64 	%rd2874, %rd2873, 2;
	add.s64 	%rd2875, %rd1, %rd2874;
	ld.global.f32 	%f587, [%rd2875];
	add.f32 	%f588, %f586, %f587;
	st.global.f32 	[%rd2875], %f588;
	add.s64 	%rd3555, %rd3555, 256;
	setp.gt.s64 	%p982, %rd1300, %rd3555;
	@%p982 bra 	$L__BB0_788;
$L__BB0_789:
	ld.shared.u64 	%rd2876, [_ZZ17LookupTableV2GradIfLi256EEvPT_PKS0_PKllllE5s_ids+1568];
	setp.lt.s64 	%p983, %rd2876, %rd8;
	setp.ge.s64 	%p984, %rd2876, %rd9;
	or.pred  	%p985, %p983, %p984;
	@%p985 bra 	$L__BB0_793;
	setp.le.s64 	%p986, %rd1300, %rd10;
	@%p986 bra 	$L__BB0_793;
	mul.lo.s64 	%rd998, %rd2876, %rd1300;
	add.s64 	%rd2877, %rd3357, 196;
	mul.lo.s64 	%rd999, %rd2877, %rd1300;
	mov.u64 	%rd3556, %rd10;
$L__BB0_792:
	add.s64 	%rd2878, %rd3556, %rd999;
	shl.b64 	%rd2879, %rd2878, 2;
	add.s64 	%rd2880, %rd2, %rd2879;
	ld.global.f32 	%f589, [%rd2880];
	add.s64 	%rd2881, %rd3556, %rd998;
	shl.b64 	%rd2882, %rd2881, 2;
	add.s64 	%rd2883, %rd1, %rd2882;
	ld.global.f32 	%f590, [%rd2883];
	add.f32 	%f591, %f589, %f590;
	st.global.f32 	[%rd2883], %f591;
	add.s64 	%rd3556, %rd3556, 256;
	setp.gt.s64 	%p987, %rd1300, %rd3556;
	@%p987 bra 	$L__BB0_792;
$L__BB0_793:
	ld.shared.u64 	%rd2884, [_ZZ17LookupTableV2GradIfLi256EEvPT_PKS0_PKllllE5s_ids+1576];
	setp.lt.s64 	%p988, %rd2884, %rd8;
	setp.ge.s64 	%p989, %rd2884, %rd9;
	or.pred  	%p990, %p988, %p989;
	@%p990 bra 	$L__BB0_797;
	setp.le.s64 	%p991, %rd1300, %rd10;
	@%p991 bra 	$L__BB0_797;
	mul.lo.s64 	%rd1003, %rd2884, %rd1300;
	add.s64 	%rd2885, %rd3357, 197;
	mul.lo.s64 	%rd1004, %rd2885, %rd1300;
	mov.u64 	%rd3557, %rd10;
$L__BB0_796:
	add.s64 	%rd2886, %rd3557, %rd1004;
	shl.b64 	%rd2887, %rd2886, 2;
	add.s64 	%rd2888, %rd2, %rd2887;
	ld.global.f32 	%f592, [%rd2888];
	add.s64 	%rd2889, %rd3557, %rd1003;
	shl.b64 	%rd2890, %rd2889, 2;
	add.s64 	%rd2891, %rd1, %rd2890;
	ld.global.f32 	%f593, [%rd2891];
	add.f32 	%f594, %f592, %f593;
	st.global.f32 	[%rd2891], %f594;
	add.s64 	%rd3557, %rd3557, 256;
	setp.gt.s64 	%p992, %rd1300, %rd3557;
	@%p992 bra 	$L__BB0_796;
$L__BB0_797:
	ld.shared.u64 	%rd2892, [_ZZ17LookupTableV2GradIfLi256EEvPT_PKS0_PKllllE5s_ids+1584];
	setp.lt.s64 	%p993, %rd2892, %rd8;
	setp.ge.s64 	%p994, %rd2892, %rd9;
	or.pred  	%p995, %p993, %p994;
	@%p995 bra 	$L__BB0_801;
	setp.le.s64 	%p996, %rd1300, %rd10;
	@%p996 bra 	$L__BB0_801;
	mul.lo.s64 	%rd1008, %rd2892, %rd1300;
	add.s64 	%rd2893, %rd3357, 198;
	mul.lo.s64 	%rd1009, %rd2893, %rd1300;
	mov.u64 	%rd3558, %rd10;
$L__BB0_800:
	add.s64 	%rd2894, %rd3558, %rd1009;
	shl.b64 	%rd2895, %rd2894, 2;
	add.s64 	%rd2896, %rd2, %rd2895;
	ld.global.f32 	%f595, [%rd2896];
	add.s64 	%rd2897, %rd3558, %rd1008;
	shl.b64 	%rd2898, %rd2897, 2;
	add.s64 	%rd2899, %rd1, %rd2898;
	ld.global.f32 	%f596, [%rd2899];
	add.f32 	%f597, %f595, %f596;
	st.global.f32 	[%rd2899], %f597;
	add.s64 	%rd3558, %rd3558, 256;
	setp.gt.s64 	%p997, %rd1300, %rd3558;
	@%p997 bra 	$L__BB0_800;
$L__BB0_801:
	ld.shared.u64 	%rd2900, [_ZZ17LookupTableV2GradIfLi256EEvPT_PKS0_PKllllE5s_ids+1592];
	setp.lt.s64 	%p998, %rd2900, %rd8;
	setp.ge.s64 	%p999, %rd2900, %rd9;
	or.pred  	%p1000, %p998, %p999;
	@%p1000 bra 	$L__BB0_805;
	setp.le.s64 	%p1001, %rd1300, %rd10;
	@%p1001 bra 	$L__BB0_805;
	mul.lo.s64 	%rd1013, %rd2900, %rd1300;
	add.s64 	%rd2901, %rd3357, 199;
	mul.lo.s64 	%rd1014, %rd2901, %rd1300;
	mov.u64 	%rd3559, %rd10;
$L__BB0_804:
	add.s64 	%rd2902, %rd3559, %rd1014;
	shl.b64 	%rd2903, %rd2902, 2;
	add.s64 	%rd2904, %rd2, %rd2903;
	ld.global.f32 	%f598, [%rd2904];
	add.s64 	%rd2905, %rd3559, %rd1013;
	shl.b64 	%rd2906, %rd2905, 2;
	add.s64 	%rd2907, %rd1, %rd2906;
	ld.global.f32 	%f599, [%rd2907];
	add.f32 	%f600, %f598, %f599;
	st.global.f32 	[%rd2907], %f600;
	add.s64 	%rd3559, %rd3559, 256;
	setp.gt.s64 	%p1002, %rd1300, %rd3559;
	@%p1002 bra 	$L__BB0_804;
$L__BB0_805:
	ld.shared.u64 	%rd2908, [_ZZ17LookupTableV2GradIfLi256EEvPT_PKS0_PKllllE5s_ids+1600];
	setp.lt.s64 	%p1003, %rd2908, %rd8;
	setp.ge.s64 	%p1004, %rd2908, %rd9;
	or.pred  	%p1005, %p1003, %p1004;
	@%p1005 bra 	$L__BB0_809;
	setp.le.s64 	%p1006, %rd1300, %rd10;
	@%p1006 bra 	$L__BB0_809;
	mul.lo.s64 	%rd1018, %rd2908, %rd1300;
	add.s64 	%rd2909, %rd3357, 200;
	mul.lo.s64 	%rd1019, %rd2909, %rd1300;
	mov.u64 	%rd3560, %rd10;
$L__BB0_808:
	add.s64 	%rd2910, %rd3560, %rd1019;
	shl.b64 	%rd2911, %rd2910, 2;
	add.s64 	%rd2912, %rd2, %rd2911;
	ld.global.f32 	%f601, [%rd2912];
	add.s64 	%rd2913, %rd3560, %rd1018;
	shl.b64 	%rd2914, %rd2913, 2;
	add.s64 	%rd2915, %rd1, %rd2914;
	ld.global.f32 	%f602, [%rd2915];
	add.f32 	%f603, %f601, %f602;
	st.global.f32 	[%rd2915], %f603;
	add.s64 	%rd3560, %rd3560, 256;
	setp.gt.s64 	%p1007, %rd1300, %rd3560;
	@%p1007 bra 	$L__BB0_808;
$L__BB0_809:
	ld.shared.u64 	%rd2916, [_ZZ17LookupTableV2GradIfLi256EEvPT_PKS0_PKllllE5s_ids+1608];
	setp.lt.s64 	%p1008, %rd2916, %rd8;
	setp.ge.s64 	%p1009, %rd2916, %rd9;
	or.pred  	%p1010, %p1008, %p1009;
	@%p1010 bra 	$L__BB0_813;
	setp.le.s64 	%p1011, %rd1300, %rd10;
	@%p1011 bra 	$L__BB0_813;
	mul.lo.s64 	%rd1023, %rd2916, %rd1300;
	add.s64 	%rd2917, %rd3357, 201;
	mul.lo.s64 	%rd1024, %rd2917, %rd1300;
	mov.u64 	%rd3561, %rd10;
$L__BB0_812:
	add.s64 	%rd2918, %rd3561, %rd1024;
	shl.b64 	%rd2919, %rd2918, 2;
	add.s64 	%rd2920, %rd2, %rd2919;
	ld.global.f32 	%f604, [%rd2920];
	add.s64 	%rd2921, %rd3561, %rd1023;
	shl.b64 	%rd2922, %rd2921, 2;
	add.s64 	%rd2923, %rd1, %rd2922;
	ld.global.f32 	%f605, [%rd2923];
	add.f32 	%f606, %f604, %f605;
	st.global.f32 	[%rd2923], %f606;
	add.s64 	%rd3561, %rd3561, 256;
	setp.gt.s64 	%p1012, %rd1300, %rd3561;
	@%p1012 bra 	$L__BB0_812;
$L__BB0_813:
	ld.shared.u64 	%rd2924, [_ZZ17LookupTableV2GradIfLi256EEvPT_PKS0_PKllllE5s_ids+1616];
	setp.lt.s64 	%p1013, %rd2924, %rd8;
	setp.ge.s64 	%p1014, %rd2924, %rd9;
	or.pred  	%p1015, %p1013, %p1014;
	@%p1015 bra 	$L__BB0_817;
	setp.le.s64 	%p1016, %rd1300, %rd10;
	@%p1016 bra 	$L__BB0_817;
	mul.lo.s64 	%rd1028, %rd2924, %rd1300;
	add.s64 	%rd2925, %rd3357, 202;
	mul.lo.s64 	%rd1029, %rd2925, %rd1300;
	mov.u64 	%rd3562, %rd10;
$L__BB0_816:
	add.s64 	%rd2926, %rd3562, %rd1029;
	shl.b64 	%rd2927, %rd2926, 2;
	add.s64 	%rd2928, %rd2, %rd2927;
	ld.global.f32 	%f607, [%rd2928];
	add.s64 	%rd2929, %rd3562, %rd1028;
	shl.b64 	%rd2930, %rd2929, 2;
	add.s64 	%rd2931, %rd1, %rd2930;
	ld.global.f32 	%f608, [%rd2931];
	add.f32 	%f609, %f607, %f608;
	st.global.f32 	[%rd2931], %f609;
	add.s64 	%rd3562, %rd3562, 256;
	setp.gt.s64 	%p1017, %rd1300, %rd3562;
	@%p1017 bra 	$L__BB0_816;
$L__BB0_817:
	ld.shared.u64 	%rd2932, [_ZZ17LookupTableV2GradIfLi256EEvPT_PKS0_PKllllE5s_ids+1624];
	setp.lt.s64 	%p1018, %rd2932, %rd8;
	setp.ge.s64 	%p1019, %rd2932, %rd9;
	or.pred  	%p1020, %p1018, %p1019;
	@%p1020 bra 	$L__BB0_821;
	setp.le.s64 	%p1021, %rd1300, %rd10;
	@%p1021 bra 	$L__BB0_821;
	mul.lo.s64 	%rd1033, %rd2932, %rd1300;
	add.s64 	%rd2933, %rd3357, 203;
	mul.lo.s64 	%rd1034, %rd2933, %rd1300;
	mov.u64 	%rd3563, %rd10;
$L__BB0_820:
	add.s64 	%rd2934, %rd3563, %rd1034;
	shl.b64 	%rd2935, %rd2934, 2;
	add.s64 	%rd2936, %rd2, %rd2935;
	ld.global.f32 	%f610, [%rd2936];
	add.s64 	%rd2937, %rd3563, %rd1033;
	shl.b64 	%rd2938, %rd2937, 2;
	add.s64 	%rd2939, %rd1, %rd2938;
	ld.global.f32 	%f611, [%rd2939];
	add.f32 	%f612, %f610, %f611;
	st.global.f32 	[%rd2939], %f612;
	add.s64 	%rd3563, %rd3563, 256;
	setp.gt.s64 	%p1022, %rd1300, %rd3563;
	@%p1022 bra 	$L__BB0_820;
$L__BB0_821:
	ld.shared.u64 	%rd2940, [_ZZ17LookupTableV2GradIfLi256EEvPT_PKS0_PKllllE5s_ids+1632];
	setp.lt.s64 	%p1023, %rd2940, %rd8;
	setp.ge.s64 	%p1024, %rd2940, %rd9;
	or.pred  	%p1025, %p1023, %p1024;
	@%p1025 bra 	$L__BB0_825;
	setp.le.s64 	%p1026, %rd1300, %rd10;
	@%p1026 bra 	$L__BB0_825;
	mul.lo.s64 	%rd1038, %rd2940, %rd1300;
	add.s64 	%rd2941, %rd3357, 204;
	mul.lo.s64 	%rd1039, %rd2941, %rd1300;
	mov.u64 	%rd3564, %rd10;
$L__BB0_824:
	add.s64 	%rd2942, %rd3564, %rd1039;
	shl.b64 	%rd2943, %rd2942, 2;
	add.s64 	%rd2944, %rd2, %rd2943;
	ld.global.f32 	%f613, [%rd2944];
	add.s64 	%rd2945, %rd3564, %rd1038;
	shl.b64 	%rd2946, %rd2945, 2;
	add.s64 	%rd2947, %rd1, %rd2946;
	ld.global.f32 	%f614, [%rd2947];
	add.f32 	%f615, %f613, %f614;
	st.global.f32 	[%rd2947], %f615;
	add.s64 	%rd3564, %rd3564, 256;
	setp.gt.s64 	%p1027, %rd1300, %rd3564;
	@%p1027 bra 	$L__BB0_824;
$L__BB0_825:
	ld.shared.u64 	%rd2948, [_ZZ17LookupTableV2GradIfLi256EEvPT_PKS0_PKllllE5s_ids+1640];
	setp.lt.s64 	%p1028, %rd2948, %rd8;
	setp.ge.s64 	%p1029, %rd2948, %rd9;
	or.pred  	%p1030, %p1028, %p1029;
	@%p1030 bra 	$L__BB0_829;
	setp.le.s64 	%p1031, %rd1300, %rd10;
	@%p1031 bra 	$L__BB0_829;
	mul.lo.s64 	%rd1043, %rd2948, %rd1300;
	add.s64 	%rd2949, %rd3357, 205;
	mul.lo.s64 	%rd1044, %rd2949, %rd1300;
	mov.u64 	%rd3565, %rd10;
$L__BB0_828:
	add.s64 	%rd2950, %rd3565, %rd1044;
	shl.b64 	%rd2951, %rd2950, 2;
	add.s64 	%rd2952, %rd2, %rd2951;
	ld.global.f32 	%f616, [%rd2952];
	add.s64 	%rd2953, %rd3565, %rd1043;
	shl.b64 	%rd2954, %rd2953, 2;
	add.s64 	%rd2955, %rd1, %rd2954;
	ld.global.f32 	%f617, [%rd2955];
	add.f32 	%f618, %f616, %f617;
	st.global.f32 	[%rd2955], %f618;
	add.s64 	%rd3565, %rd3565, 256;
	setp.gt.s64 	%p1032, %rd1300, %rd3565;
	@%p1032 bra 	$L__BB0_828;
$L__BB0_829:
	ld.shared.u64 	%rd2956, [_ZZ17LookupTableV2GradIfLi256EEvPT_PKS0_PKllllE5s_ids+1648];
	setp.lt.s64 	%p1033, %rd2956, %rd8;
	setp.ge.s64 	%p1034, %rd2956, %rd9;
	or.pred  	%p1035, %p1033, %p1034;
	@%p1035 bra 	$L__BB0_833;
	setp.le.s64 	%p1036, %rd1300, %rd10;
	@%p1036 bra 	$L__BB0_833;
	mul.lo.s64 	%rd1048, %rd2956, %rd1300;
	add.s64 	%rd2957, %rd3357, 206;
	mul.lo.s64 	%rd1049, %rd2957, %rd1300;
	mov.u64 	%rd3566, %rd10;
$L__BB0_832:
	add.s64 	%rd2958, %rd3566, %rd1049;
	shl.b64 	%rd2959, %rd2958, 2;
	add.s64 	%rd2960, %rd2, %rd2959;
	ld.global.f32 	%f619, [%rd2960];
	add.s64 	%rd2961, %rd3566, %rd1048;
	shl.b64 	%rd2962, %rd2961, 2;
	add.s64 	%rd2963, %rd1, %rd2962;
	ld.global.f32 	%f620, [%rd2963];
	add.f32 	%f621, %f619, %f620;
	st.global.f32 	[%rd2963], %f621;
	add.s64 	%rd3566, %rd3566, 256;
	setp.gt.s64 	%p1037, %rd1300, %rd3566;
	@%p1037 bra 	$L__BB0_832;
$L__BB0_833:
	ld.shared.u64 	%rd2964, [_ZZ17LookupTableV2GradIfLi256EEvPT_PKS0_PKllllE5s_ids+1656];
	setp.lt.s64 	%p1038, %rd2964, %rd8;
	setp.ge.s64 	%p1039, %rd2964, %rd9;
	or.pred  	%p1040, %p1038, %p1039;
	@%p1040 bra 	$L__BB0_837;
	setp.le.s64 	%p1041, %rd1300, %rd10;
	@%p1041 bra 	$L__BB0_837;
	mul.lo.s64 	%rd1053, %rd2964, %rd1300;
	add.s64 	%rd2965, %rd3357, 207;
	mul.lo.s64 	%rd1054, %rd2965, %rd1300;
	mov.u64 	%rd3567, %rd10;
$L__BB0_836:
	add.s64 	%rd2966, %rd3567, %rd1054;
	shl.b64 	%rd2967, %rd2966, 2;
	add.s64 	%rd2968, %rd2, %rd2967;
	ld.global.f32 	%f622, [%rd2968];
	add.s64 	%rd2969, %rd3567, %rd1053;
	shl.b64 	%rd2970, %rd2969, 2;
	add.s64 	%rd2971, %rd1, %rd2970;
	ld.global.f32 	%f623, [%rd2971];
	add.f32 	%f624, %f622, %f623;
	st.global.f32 	[%rd2971], %f624;
	add.s64 	%rd3567, %rd3567, 256;
	setp.gt.s64 	%p1042, %rd1300, %rd3567;
	@%p1042 bra 	$L__BB0_836;
$L__BB0_837:
	ld.shared.u64 	%rd2972, [_ZZ17LookupTableV2GradIfLi256EEvPT_PKS0_PKllllE5s_ids+1664];
	setp.lt.s64 	%p1043, %rd2972, %rd8;
	setp.ge.s64 	%p1044, %rd2972, %rd9;
	or.pred  	%p1045, %p1043, %p1044;
	@%p1045 bra 	$L__BB0_841;
	setp.le.s64 	%p1046, %rd1300, %rd10;
	@%p1046 bra 	$L__BB0_841;
	mul.lo.s64 	%rd1058, %rd2972, %rd1300;
	add.s64 	%rd2973, %rd3357, 208;
	mul.lo.s64 	%rd1059, %rd2973, %rd1300;
	mov.u64 	%rd3568, %rd10;
$L__BB0_840:
	add.s64 	%rd2974, %rd3568, %rd1059;
	shl.b64 	%rd2975, %rd2974, 2;
	add.s64 	%rd2976, %rd2, %rd2975;
	ld.global.f32 	%f625, [%rd2976];
	add.s64 	%rd2977, %rd3568, %rd1058;
	shl.b64 	%rd2978, %rd2977, 2;
	add.s64 	%rd2979, %rd1, %rd2978;
	ld.global.f32 	%f626, [%rd2979];
	add.f32 	%f627, %f625, %f626;
	st.global.f32 	[%rd2979], %f627;
	add.s64 	%rd3568, %rd3568, 256;
	setp.gt.s64 	%p1047, %rd1300, %rd3568;
	@%p1047 bra 	$L__BB0_840;
$L__BB0_841:
	ld.shared.u64 	%rd2980, [_ZZ17LookupTableV2GradIfLi256EEvPT_PKS0_PKllllE5s_ids+1672];
	setp.lt.s64 	%p1048, %rd2980, %rd8;
	setp.ge.s64 	%p1049, %rd2980, %rd9;
	or.pred  	%p1050, %p1048, %p1049;
	@%p1050 bra 	$L__BB0_845;
	setp.le.s64 	%p1051, %rd1300, %rd10;
	@%p1051 bra 	$L__BB0_845;
	mul.lo.s64 	%rd1063, %rd2980, %rd1300;
	add.s64 	%rd2981, %rd3357, 209;
	mul.lo.s64 	%rd1064, %rd2981, %rd1300;
	mov.u64 	%rd3569, %rd10;
$L__BB0_844:
	add.s64 	%rd2982, %rd3569, %rd1064;
	shl.b64 	%rd2983, %rd2982, 2;
	add.s64 	%rd2984, %rd2, %rd2983;
	ld.global.f32 	%f628, [%rd2984];
	add.s64 	%rd2985, %rd3569, %rd1063;
	shl.b64 	%rd2986, %rd2985, 2;
	add.s64 	%rd2987, %rd1, %rd2986;
	ld.global.f32 	%f629, [%rd2987];
	add.f32 	%f630, %f628, %f629;
	st.global.f32 	[%rd2987], %f630;
	add.s64 	%rd3569, %rd3569, 256;
	setp.gt.s64 	%p1052, %rd1300, %rd3569;
	@%p1052 bra 	$L__BB0_844;
$L__BB0_845:
	ld.shared.u64 	%rd2988, [_ZZ17LookupTableV2GradIfLi256EEvPT_PKS0_PKllllE5s_ids+1680];
	setp.lt.s64 	%p1053, %rd2988, %rd8;
	setp.ge.s64 	%p1054, %rd2988, %rd9;
	or.pred  	%p1055, %p1053, %p1054;
	@%p1055 bra 	$L__BB0_849;
	setp.le.s64 	%p1056, %rd1300, %rd10;
	@%p1056 bra 	$L__BB0_849;
	mul.lo.s64 	%rd1068, %rd2988, %rd1300;
	add.s64 	%rd2989, %rd3357, 210;
	mul.lo.s64 	%rd1069, %rd2989, %rd1300;
	mov.u64 	%rd3570, %rd10;
$L__BB0_848:
	add.s64 	%rd2990, %rd3570, %rd1069;
	shl.b64 	%rd2991, %rd2990, 2;
	add.s64 	%rd2992, %rd2, %rd2991;
	ld.global.f32 	%f631, [%rd2992];
	add.s64 	%rd2993, %rd3570, %rd1068;
	shl.b64 	%rd2994, %rd2993, 2;
	add.s64 	%rd2995, %rd1, %rd2994;
	ld.global.f32 	%f632, [%rd2995];
	add.f32 	%f633, %f631, %f632;
	st.global.f32 	[%rd2995], %f633;
	add.s64 	%rd3570, %rd3570, 256;
	setp.gt.s64 	%p1057, %rd1300, %rd3570;
	@%p1057 bra 	$L__BB0_848;
$L__BB0_849:
	ld.shared.u64 	%rd2996, [_ZZ17LookupTableV2GradIfLi256EEvPT_PKS0_PKllllE5s_ids+1688];
	setp.lt.s64 	%p1058, %rd2996, %rd8;
	setp.ge.s64 	%p1059, %rd2996, %rd9;
	or.pred  	%p1060, %p1058, %p1059;
	@%p1060 bra 	$L__BB0_853;
	setp.le.s64 	%p1061, %rd1300, %rd10;
	@%p1061 bra 	$L__BB0_853;
	mul.lo.s64 	%rd1073, %rd2996, %rd1300;
	add.s64 	%rd2997, %rd3357, 211;
	mul.lo.s64 	%rd1074, %rd2997, %rd1300;
	mov.u64 	%rd3571, %rd10;
$L__BB0_852:
	add.s64 	%rd2998, %rd3571, %rd1074;
	shl.b64 	%rd2999, %rd2998, 2;
	add.s64 	%rd3000, %rd2, %rd2999;
	ld.global.f32 	%f634, [%rd3000];
	add.s64 	%rd3001, %rd3571, %rd1073;
	shl.b64 	%rd3002, %rd3001, 2;
	add.s64 	%rd3003, %rd1, %rd3002;
	ld.global.f32 	%f635, [%rd3003];
	add.f32 	%f636, %f634, %f635;
	st.global.f32 	[%rd3003], %f636;
	add.s64 	%rd3571, %rd3571, 256;
	setp.gt.s64 	%p1062, %rd1300, %rd3571;
	@%p1062 bra 	$L__BB0_852;
$L__BB0_853:
	ld.shared.u64 	%rd3004, [_ZZ17LookupTableV2GradIfLi256EEvPT_PKS0_PKllllE5s_ids+1696];
	setp.lt.s64 	%p1063, %rd3004, %rd8;
	setp.ge.s64 	%p1064, %rd3004, %rd9;
	or.pred  	%p1065, %p1063, %p1064;
	@%p1065 bra 	$L__BB0_857;
	setp.le.s64 	%p1066, %rd1300, %rd10;
	@%p1066 bra 	$L__BB0_857;
	mul.lo.s64 	%rd1078, %rd3004, %rd1300;
	add.s64 	%rd3005, %rd3357, 212;
	mul.lo.s64 	%rd1079, %rd3005, %rd1300;
	mov.u64 	%rd3572, %rd10;
$L__BB0_856:
	add.s64 	%rd3006, %rd3572, %rd1079;
	shl.b64 	%rd3007, %rd3006, 2;
	add.s64 	%rd3008, %rd2, %rd3007;
	ld.global.f32 	%f637, [%rd3008];
	add.s64 	%rd3009, %rd3572, %rd1078;
	shl.b64 	%rd3010, %rd3009, 2;
	add.s64 	%rd3011, %rd1, %rd3010;
	ld.global.f32 	%f638, [%rd3011];
	add.f32 	%f639, %f637, %f638;
	st.global.f32 	[%rd3011], %f639;
	add.s64 	%rd3572, %rd3572, 256;
	setp.gt.s64 	%p1067, %rd1300, %rd3572;
	@%p1067 bra 	$L__BB0_856;
$L__BB0_857:
	ld.shared.u64 	%rd3012, [_ZZ17LookupTableV2GradIfLi256EEvPT_PKS0_PKllllE5s_ids+1704];
	setp.lt.s64 	%p1068, %rd3012, %rd8;
	setp.ge.s64 	%p1069, %rd3012, %rd9;
	or.pred  	%p1070, %p1068, %p1069;
	@%p1070 bra 	$L__BB0_861;
	setp.le.s64 	%p1071, %rd1300, %rd10;
	@%p1071 bra 	$L__BB0_861;
	mul.lo.s64 	%rd1083, %rd3012, %rd1300;
	add.s64 	%rd3013, %rd3357, 213;
	mul.lo.s64 	%rd1084, %rd3013, %rd1300;
	mov.u64 	%rd3573, %rd10;
$L__BB0_860:
	add.s64 	%rd3014, %rd3573, %rd1084;
	shl.b64 	%rd3015, %rd3014, 2;
	add.s64 	%rd3016, %rd2, %rd3015;
	ld.global.f32 	%f640, [%rd3016];
	add.s64 	%rd3017, %rd3573, %rd1083;
	shl.b64 	%rd3018, %rd3017, 2;
	add.s64 	%rd3019, %rd1, %rd3018;
	ld.global.f32 	%f641, [%rd3019];
	add.f32 	%f642, %f640, %f641;
	st.global.f32 	[%rd3019], %f642;
	add.s64 	%rd3573, %rd3573, 256;
	setp.gt.s64 	%p1072, %rd1300, %rd3573;
	@%p1072 bra 	$L__BB0_860;
$L__BB0_861:
	ld.shared.u64 	%rd3020, [_ZZ17LookupTableV2GradIfLi256EEvPT_PKS0_PKllllE5s_ids+1712];
	setp.lt.s64 	%p1073, %rd3020, %rd8;
	setp.ge.s64 	%p1074, %rd3020, %rd9;
	or.pred  	%p1075, %p1073, %p1074;
	@%p1075 bra 	$L__BB0_865;
	setp.le.s64 	%p1076, %rd1300, %rd10;
	@%p1076 bra 	$L__BB0_865;
	mul.lo.s64 	%rd1088, %rd3020, %rd1300;
	add.s64 	%rd3021, %rd3357, 214;
	mul.lo.s64 	%rd1089, %rd3021, %rd1300;
	mov.u64 	%rd3574, %rd10;
$L__BB0_864:
	add.s64 	%rd3022, %rd3574, %rd1089;
	shl.b64 	%rd3023, %rd3022, 2;
	add.s64 	%rd3024, %rd2, %rd3023;
	ld.global.f32 	%f643, [%rd3024];
	add.s64 	%rd3025, %rd3574, %rd1088;
	shl.b64 	%rd3026, %rd3025, 2;
	add.s64 	%rd3027, %rd1, %rd3026;
	ld.global.f32 	%f644, [%rd3027];
	add.f32 	%f645, %f643, %f644;
	st.global.f32 	[%rd3027], %f645;
	add.s64 	%rd3574, %rd3574, 256;
	setp.gt.s64 	%p1077, %rd1300, %rd3574;
	@%p1077 bra 	$L__BB0_864;
$L__BB0_865:
	ld.shared.u64 	%rd3028, [_ZZ17LookupTableV2GradIfLi256EEvPT_PKS0_PKllllE5s_ids+1720];
	setp.lt.s64 	%p1078, %rd3028, %rd8;
	setp.ge.s64 	%p1079, %rd3028, %rd9;
	or.pred  	%p1080, %p1078, %p1079;
	@%p1080 bra 	$L__BB0_869;
	setp.le.s64 	%p1081, %rd1300, %rd10;
	@%p1081 bra 	$L__BB0_869;
	mul.lo.s64 	%rd1093, %rd3028, %rd1300;
	add.s64 	%rd3029, %rd3357, 215;
	mul.lo.s64 	%rd1094, %rd3029, %rd1300;
	mov.u64 	%rd3575, %rd10;
$L__BB0_868:
	add.s64 	%rd3030, %rd3575, %rd1094;
	shl.b64 	%rd3031, %rd3030, 2;
	add.s64 	%rd3032, %rd2, %rd3031;
	ld.global.f32 	%f646, [%rd3032];
	add.s64 	%rd3033, %rd3575, %rd1093;
	shl.b64 	%rd3034, %rd3033, 2;
	add.s64 	%rd3035, %rd1, %rd3034;
	ld.global.f32 	%f647, [%rd3035];
	add.f32 	%f648, %f646, %f647;
	st.global.f32 	[%rd3035], %f648;
	add.s64 	%rd3575, %rd3575, 256;
	setp.gt.s64 	%p1082, %rd1300, %rd3575;
	@%p1082 bra 	$L__BB0_868;
$L__BB0_869:
	ld.shared.u64 	%rd3036, [_ZZ17LookupTableV2GradIfLi256EEvPT_PKS0_PKllllE5s_ids+1728];
	setp.lt.s64 	%p1083, %rd3036, %rd8;
	setp.ge.s64 	%p1084, %rd3036, %rd9;
	or.pred  	%p1085, %p1083, %p1084;
	@%p1085 bra 	$L__BB0_873;
	setp.le.s64 	%p1086, %rd1300, %rd10;
	@%p1086 bra 	$L__BB0_873;
	mul.lo.s64 	%rd1098, %rd3036, %rd1300;
	add.s64 	%rd3037, %rd3357, 216;
	mul.lo.s64 	%rd1099, %rd3037, %rd1300;
	mov.u64 	%rd3576, %rd10;
$L__BB0_872:
	add.s64 	%rd3038, %rd3576, %rd1099;
	shl.b64 	%rd3039, %rd3038, 2;
	add.s64 	%rd3040, %rd2, %rd3039;
	ld.global.f32 	%f649, [%rd3040];
	add.s64 	%rd3041, %rd3576, %rd1098;
	shl.b64 	%rd3042, %rd3041, 2;
	add.s64 	%rd3043, %rd1, %rd3042;
	ld.global.f32 	%f650, [%rd3043];
	add.f32 	%f651, %f649, %f650;
	st.global.f32 	[%rd3043], %f651;
	add.s64 	%rd3576, %rd3576, 256;
	setp.gt.s64 	%p1087, %rd1300, %rd3576;
	@%p1087 bra 	$L__BB0_872;
$L__BB0_873:
	ld.shared.u64 	%rd3044, [_ZZ17LookupTableV2GradIfLi256EEvPT_PKS0_PKllllE5s_ids+1736];
	setp.lt.s64 	%p1088, %rd3044, %rd8;
	setp.ge.s64 	%p1089, %rd3044, %rd9;
	or.pred  	%p1090, %p1088, %p1089;
	@%p1090 bra 	$L__BB0_877;
	setp.le.s64 	%p1091, %rd1300, %rd10;
	@%p1091 bra 	$L__BB0_877;
	mul.lo.s64 	%rd1103, %rd3044, %rd1300;
	add.s64 	%rd3045, %rd3357, 217;
	mul.lo.s64 	%rd1104, %rd3045, %rd1300;
	mov.u64 	%rd3577, %rd10;
$L__BB0_876:
	add.s64 	%rd3046, %rd3577, %rd1104;
	shl.b64 	%rd3047, %rd3046, 2;
	add.s64 	%rd3048, %rd2, %rd3047;
	ld.global.f32 	%f652, [%rd3048];
	add.s64 	%rd3049, %rd3577, %rd1103;
	shl.b64 	%rd3050, %rd3049, 2;
	add.s64 	%rd3051, %rd1, %rd3050;
	ld.global.f32 	%f653, [%rd3051];
	add.f32 	%f654, %f652, %f653;
	st.global.f32 	[%rd3051], %f654;
	add.s64 	%rd3577, %rd3577, 256;
	setp.gt.s64 	%p1092, %rd1300, %rd3577;
	@%p1092 bra 	$L__BB0_876;
$L__BB0_877:
	ld.shared.u64 	%rd3052, [_ZZ17LookupTableV2GradIfLi256EEvPT_PKS0_PKllllE5s_ids+1744];
	setp.lt.s64 	%p1093, %rd3052, %rd8;
	setp.ge.s64 	%p1094, %rd3052, %rd9;
	or.pred  	%p1095, %p1093, %p1094;
	@%p1095 bra 	$L__BB0_881;
	setp.le.s64 	%p1096, %rd1300, %rd10;
	@%p1096 bra 	$L__BB0_881;
	mul.lo.s64 	%rd1108, %rd3052, %rd1300;
	add.s64 	%rd3053, %rd3357, 218;
	mul.lo.s64 	%rd1109, %rd3053, %rd1300;
	mov.u64 	%rd3578, %rd10;
$L__BB0_880:
	add.s64 	%rd3054, %rd3578, %rd1109;
	shl.b64 	%rd3055, %rd3054, 2;
	add.s64 	%rd3056, %rd2, %rd3055;
	ld.global.f32 	%f655, [%rd3056];
	add.s64 	%rd3057, %rd3578, %rd1108;
	shl.b64 	%rd3058, %rd3057, 2;
	add.s64 	%rd3059, %rd1, %rd3058;
	ld.global.f32 	%f656, [%rd3059];
	add.f32 	%f657, %f655, %f656;
	st.global.f32 	[%rd3059], %f657;
	add.s64 	%rd3578, %rd3578, 256;
	setp.gt.s64 	%p1097, %rd1300, %rd3578;
	@%p1097 bra 	$L__BB0_880;
$L__BB0_881:
	ld.shared.u64 	%rd3060, [_ZZ17LookupTableV2GradIfLi256EEvPT_PKS0_PKllllE5s_ids+1752];
	setp.lt.s64 	%p1098, %rd3060, %rd8;
	setp.ge.s64 	%p1099, %rd3060, %rd9;
	or.pred  	%p1100, %p1098, %p1099;
	@%p1100 bra 	$L__BB0_885;
	setp.le.s64 	%p1101, %rd1300, %rd10;
	@%p1101 bra 	$L__BB0_885;
	mul.lo.s64 	%rd1113, %rd3060, %rd1300;
	add.s64 	%rd3061, %rd3357, 219;
	mul.lo.s64 	%rd1114, %rd3061, %rd1300;
	mov.u64 	%rd3579, %rd10;
$L__BB0_884:
	add.s64 	%rd3062, %rd3579, %rd1114;
	shl.b64 	%rd3063, %rd3062, 2;
	add.s64 	%rd3064, %rd2, %rd3063;
	ld.global.f32 	%f658, [%rd3064];
	add.s64 	%rd3065, %rd3579, %rd1113;
	shl.b64 	%rd3066, %rd3065, 2;
	add.s64 	%rd3067, %rd1, %rd3066;
	ld.global.f32 	%f659, [%rd3067];
	add.f32 	%f660, %f658, %f659;
	st.global.f32 	[%rd3067], %f660;
	add.s64 	%rd3579, %rd3579, 256;
	setp.gt.s64 	%p1102, %rd1300, %rd3579;
	@%p1102 bra 	$L__BB0_884;
$L__BB0_885:
	ld.shared.u64 	%rd3068, [_ZZ17LookupTableV2GradIfLi256EEvPT_PKS0_PKllllE5s_ids+1760];
	setp.lt.s64 	%p1103, %rd3068, %rd8;
	setp.ge.s64 	%p1104, %rd3068, %rd9;
	or.pred  	%p1105, %p1103, %p1104;
	@%p1105 bra 	$L__BB0_889;
	setp.le.s64 	%p1106, %rd1300, %rd10;
	@%p1106 bra 	$L__BB0_889;
	mul.lo.s64 	%rd1118, %rd3068, %rd1300;
	add.s64 	%rd3069, %rd3357, 220;
	mul.lo.s64 	%rd1119, %rd3069, %rd1300;
	mov.u64 	%rd3580, %rd10;
$L__BB0_888:
	add.s64 	%rd3070, %rd3580, %rd1119;
	shl.b64 	%rd3071, %rd3070, 2;
	add.s64 	%rd3072, %rd2, %rd3071;
	ld.global.f32 	%f661, [%rd3072];
	add.s64 	%rd3073, %rd3580, %rd1118;
	shl.b64 	%rd3074, %rd3073, 2;
	add.s64 	%rd3075, %rd1, %rd3074;
	ld.global.f32 	%f662, [%rd3075];
	add.f32 	%f663, %f661, %f662;
	st.global.f32 	[%rd3075], %f663;
	add.s64 	%rd3580, %rd3580, 256;
	setp.gt.s64 	%p1107, %rd1300, %rd3580;
	@%p1107 bra 	$L__BB0_888;
$L__BB0_889:
	ld.shared.u64 	%rd3076, [_ZZ17LookupTableV2GradIfLi256EEvPT_PKS0_PKllllE5s_ids+1768];
	setp.lt.s64 	%p1108, %rd3076, %rd8;
	setp.ge.s64 	%p1109, %rd3076, %rd9;
	or.pred  	%p1110, %p1108, %p1109;
	@%p1110 bra 	$L__BB0_893;
	setp.le.s64 	%p1111, %rd1300, %rd10;
	@%p1111 bra 	$L__BB0_893;
	mul.lo.s64 	%rd1123, %rd3076, %rd1300;
	add.s64 	%rd3077, %rd3357, 221;
	mul.lo.s64 	%rd1124, %rd3077, %rd1300;
	mov.u64 	%rd3581, %rd10;
$L__BB0_892:
	add.s64 	%rd3078, %rd3581, %rd1124;
	shl.b64 	%rd3079, %rd3078, 2;
	add.s64 	%rd3080, %rd2, %rd3079;
	ld.global.f32 	%f664, [%rd3080];
	add.s64 	%rd3081, %rd3581, %rd1123;
	shl.b64 	%rd3082, %rd3081, 2;
	add.s64 	%rd3083, %rd1, %rd3082;
	ld.global.f32 	%f665, [%rd3083];
	add.f32 	%f666, %f664, %f665;
	st.global.f32 	[%rd3083], %f666;
	add.s64 	%rd3581, %rd3581, 256;
	setp.gt.s64 	%p1112, %rd1300, %rd3581;
	@%p1112 bra 	$L__BB0_892;
$L__BB0_893:
	ld.shared.u64 	%rd3084, [_ZZ17LookupTableV2GradIfLi256EEvPT_PKS0_PKllllE5s_ids+1776];
	setp.lt.s64 	%p1113, %rd3084, %rd8;
	setp.ge.s64 	%p1114, %rd3084, %rd9;
	or.pred  	%p1115, %p1113, %p1114;
	@%p1115 bra 	$L__BB0_897;
	setp.le.s64 	%p1116, %rd1300, %rd10;
	@%p1116 bra 	$L__BB0_897;
	mul.lo.s64 	%rd1128, %rd3084, %rd1300;
	add.s64 	%rd3085, %rd3357, 222;
	mul.lo.s64 	%rd1129, %rd3085, %rd1300;
	mov.u64 	%rd3582, %rd10;
$L__BB0_896:
	add.s64 	%rd3086, %rd3582, %rd1129;
	shl.b64 	%rd3087, %rd3086, 2;
	add.s64 	%rd3088, %rd2, %rd3087;
	ld.global.f32 	%f667, [%rd3088];
	add.s64 	%rd3089, %rd3582, %rd1128;
	shl.b64 	%rd3090, %rd3089, 2;
	add.s64 	%rd3091, %rd1, %rd3090;
	ld.global.f32 	%f668, [%rd3091];
	add.f32 	%f669, %f667, %f668;
	st.global.f32 	[%rd3091], %f669;
	add.s64 	%rd3582, %rd3582, 256;
	setp.gt.s64 	%p1117, %rd1300, %rd3582;
	@%p1117 bra 	$L__BB0_896;
$L__BB0_897:
	ld.shared.u64 	%rd3092, [_ZZ17LookupTableV2GradIfLi256EEvPT_PKS0_PKllllE5s_ids+1784];
	setp.lt.s64 	%p1118, %rd3092, %rd8;
	setp.ge.s64 	%p1119, %rd3092, %rd9;
	or.pred  	%p1120, %p1118, %p1119;
	@%p1120 bra 	$L__BB0_901;
	setp.le.s64 	%p1121, %rd1300, %rd10;
	@%p1121 bra 	$L__BB0_901;
	mul.lo.s64 	%rd1133, %rd3092, %rd1300;
	add.s64 	%rd3093, %rd3357, 223;
	mul.lo.s64 	%rd1134, %rd3093, %rd1300;
	mov.u64 	%rd3583, %rd10;
$L__BB0_900:
	add.s64 	%rd3094, %rd3583, %rd1134;
	shl.b64 	%rd3095, %rd3094, 2;
	add.s64 	%rd3096, %rd2, %rd3095;
	ld.global.f32 	%f670, [%rd3096];
	add.s64 	%rd3097, %rd3583, %rd1133;
	shl.b64 	%rd3098, %rd3097, 2;
	add.s64 	%rd3099, %rd1, %rd3098;
	ld.global.f32 	%f671, [%rd3099];
	add.f32 	%f672, %f670, %f671;
	st.global.f32 	[%rd3099], %f672;
	add.s64 	%rd3583, %rd3583, 256;
	setp.gt.s64 	%p1122, %rd1300, %rd3583;
	@%p1122 bra 	$L__BB0_900;
$L__BB0_901:
	ld.shared.u64 	%rd3100, [_ZZ17LookupTableV2GradIfLi256EEvPT_PKS0_PKllllE5s_ids+1792];
	setp.lt.s64 	%p1123, %rd3100, %rd8;
	setp.ge.s64 	%p1124, %rd3100, %rd9;
	or.pred  	%p1125, %p1123, %p1124;
	@%p1125 bra 	$L__BB0_905;
	setp.le.s64 	%p1126, %rd1300, %rd10;
	@%p1126 bra 	$L__BB0_905;
	mul.lo.s64 	%rd1138, %rd3100, %rd1300;
	add.s64 	%rd3101, %rd3357, 224;
	mul.lo.s64 	%rd1139, %rd3101, %rd1300;
	mov.u64 	%rd3584, %rd10;
$L__BB0_904:
	add.s64 	%rd3102, %rd3584, %rd1139;
	shl.b64 	%rd3103, %rd3102, 2;
	add.s64 	%rd3104, %rd2, %rd3103;
	ld.global.f32 	%f673, [%rd3104];
	add.s64 	%rd3105, %rd3584, %rd1138;
	shl.b64 	%rd3106, %rd3105, 2;
	add.s64 	%rd3107, %rd1, %rd3106;
	ld.global.f32 	%f674, [%rd3107];
	add.f32 	%f675, %f673, %f674;
	st.global.f32 	[%rd3107], %f675;
	add.s64 	%rd3584, %rd3584, 256;
	setp.gt.s64 	%p1127, %rd1300, %rd3584;
	@%p1127 bra 	$L__BB0_904;
$L__BB0_905:
	ld.shared.u64 	%rd3108, [_ZZ17LookupTableV2GradIfLi256EEvPT_PKS0_PKllllE5s_ids+1800];
	setp.lt.s64 	%p1128, %rd3108, %rd8;
	setp.ge.s64 	%p1129, %rd3108, %rd9;
	or.pred  	%p1130, %p1128, %p1129;
	@%p1130 bra 	$L__BB0_909;
	setp.le.s64 	%p1131, %rd1300, %rd10;
	@%p1131 bra 	$L__BB0_909;
	mul.lo.s64 	%rd1143, %rd3108, %rd1300;
	add.s64 	%rd3109, %rd3357, 225;
	mul.lo.s64 	%rd1144, %rd3109, %rd1300;
	mov.u64 	%rd3585, %rd10;
$L__BB0_908:
	add.s64 	%rd3110, %rd3585, %rd1144;
	shl.b64 	%rd3111, %rd3110, 2;
	add.s64 	%rd3112, %rd2, %rd3111;
	ld.global.f32 	%f676, [%rd3112];
	add.s64 	%rd3113, %rd3585, %rd1143;
	shl.b64 	%rd3114, %rd3113, 2;
	add.s64 	%rd3115, %rd1, %rd3114;
	ld.global.f32 	%f677, [%rd3115];
	add.f32 	%f678, %f676, %f677;
	st.global.f32 	[%rd3115], %f678;
	add.s64 	%rd3585, %rd3585, 256;
	setp.gt.s64 	%p1132, %rd1300, %rd3585;
	@%p1132 bra 	$L__BB0_908;
$L__BB0_909:
	ld.shared.u64 	%rd3116, [_ZZ17LookupTableV2GradIfLi256EEvPT_PKS0_PKllllE5s_ids+1808];
	setp.lt.s64 	%p1133, %rd3116, %rd8;
	setp.ge.s64 	%p1134, %rd3116, %rd9;
	or.pred  	%p1135, %p1133, %p1134;
	@%p1135 bra 	$L__BB0_913;
	setp.le.s64 	%p1136, %rd1300, %rd10;
	@%p1136 bra 	$L__BB0_913;
	mul.lo.s64 	%rd1148, %rd3116, %rd1300;
	add.s64 	%rd3117, %rd3357, 226;
	mul.lo.s64 	%rd1149, %rd3117, %rd1300;
	mov.u64 	%rd3586, %rd10;
$L__BB0_912:
	add.s64 	%rd3118, %rd3586, %rd1149;
	shl.b64 	%rd3119, %rd3118, 2;
	add.s64 	%rd3120, %rd2, %rd3119;
	ld.global.f32 	%f679, [%rd3120];
	add.s64 	%rd3121, %rd3586, %rd1148;
	shl.b64 	%rd3122, %rd3121, 2;
	add.s64 	%rd3123, %rd1, %rd3122;
	ld.global.f32 	%f680, [%rd3123];
	add.f32 	%f681, %f679, %f680;
	st.global.f32 	[%rd3123], %f681;
	add.s64 	%rd3586, %rd3586, 256;
	setp.gt.s64 	%p1137, %rd1300, %rd3586;
	@%p1137 bra 	$L__BB0_912;
$L__BB0_913:
	ld.shared.u64 	%rd3124, [_ZZ17LookupTableV2GradIfLi256EEvPT_PKS0_PKllllE5s_ids+1816];
	setp.lt.s64 	%p1138, %rd3124, %rd8;
	setp.ge.s64 	%p1139, %rd3124, %rd9;
	or.pred  	%p1140, %p1138, %p1139;
	@%p1140 bra 	$L__BB0_917;
	setp.le.s64 	%p1141, %rd1300, %rd10;
	@%p1141 bra 	$L__BB0_917;
	mul.lo.s64 	%rd1153, %rd3124, %rd1300;
	add.s64 	%rd3125, %rd3357, 227;
	mul.lo.s64 	%rd1154, %rd3125, %rd1300;
	mov.u64 	%rd3587, %rd10;
$L__BB0_916:
	add.s64 	%rd3126, %rd3587, %rd1154;
	shl.b64 	%rd3127, %rd3126, 2;
	add.s64 	%rd3128, %rd2, %rd3127;
	ld.global.f32 	%f682, [%rd3128];
	add.s64 	%rd3129, %rd3587, %rd1153;
	shl.b64 	%rd3130, %rd3129, 2;
	add.s64 	%rd3131, %rd1, %rd3130;
	ld.global.f32 	%f683, [%rd3131];
	add.f32 	%f684, %f682, %f683;
	st.global.f32 	[%rd3131], %f684;
	add.s64 	%rd3587, %rd3587, 256;
	setp.gt.s64 	%p1142, %rd1300, %rd3587;
	@%p1142 bra 	$L__BB0_916;
$L__BB0_917:
	ld.shared.u64 	%rd3132, [_ZZ17LookupTableV2GradIfLi256EEvPT_PKS0_PKllllE5s_ids+1824];
	setp.lt.s64 	%p1143, %rd3132, %rd8;
	setp.ge.s64 	%p1144, %rd3132, %rd9;
	or.pred  	%p1145, %p1143, %p1144;
	@%p1145 bra 	$L__BB0_921;
	setp.le.s64 	%p1146, %rd1300, %rd10;
	@%p1146 bra 	$L__BB0_921;
	mul.lo.s64 	%rd1158, %rd3132, %rd1300;
	add.s64 	%rd3133, %rd3357, 228;
	mul.lo.s64 	%rd1159, %rd3133, %rd1300;
	mov.u64 	%rd3588, %rd10;
$L__BB0_920:
	add.s64 	%rd3134, %rd3588, %rd1159;
	shl.b64 	%rd3135, %rd3134, 2;
	add.s64 	%rd3136, %rd2, %rd3135;
	ld.global.f32 	%f685, [%rd3136];
	add.s64 	%rd3137, %rd3588, %rd1158;
	shl.b64 	%rd3138, %rd3137, 2;
	add.s64 	%rd3139, %rd1, %rd3138;
	ld.global.f32 	%f686, [%rd3139];
	add.f32 	%f687, %f685, %f686;
	st.global.f32 	[%rd3139], %f687;
	add.s64 	%rd3588, %rd3588, 256;
	setp.gt.s64 	%p1147, %rd1300, %rd3588;
	@%p1147 bra 	$L__BB0_920;
$L__BB0_921:
	ld.shared.u64 	%rd3140, [_ZZ17LookupTableV2GradIfLi256EEvPT_PKS0_PKllllE5s_ids+1832];
	setp.lt.s64 	%p1148, %rd3140, %rd8;
	setp.ge.s64 	%p1149, %rd3140, %rd9;
	or.pred  	%p1150, %p1148, %p1149;
	@%p1150 bra 	$L__BB0_925;
	setp.le.s64 	%p1151, %rd1300, %rd10;
	@%p1151 bra 	$L__BB0_925;
	mul.lo.s64 	%rd1163, %rd3140, %rd1300;
	add.s64 	%rd3141, %rd3357, 229;
	mul.lo.s64 	%rd1164, %rd3141, %rd1300;
	mov.u64 	%rd3589, %rd10;
$L__BB0_924:
	add.s64 	%rd3142, %rd3589, %rd1164;
	shl.b64 	%rd3143, %rd3142, 2;
	add.s64 	%rd3144, %rd2, %rd3143;
	ld.global.f32 	%f688, [%rd3144];
	add.s64 	%rd3145, %rd3589, %rd1163;
	shl.b64 	%rd3146, %rd3145, 2;
	add.s64 	%rd3147, %rd1, %rd3146;
	ld.global.f32 	%f689, [%rd3147];
	add.f32 	%f690, %f688, %f689;
	st.global.f32 	[%rd3147], %f690;
	add.s64 	%rd3589, %rd3589, 256;
	setp.gt.s64 	%p1152, %rd1300, %rd3589;
	@%p1152 bra 	$L__BB0_924;
$L__BB0_925:
	ld.shared.u64 	%rd3148, [_ZZ17LookupTableV2GradIfLi256EEvPT_PKS0_PKllllE5s_ids+1840];
	setp.lt.s64 	%p1153, %rd3148, %rd8;
	setp.ge.s64 	%p1154, %rd3148, %rd9;
	or.pred  	%p1155, %p1153, %p1154;
	@%p1155 bra 	$L__BB0_929;
	setp.le.s64 	%p1156, %rd1300, %rd10;
	@%p1156 bra 	$L__BB0_929;
	mul.lo.s64 	%rd1168, %rd3148, %rd1300;
	add.s64 	%rd3149, %rd3357, 230;
	mul.lo.s64 	%rd1169, %rd3149, %rd1300;
	mov.u64 	%rd3590, %rd10;
$L__BB0_928:
	add.s64 	%rd3150, %rd3590, %rd1169;
	shl.b64 	%rd3151, %rd3150, 2;
	add.s64 	%rd3152, %rd2, %rd3151;
	ld.global.f32 	%f691, [%rd3152];
	add.s64 	%rd3153, %rd3590, %rd1168;
	shl.b64 	%rd3154, %rd3153, 2;
	add.s64 	%rd3155, %rd1, %rd3154;
	ld.global.f32 	%f692, [%rd3155];
	add.f32 	%f693, %f691, %f692;
	st.global.f32 	[%rd3155], %f693;
	add.s64 	%rd3590, %rd3590, 256;
	setp.gt.s64 	%p1157, %rd1300, %rd3590;
	@%p1157 bra 	$L__BB0_928;
$L__BB0_929:
	ld.shared.u64 	%rd3156, [_ZZ17LookupTableV2GradIfLi256EEvPT_PKS0_PKllllE5s_ids+1848];
	setp.lt.s64 	%p1158, %rd3156, %rd8;
	setp.ge.s64 	%p1159, %rd3156, %rd9;
	or.pred  	%p1160, %p1158, %p1159;
	@%p1160 bra 	$L__BB0_933;
	setp.le.s64 	%p1161, %rd1300, %rd10;
	@%p1161 bra 	$L__BB0_933;
	mul.lo.s64 	%rd1173, %rd3156, %rd1300;
	add.s64 	%rd3157, %rd3357, 231;
	mul.lo.s64 	%rd1174, %rd3157, %rd1300;
	mov.u64 	%rd3591, %rd10;
$L__BB0_932:
	add.s64 	%rd3158, %rd3591, %rd1174;
	shl.b64 	%rd3159, %rd3158, 2;
	add.s64 	%rd3160, %rd2, %rd3159;
	ld.global.f32 	%f694, [%rd3160];
	add.s64 	%rd3161, %rd3591, %rd1173;
	shl.b64 	%rd3162, %rd3161, 2;
	add.s64 	%rd3163, %rd1, %rd3162;
	ld.global.f32 	%f695, [%rd3163];
	add.f32 	%f696, %f694, %f695;
	st.global.f32 	[%rd3163], %f696;
	add.s64 	%rd3591, %rd3591, 256;
	setp.gt.s64 	%p1162, %rd1300, %rd3591;
	@%p1162 bra 	$L__BB0_932;
$L__BB0_933:
	ld.shared.u64 	%rd3164, [_ZZ17LookupTableV2GradIfLi256EEvPT_PKS0_PKllllE5s_ids+1856];
	setp.lt.s64 	%p1163, %rd3164, %rd8;
	setp.ge.s64 	%p1164, %rd3164, %rd9;
	or.pred  	%p1165, %p1163, %p1164;
	@%p1165 bra 	$L__BB0_937;
	setp.le.s64 	%p1166, %rd1300, %rd10;
	@%p1166 bra 	$L__BB0_937;
	mul.lo.s64 	%rd1178, %rd3164, %rd1300;
	add.s64 	%rd3165, %rd3357, 232;
	mul.lo.s64 	%rd1179, %rd3165, %rd1300;
	mov.u64 	%rd3592, %rd10;
$L__BB0_936:
	add.s64 	%rd3166, %rd3592, %rd1179;
	shl.b64 	%rd3167, %rd3166, 2;
	add.s64 	%rd3168, %rd2, %rd3167;
	ld.global.f32 	%f697, [%rd3168];
	add.s64 	%rd3169, %rd3592, %rd1178;
	shl.b64 	%rd3170, %rd3169, 2;
	add.s64 	%rd3171, %rd1, %rd3170;
	ld.global.f32 	%f698, [%rd3171];
	add.f32 	%f699, %f697, %f698;
	st.global.f32 	[%rd3171], %f699;
	add.s64 	%rd3592, %rd3592, 256;
	setp.gt.s64 	%p1167, %rd1300, %rd3592;
	@%p1167 bra 	$L__BB0_936;
$L__BB0_937:
	ld.shared.u64 	%rd3172, [_ZZ17LookupTableV2GradIfLi256EEvPT_PKS0_PKllllE5s_ids+1864];
	setp.lt.s64 	%p1168, %rd3172, %rd8;
	setp.ge.s64 	%p1169, %rd3172, %rd9;
	or.pred  	%p1170, %p1168, %p1169;
	@%p1170 bra 	$L__BB0_941;
	setp.le.s64 	%p1171, %rd1300, %rd10;
	@%p1171 bra 	$L__BB0_941;
	mul.lo.s64 	%rd1183, %rd3172, %rd1300;
	add.s64 	%rd3173, %rd3357, 233;
	mul.lo.s64 	%rd1184, %rd3173, %rd1300;
	mov.u64 	%rd3593, %rd10;
$L__BB0_940:
	add.s64 	%rd3174, %rd3593, %rd1184;
	shl.b64 	%rd3175, %rd3174, 2;
	add.s64 	%rd3176, %rd2, %rd3175;
	ld.global.f32 	%f700, [%rd3176];
	add.s64 	%rd3177, %rd3593, %rd1183;
	shl.b64 	%rd3178, %rd3177, 2;
	add.s64 	%rd3179, %rd1, %rd3178;
	ld.global.f32 	%f701, [%rd3179];
	add.f32 	%f702, %f700, %f701;
	st.global.f32 	[%rd3179], %f702;
	add.s64 	%rd3593, %rd3593, 256;
	setp.gt.s64 	%p1172, %rd1300, %rd3593;
	@%p1172 bra 	$L__BB0_940;
$L__BB0_941:
	ld.shared.u64 	%rd3180, [_ZZ17LookupTableV2GradIfLi256EEvPT_PKS0_PKllllE5s_ids+1872];
	setp.lt.s64 	%p1173, %rd3180, %rd8;
	setp.ge.s64 	%p1174, %rd3180, %rd9;
	or.pred  	%p1175, %p1173, %p1174;
	@%p1175 bra 	$L__BB0_945;
	setp.le.s64 	%p1176, %rd1300, %rd10;
	@%p1176 bra 	$L__BB0_945;
	mul.lo.s64 	%rd1188, %rd3180, %rd1300;
	add.s64 	%rd3181, %rd3357, 234;
	mul.lo.s64 	%rd1189, %rd3181, %rd1300;
	mov.u64 	%rd3594, %rd10;
$L__BB0_944:
	add.s64 	%rd3182, %rd3594, %rd1189;
	shl.b64 	%rd3183, %rd3182, 2;
	add.s64 	%rd3184, %rd2, %rd3183;
	ld.global.f32 	%f703, [%rd3184];
	add.s64 	%rd3185, %rd3594, %rd1188;
	shl.b64 	%rd3186, %rd3185, 2;
	add.s64 	%rd3187, %rd1, %rd3186;
	ld.global.f32 	%f704, [%rd3187];
	add.f32 	%f705, %f703, %f704;
	st.global.f32 	[%rd3187], %f705;
	add.s64 	%rd3594, %rd3594, 256;
	setp.gt.s64 	%p1177, %rd1300, %rd3594;
	@%p1177 bra 	$L__BB0_944;
$L__BB0_945:
	ld.shared.u64 	%rd3188, [_ZZ17LookupTableV2GradIfLi256EEvPT_PKS0_PKllllE5s_ids+1880];
	setp.lt.s64 	%p1178, %rd3188, %rd8;
	setp.ge.s64 	%p1179, %rd3188, %rd9;
	or.pred  	%p1180, %p1178, %p1179;
	@%p1180 bra 	$L__BB0_949;
	setp.le.s64 	%p1181, %rd1300, %rd10;
	@%p1181 bra 	$L__BB0_949;
	mul.lo.s64 	%rd1193, %rd3188, %rd1300;
	add.s64 	%rd3189, %rd3357, 235;
	mul.lo.s64 	%rd1194, %rd3189, %rd1300;
	mov.u64 	%rd3595, %rd10;
$L__BB0_948:
	add.s64 	%rd3190, %rd3595, %rd1194;
	shl.b64 	%rd3191, %rd3190, 2;
	add.s64 	%rd3192, %rd2, %rd3191;
	ld.global.f32 	%f706, [%rd3192];
	add.s64 	%rd3193, %rd3595, %rd1193;
	shl.b64 	%rd3194, %rd3193, 2;
	add.s64 	%rd3195, %rd1, %rd3194;
	ld.global.f32 	%f707, [%rd3195];
	add.f32 	%f708, %f706, %f707;
	st.global.f32 	[%rd3195], %f708;
	add.s64 	%rd3595, %rd3595, 256;
	setp.gt.s64 	%p1182, %rd1300, %rd3595;
	@%p1182 bra 	$L__BB0_948;
$L__BB0_949:
	ld.shared.u64 	%rd3196, [_ZZ17LookupTableV2GradIfLi256EEvPT_PKS0_PKllllE5s_ids+1888];
	setp.lt.s64 	%p1183, %rd3196, %rd8;
	setp.ge.s64 	%p1184, %rd3196, %rd9;
	or.pred  	%p1185, %p1183, %p1184;
	@%p1185 bra 	$L__BB0_953;
	setp.le.s64 	%p1186, %rd1300, %rd10;
	@%p1186 bra 	$L__BB0_953;
	mul.lo.s64 	%rd1198, %rd3196, %rd1300;
	add.s64 	%rd3197, %rd3357, 236;
	mul.lo.s64 	%rd1199, %rd3197, %rd1300;
	mov.u64 	%rd3596, %rd10;
$L__BB0_952:
	add.s64 	%rd3198, %rd3596, %rd1199;
	shl.b64 	%rd3199, %rd3198, 2;
	add.s64 	%rd3200, %rd2, %rd3199;
	ld.global.f32 	%f709, [%rd3200];
	add.s64 	%rd3201, %rd3596, %rd1198;
	shl.b64 	%rd3202, %rd3201, 2;
	add.s64 	%rd3203, %rd1, %rd3202;
	ld.global.f32 	%f710, [%rd3203];
	add.f32 	%f711, %f709, %f710;
	st.global.f32 	[%rd3203], %f711;
	add.s64 	%rd3596, %rd3596, 256;
	setp.gt.s64 	%p1187, %rd1300, %rd3596;
	@%p1187 bra 	$L__BB0_952;
$L__BB0_953:
	ld.shared.u64 	%rd3204, [_ZZ17LookupTableV2GradIfLi256EEvPT_PKS0_PKllllE5s_ids+1896];
	setp.lt.s64 	%p1188, %rd3204, %rd8;
	setp.ge.s64 	%p1189, %rd3204, %rd9;
	or.pred  	%p1190, %p1188, %p1189;
	@%p1190 bra 	$L__BB0_957;
	setp.le.s64 	%p1191, %rd1300, %rd10;
	@%p1191 bra 	$L__BB0_957;
	mul.lo.s64 	%rd1203, %rd3204, %rd1300;
	add.s64 	%rd3205, %rd3357, 237;
	mul.lo.s64 	%rd1204, %rd3205, %rd1300;
	mov.u64 	%rd3597, %rd10;
$L__BB0_956:
	add.s64 	%rd3206, %rd3597, %rd1204;
	shl.b64 	%rd3207, %rd3206, 2;
	add.s64 	%rd3208, %rd2, %rd3207;
	ld.global.f32 	%f712, [%rd3208];
	add.s64 	%rd3209, %rd3597, %rd1203;
	shl.b64 	%rd3210, %rd3209, 2;
	add.s64 	%rd3211, %rd1, %rd3210;
	ld.global.f32 	%f713, [%rd3211];
	add.f32 	%f714, %f712, %f713;
	st.global.f32 	[%rd3211], %f714;
	add.s64 	%rd3597, %rd3597, 256;
	setp.gt.s64 	%p1192, %rd1300, %rd3597;
	@%p1192 bra 	$L__BB0_956;
$L__BB0_957:
	ld.shared.u64 	%rd3212, [_ZZ17LookupTableV2GradIfLi256EEvPT_PKS0_PKllllE5s_ids+1904];
	setp.lt.s64 	%p1193, %rd3212, %rd8;
	setp.ge.s64 	%p1194, %rd3212, %rd9;
	or.pred  	%p1195, %p1193, %p1194;
	@%p1195 bra 	$L__BB0_961;
	setp.le.s64 	%p1196, %rd1300, %rd10;
	@%p1196 bra 	$L__BB0_961;
	mul.lo.s64 	%rd1208, %rd3212, %rd1300;
	add.s64 	%rd3213, %rd3357, 238;
	mul.lo.s64 	%rd1209, %rd3213, %rd1300;
	mov.u64 	%rd3598, %rd10;
$L__BB0_960:
	add.s64 	%rd3214, %rd3598, %rd1209;
	shl.b64 	%rd3215, %rd3214, 2;
	add.s64 	%rd3216, %rd2, %rd3215;
	ld.global.f32 	%f715, [%rd3216];
	add.s64 	%rd3217, %rd3598, %rd1208;
	shl.b64 	%rd3218, %rd3217, 2;
	add.s64 	%rd3219, %rd1, %rd3218;
	ld.global.f32 	%f716, [%rd3219];
	add.f32 	%f717, %f715, %f716;
	st.global.f32 	[%rd3219], %f717;
	add.s64 	%rd3598, %rd3598, 256;
	setp.gt.s64 	%p1197, %rd1300, %rd3598;
	@%p1197 bra 	$L__BB0_960;
$L__BB0_961:
	ld.shared.u64 	%rd3220, [_ZZ17LookupTableV2GradIfLi256EEvPT_PKS0_PKllllE5s_ids+1912];
	setp.lt.s64 	%p1198, %rd3220, %rd8;
	setp.ge.s64 	%p1199, %rd3220, %rd9;
	or.pred  	%p1200, %p1198, %p1199;
	@%p1200 bra 	$L__BB0_965;
	setp.le.s64 	%p1201, %rd1300, %rd10;
	@%p1201 bra 	$L__BB0_965;
	mul.lo.s64 	%rd1213, %rd3220, %rd1300;
	add.s64 	%rd3221, %rd3357, 239;
	mul.lo.s64 	%rd1214, %rd3221, %rd1300;
	mov.u64 	%rd3599, %rd10;
$L__BB0_964:
	add.s64 	%rd3222, %rd3599, %rd1214;
	shl.b64 	%rd3223, %rd3222, 2;
	add.s64 	%rd3224, %rd2, %rd3223;
	ld.global.f32 	%f718, [%rd3224];
	add.s64 	%rd3225, %rd3599, %rd1213;
	shl.b64 	%rd3226, %rd3225, 2;
	add.s64 	%rd3227, %rd1, %rd3226;
	ld.global.f32 	%f719, [%rd3227];
	add.f32 	%f720, %f718, %f719;
	st.global.f32 	[%rd3227], %f720;
	add.s64 	%rd3599, %rd3599, 256;
	setp.gt.s64 	%p1202, %rd1300, %rd3599;
	@%p1202 bra 	$L__BB0_964;
$L__BB0_965:
	ld.shared.u64 	%rd3228, [_ZZ17LookupTableV2GradIfLi256EEvPT_PKS0_PKllllE5s_ids+1920];
	setp.lt.s64 	%p1203, %rd3228, %rd8;
	setp.ge.s64 	%p1204, %rd3228, %rd9;
	or.pred  	%p1205, %p1203, %p1204;
	@%p1205 bra 	$L__BB0_969;
	setp.le.s64 	%p1206, %rd1300, %rd10;
	@%p1206 bra 	$L__BB0_969;
	mul.lo.s64 	%rd1218, %rd3228, %rd1300;
	add.s64 	%rd3229, %rd3357, 240;
	mul.lo.s64 	%rd1219, %rd3229, %rd1300;
	mov.u64 	%rd3600, %rd10;
$L__BB0_968:
	add.s64 	%rd3230, %rd3600, %rd1219;
	shl.b64 	%rd3231, %rd3230, 2;
	add.s64 	%rd3232, %rd2, %rd3231;
	ld.global.f32 	%f721, [%rd3232];
	add.s64 	%rd3233, %rd3600, %rd1218;
	shl.b64 	%rd3234, %rd3233, 2;
	add.s64 	%rd3235, %rd1, %rd3234;
	ld.global.f32 	%f722, [%rd3235];
	add.f32 	%f723, %f721, %f722;
	st.global.f32 	[%rd3235], %f723;
	add.s64 	%rd3600, %rd3600, 256;
	setp.gt.s64 	%p1207, %rd1300, %rd3600;
	@%p1207 bra 	$L__BB0_968;
$L__BB0_969:
	ld.shared.u64 	%rd3236, [_ZZ17LookupTableV2GradIfLi256EEvPT_PKS0_PKllllE5s_ids+1928];
	setp.lt.s64 	%p1208, %rd3236, %rd8;
	setp.ge.s64 	%p1209, %rd3236, %rd9;
	or.pred  	%p1210, %p1208, %p1209;
	@%p1210 bra 	$L__BB0_973;
	setp.le.s64 	%p1211, %rd1300, %rd10;
	@%p1211 bra 	$L__BB0_973;
	mul.lo.s64 	%rd1223, %rd3236, %rd1300;
	add.s64 	%rd3237, %rd3357, 241;
	mul.lo.s64 	%rd1224, %rd3237, %rd1300;
	mov.u64 	%rd3601, %rd10;
$L__BB0_972:
	add.s64 	%rd3238, %rd3601, %rd1224;
	shl.b64 	%rd3239, %rd3238, 2;
	add.s64 	%rd3240, %rd2, %rd3239;
	ld.global.f32 	%f724, [%rd3240];
	add.s64 	%rd3241, %rd3601, %rd1223;
	shl.b64 	%rd3242, %rd3241, 2;
	add.s64 	%rd3243, %rd1, %rd3242;
	ld.global.f32 	%f725, [%rd3243];
	add.f32 	%f726, %f724, %f725;
	st.global.f32 	[%rd3243], %f726;
	add.s64 	%rd3601, %rd3601, 256;
	setp.gt.s64 	%p1212, %rd1300, %rd3601;
	@%p1212 bra 	$L__BB0_972;
$L__BB0_973:
	ld.shared.u64 	%rd3244, [_ZZ17LookupTableV2GradIfLi256EEvPT_PKS0_PKllllE5s_ids+1936];
	setp.lt.s64 	%p1213, %rd3244, %rd8;
	setp.ge.s64 	%p1214, %rd3244, %rd9;
	or.pred  	%p1215, %p1213, %p1214;
	@%p1215 bra 	$L__BB0_977;
	setp.le.s64 	%p1216, %rd1300, %rd10;
	@%p1216 bra 	$L__BB0_977;
	mul.lo.s64 	%rd1228, %rd3244, %rd1300;
	add.s64 	%rd3245, %rd3357, 242;
	mul.lo.s64 	%rd1229, %rd3245, %rd1300;
	mov.u64 	%rd3602, %rd10;
$L__BB0_976:
	add.s64 	%rd3246, %rd3602, %rd1229;
	shl.b64 	%rd3247, %rd3246, 2;
	add.s64 	%rd3248, %rd2, %rd3247;
	ld.global.f32 	%f727, [%rd3248];
	add.s64 	%rd3249, %rd3602, %rd1228;
	shl.b64 	%rd3250, %rd3249, 2;
	add.s64 	%rd3251, %rd1, %rd3250;
	ld.global.f32 	%f728, [%rd3251];
	add.f32 	%f729, %f727, %f728;
	st.global.f32 	[%rd3251], %f729;
	add.s64 	%rd3602, %rd3602, 256;
	setp.gt.s64 	%p1217, %rd1300, %rd3602;
	@%p1217 bra 	$L__BB0_976;
$L__BB0_977:
	ld.shared.u64 	%rd3252, [_ZZ17LookupTableV2GradIfLi256EEvPT_PKS0_PKllllE5s_ids+1944];
	setp.lt.s64 	%p1218, %rd3252, %rd8;
	setp.ge.s64 	%p1219, %rd3252, %rd9;
	or.pred  	%p1220, %p1218, %p1219;
	@%p1220 bra 	$L__BB0_981;
	setp.le.s64 	%p1221, %rd1300, %rd10;
	@%p1221 bra 	$L__BB0_981;
	mul.lo.s64 	%rd1233, %rd3252, %rd1300;
	add.s64 	%rd3253, %rd3357, 243;
	mul.lo.s64 	%rd1234, %rd3253, %rd1300;
	mov.u64 	%rd3603, %rd10;
$L__BB0_980:
	add.s64 	%rd3254, %rd3603, %rd1234;
	shl.b64 	%rd3255, %rd3254, 2;
	add.s64 	%rd3256, %rd2, %rd3255;
	ld.global.f32 	%f730, [%rd3256];
	add.s64 	%rd3257, %rd3603, %rd1233;
	shl.b64 	%rd3258, %rd3257, 2;
	add.s64 	%rd3259, %rd1, %rd3258;
	ld.global.f32 	%f731, [%rd3259];
	add.f32 	%f732, %f730, %f731;
	st.global.f32 	[%rd3259], %f732;
	add.s64 	%rd3603, %rd3603, 256;
	setp.gt.s64 	%p1222, %rd1300, %rd3603;
	@%p1222 bra 	$L__BB0_980;
$L__BB0_981:
	ld.shared.u64 	%rd3260, [_ZZ17LookupTableV2GradIfLi256EEvPT_PKS0_PKllllE5s_ids+1952];
	setp.lt.s64 	%p1223, %rd3260, %rd8;
	setp.ge.s64 	%p1224, %rd3260, %rd9;
	or.pred  	%p1225, %p1223, %p1224;
	@%p1225 bra 	$L__BB0_985;
	setp.le.s64 	%p1226, %rd1300, %rd10;
	@%p1226 bra 	$L__BB0_985;
	mul.lo.s64 	%rd1238, %rd3260, %rd1300;
	add.s64 	%rd3261, %rd3357, 244;
	mul.lo.s64 	%rd1239, %rd3261, %rd1300;
	mov.u64 	%rd3604, %rd10;
$L__BB0_984:
	add.s64 	%rd3262, %rd3604, %rd1239;
	shl.b64 	%rd3263, %rd3262, 2;
	add.s64 	%rd3264, %rd2, %rd3263;
	ld.global.f32 	%f733, [%rd3264];
	add.s64 	%rd3265, %rd3604, %rd1238;
	shl.b64 	%rd3266, %rd3265, 2;
	add.s64 	%rd3267, %rd1, %rd3266;
	ld.global.f32 	%f734, [%rd3267];
	add.f32 	%f735, %f733, %f734;
	st.global.f32 	[%rd3267], %f735;
	add.s64 	%rd3604, %rd3604, 256;
	setp.gt.s64 	%p1227, %rd1300, %rd3604;
	@%p1227 bra 	$L__BB0_984;
$L__BB0_985:
	ld.shared.u64 	%rd3268, [_ZZ17LookupTableV2GradIfLi256EEvPT_PKS0_PKllllE5s_ids+1960];
	setp.lt.s64 	%p1228, %rd3268, %rd8;
	setp.ge.s64 	%p1229, %rd3268, %rd9;
	or.pred  	%p1230, %p1228, %p1229;
	@%p1230 bra 	$L__BB0_989;
	setp.le.s64 	%p1231, %rd1300, %rd10;
	@%p1231 bra 	$L__BB0_989;
	mul.lo.s64 	%rd1243, %rd3268, %rd1300;
	add.s64 	%rd3269, %rd3357, 245;
	mul.lo.s64 	%rd1244, %rd3269, %rd1300;
	mov.u64 	%rd3605, %rd10;
$L__BB0_988:
	add.s64 	%rd3270, %rd3605, %rd1244;
	shl.b64 	%rd3271, %rd3270, 2;
	add.s64 	%rd3272, %rd2, %rd3271;
	ld.global.f32 	%f736, [%rd3272];
	add.s64 	%rd3273, %rd3605, %rd1243;
	shl.b64 	%rd3274, %rd3273, 2;
	add.s64 	%rd3275, %rd1, %rd3274;
	ld.global.f32 	%f737, [%rd3275];
	add.f32 	%f738, %f736, %f737;
	st.global.f32 	[%rd3275], %f738;
	add.s64 	%rd3605, %rd3605, 256;
	setp.gt.s64 	%p1232, %rd1300, %rd3605;
	@%p1232 bra 	$L__BB0_988;
$L__BB0_989:
	ld.shared.u64 	%rd3276, [_ZZ17LookupTableV2GradIfLi256EEvPT_PKS0_PKllllE5s_ids+1968];
	setp.lt.s64 	%p1233, %rd3276, %rd8;
	setp.ge.s64 	%p1234, %rd3276, %rd9;
	or.pred  	%p1235, %p1233, %p1234;
	@%p1235 bra 	$L__BB0_993;
	setp.le.s64 	%p1236, %rd1300, %rd10;
	@%p1236 bra 	$L__BB0_993;
	mul.lo.s64 	%rd1248, %rd3276, %rd1300;
	add.s64 	%rd3277, %rd3357, 246;
	mul.lo.s64 	%rd1249, %rd3277, %rd1300;
	mov.u64 	%rd3606, %rd10;
$L__BB0_992:
	add.s64 	%rd3278, %rd3606, %rd1249;
	shl.b64 	%rd3279, %rd3278, 2;
	add.s64 	%rd3280, %rd2, %rd3279;
	ld.global.f32 	%f739, [%rd3280];
	add.s64 	%rd3281, %rd3606, %rd1248;
	shl.b64 	%rd3282, %rd3281, 2;
	add.s64 	%rd3283, %rd1, %rd3282;
	ld.global.f32 	%f740, [%rd3283];
	add.f32 	%f741, %f739, %f740;
	st.global.f32 	[%rd3283], %f741;
	add.s64 	%rd3606, %rd3606, 256;
	setp.gt.s64 	%p1237, %rd1300, %rd3606;
	@%p1237 bra 	$L__BB0_992;
$L__BB0_993:
	ld.shared.u64 	%rd3284, [_ZZ17LookupTableV2GradIfLi256EEvPT_PKS0_PKllllE5s_ids+1976];
	setp.lt.s64 	%p1238, %rd3284, %rd8;
	setp.ge.s64 	%p1239, %rd3284, %rd9;
	or.pred  	%p1240, %p1238, %p1239;
	@%p1240 bra 	$L__BB0_997;
	setp.le.s64 	%p1241, %rd1300, %rd10;
	@%p1241 bra 	$L__BB0_997;
	mul.lo.s64 	%rd1253, %rd3284, %rd1300;
	add.s64 	%rd3285, %rd3357, 247;
	mul.lo.s64 	%rd1254, %rd3285, %rd1300;
	mov.u64 	%rd3607, %rd10;
$L__BB0_996:
	add.s64 	%rd3286, %rd3607, %rd1254;
	shl.b64 	%rd3287, %rd3286, 2;
	add.s64 	%rd3288, %rd2, %rd3287;
	ld.global.f32 	%f742, [%rd3288];
	add.s64 	%rd3289, %rd3607, %rd1253;
	shl.b64 	%rd3290, %rd3289, 2;
	add.s64 	%rd3291, %rd1, %rd3290;
	ld.global.f32 	%f743, [%rd3291];
	add.f32 	%f744, %f742, %f743;
	st.global.f32 	[%rd3291], %f744;
	add.s64 	%rd3607, %rd3607, 256;
	setp.gt.s64 	%p1242, %rd1300, %rd3607;
	@%p1242 bra 	$L__BB0_996;
$L__BB0_997:
	ld.shared.u64 	%rd3292, [_ZZ17LookupTableV2GradIfLi256EEvPT_PKS0_PKllllE5s_ids+1984];
	setp.lt.s64 	%p1243, %rd3292, %rd8;
	setp.ge.s64 	%p1244, %rd3292, %rd9;
	or.pred  	%p1245, %p1243, %p1244;
	@%p1245 bra 	$L__BB0_1001;
	setp.le.s64 	%p1246, %rd1300, %rd10;
	@%p1246 bra 	$L__BB0_1001;
	mul.lo.s64 	%rd1258, %rd3292, %rd1300;
	add.s64 	%rd3293, %rd3357, 248;
	mul.lo.s64 	%rd1259, %rd3293, %rd1300;
	mov.u64 	%rd3608, %rd10;
$L__BB0_1000:
	add.s64 	%rd3294, %rd3608, %rd1259;
	shl.b64 	%rd3295, %rd3294, 2;
	add.s64 	%rd3296, %rd2, %rd3295;
	ld.global.f32 	%f745, [%rd3296];
	add.s64 	%rd3297, %rd3608, %rd1258;
	shl.b64 	%rd3298, %rd3297, 2;
	add.s64 	%rd3299, %rd1, %rd3298;
	ld.global.f32 	%f746, [%rd3299];
	add.f32 	%f747, %f745, %f746;
	st.global.f32 	[%rd3299], %f747;
	add.s64 	%rd3608, %rd3608, 256;
	setp.gt.s64 	%p1247, %rd1300, %rd3608;
	@%p1247 bra 	$L__BB0_1000;
$L__BB0_1001:
	ld.shared.u64 	%rd3300, [_ZZ17LookupTableV2GradIfLi256EEvPT_PKS0_PKllllE5s_ids+1992];
	setp.lt.s64 	%p1248, %rd3300, %rd8;
	setp.ge.s64 	%p1249, %rd3300, %rd9;
	or.pred  	%p1250, %p1248, %p1249;
	@%p1250 bra 	$L__BB0_1005;
	setp.le.s64 	%p1251, %rd1300, %rd10;
	@%p1251 bra 	$L__BB0_1005;
	mul.lo.s64 	%rd1263, %rd3300, %rd1300;
	add.s64 	%rd3301, %rd3357, 249;
	mul.lo.s64 	%rd1264, %rd3301, %rd1300;
	mov.u64 	%rd3609, %rd10;
$L__BB0_1004:
	add.s64 	%rd3302, %rd3609, %rd1264;
	shl.b64 	%rd3303, %rd3302, 2;
	add.s64 	%rd3304, %rd2, %rd3303;
	ld.global.f32 	%f748, [%rd3304];
	add.s64 	%rd3305, %rd3609, %rd1263;
	shl.b64 	%rd3306, %rd3305, 2;
	add.s64 	%rd3307, %rd1, %rd3306;
	ld.global.f32 	%f749, [%rd3307];
	add.f32 	%f750, %f748, %f749;
	st.global.f32 	[%rd3307], %f750;
	add.s64 	%rd3609, %rd3609, 256;
	setp.gt.s64 	%p1252, %rd1300, %rd3609;
	@%p1252 bra 	$L__BB0_1004;
$L__BB0_1005:
	ld.shared.u64 	%rd3308, [_ZZ17LookupTableV2GradIfLi256EEvPT_PKS0_PKllllE5s_ids+2000];
	setp.lt.s64 	%p1253, %rd3308, %rd8;
	setp.ge.s64 	%p1254, %rd3308, %rd9;
	or.pred  	%p1255, %p1253, %p1254;
	@%p1255 bra 	$L__BB0_1009;
	setp.le.s64 	%p1256, %rd1300, %rd10;
	@%p1256 bra 	$L__BB0_1009;
	mul.lo.s64 	%rd1268, %rd3308, %rd1300;
	add.s64 	%rd3309, %rd3357, 250;
	mul.lo.s64 	%rd1269, %rd3309, %rd1300;
	mov.u64 	%rd3610, %rd10;
$L__BB0_1008:
	add.s64 	%rd3310, %rd3610, %rd1269;
	shl.b64 	%rd3311, %rd3310, 2;
	add.s64 	%rd3312, %rd2, %rd3311;
	ld.global.f32 	%f751, [%rd3312];
	add.s64 	%rd3313, %rd3610, %rd1268;
	shl.b64 	%rd3314, %rd3313, 2;
	add.s64 	%rd3315, %rd1, %rd3314;
	ld.global.f32 	%f752, [%rd3315];
	add.f32 	%f753, %f751, %f752;
	st.global.f32 	[%rd3315], %f753;
	add.s64 	%rd3610, %rd3610, 256;
	setp.gt.s64 	%p1257, %rd1300, %rd3610;
	@%p1257 bra 	$L__BB0_1008;
$L__BB0_1009:
	ld.shared.u64 	%rd3316, [_ZZ17LookupTableV2GradIfLi256EEvPT_PKS0_PKllllE5s_ids+2008];
	setp.lt.s64 	%p1258, %rd3316, %rd8;
	setp.ge.s64 	%p1259, %rd3316, %rd9;
	or.pred  	%p1260, %p1258, %p1259;
	@%p1260 bra 	$L__BB0_1013;
	setp.le.s64 	%p1261, %rd1300, %rd10;
	@%p1261 bra 	$L__BB0_1013;
	mul.lo.s64 	%rd1273, %rd3316, %rd1300;
	add.s64 	%rd3317, %rd3357, 251;
	mul.lo.s64 	%rd1274, %rd3317, %rd1300;
	mov.u64 	%rd3611, %rd10;
$L__BB0_1012:
	add.s64 	%rd3318, %rd3611, %rd1274;
	shl.b64 	%rd3319, %rd3318, 2;
	add.s64 	%rd3320, %rd2, %rd3319;
	ld.global.f32 	%f754, [%rd3320];
	add.s64 	%rd3321, %rd3611, %rd1273;
	shl.b64 	%rd3322, %rd3321, 2;
	add.s64 	%rd3323, %rd1, %rd3322;
	ld.global.f32 	%f755, [%rd3323];
	add.f32 	%f756, %f754, %f755;
	st.global.f32 	[%rd3323], %f756;
	add.s64 	%rd3611, %rd3611, 256;
	setp.gt.s64 	%p1262, %rd1300, %rd3611;
	@%p1262 bra 	$L__BB0_1012;
$L__BB0_1013:
	ld.shared.u64 	%rd3324, [_ZZ17LookupTableV2GradIfLi256EEvPT_PKS0_PKllllE5s_ids+2016];
	setp.lt.s64 	%p1263, %rd3324, %rd8;
	setp.ge.s64 	%p1264, %rd3324, %rd9;
	or.pred  	%p1265, %p1263, %p1264;
	@%p1265 bra 	$L__BB0_1017;
	setp.le.s64 	%p1266, %rd1300, %rd10;
	@%p1266 bra 	$L__BB0_1017;
	mul.lo.s64 	%rd1278, %rd3324, %rd1300;
	add.s64 	%rd3325, %rd3357, 252;
	mul.lo.s64 	%rd1279, %rd3325, %rd1300;
	mov.u64 	%rd3612, %rd10;
$L__BB0_1016:
	add.s64 	%rd3326, %rd3612, %rd1279;
	shl.b64 	%rd3327, %rd3326, 2;
	add.s64 	%rd3328, %rd2, %rd3327;
	ld.global.f32 	%f757, [%rd3328];
	add.s64 	%rd3329, %rd3612, %rd1278;
	shl.b64 	%rd3330, %rd3329, 2;
	add.s64 	%rd3331, %rd1, %rd3330;
	ld.global.f32 	%f758, [%rd3331];
	add.f32 	%f759, %f757, %f758;
	st.global.f32 	[%rd3331], %f759;
	add.s64 	%rd3612, %rd3612, 256;
	setp.gt.s64 	%p1267, %rd1300, %rd3612;
	@%p1267 bra 	$L__BB0_1016;
$L__BB0_1017:
	ld.shared.u64 	%rd3332, [_ZZ17LookupTableV2GradIfLi256EEvPT_PKS0_PKllllE5s_ids+2024];
	setp.lt.s64 	%p1268, %rd3332, %rd8;
	setp.ge.s64 	%p1269, %rd3332, %rd9;
	or.pred  	%p1270, %p1268, %p1269;
	@%p1270 bra 	$L__BB0_1021;
	setp.le.s64 	%p1271, %rd1300, %rd10;
	@%p1271 bra 	$L__BB0_1021;
	mul.lo.s64 	%rd1283, %rd3332, %rd1300;
	add.s64 	%rd3333, %rd3357, 253;
	mul.lo.s64 	%rd1284, %rd3333, %rd1300;
	mov.u64 	%rd3613, %rd10;
$L__BB0_1020:
	add.s64 	%rd3334, %rd3613, %rd1284;
	shl.b64 	%rd3335, %rd3334, 2;
	add.s64 	%rd3336, %rd2, %rd3335;
	ld.global.f32 	%f760, [%rd3336];
	add.s64 	%rd3337, %rd3613, %rd1283;
	shl.b64 	%rd3338, %rd3337, 2;
	add.s64 	%rd3339, %rd1, %rd3338;
	ld.global.f32 	%f761, [%rd3339];
	add.f32 	%f762, %f760, %f761;
	st.global.f32 	[%rd3339], %f762;
	add.s64 	%rd3613, %rd3613, 256;
	setp.gt.s64 	%p1272, %rd1300, %rd3613;
	@%p1272 bra 	$L__BB0_1020;
$L__BB0_1021:
	ld.shared.u64 	%rd3340, [_ZZ17LookupTableV2GradIfLi256EEvPT_PKS0_PKllllE5s_ids+2032];
	setp.lt.s64 	%p1273, %rd3340, %rd8;
	setp.ge.s64 	%p1274, %rd3340, %rd9;
	or.pred  	%p1275, %p1273, %p1274;
	@%p1275 bra 	$L__BB0_1025;
	setp.le.s64 	%p1276, %rd1300, %rd10;
	@%p1276 bra 	$L__BB0_1025;
	mul.lo.s64 	%rd1288, %rd3340, %rd1300;
	add.s64 	%rd3341, %rd3357, 254;
	mul.lo.s64 	%rd1289, %rd3341, %rd1300;
	mov.u64 	%rd3614, %rd10;
$L__BB0_1024:
	add.s64 	%rd3342, %rd3614, %rd1289;
	shl.b64 	%rd3343, %rd3342, 2;
	add.s64 	%rd3344, %rd2, %rd3343;
	ld.global.f32 	%f763, [%rd3344];
	add.s64 	%rd3345, %rd3614, %rd1288;
	shl.b64 	%rd3346, %rd3345, 2;
	add.s64 	%rd3347, %rd1, %rd3346;
	ld.global.f32 	%f764, [%rd3347];
	add.f32 	%f765, %f763, %f764;
	st.global.f32 	[%rd3347], %f765;
	add.s64 	%rd3614, %rd3614, 256;
	setp.gt.s64 	%p1277, %rd1300, %rd3614;
	@%p1277 bra 	$L__BB0_1024;
$L__BB0_1025:
	ld.shared.u64 	%rd3348, [_ZZ17LookupTableV2GradIfLi256EEvPT_PKS0_PKllllE5s_ids+2040];
	setp.lt.s64 	%p1278, %rd3348, %rd8;
	setp.ge.s64 	%p1279, %rd3348, %rd9;
	or.pred  	%p1280, %p1278, %p1279;
	@%p1280 bra 	$L__BB0_1029;
	setp.le.s64 	%p1281, %rd1300, %rd10;
	@%p1281 bra 	$L__BB0_1029;
	mul.lo.s64 	%rd1293, %rd3348, %rd1300;
	add.s64 	%rd3349, %rd3357, 255;
	mul.lo.s64 	%rd1294, %rd3349, %rd1300;
	mov.u64 	%rd3615, %rd10;
$L__BB0_1028:
	add.s64 	%rd3350, %rd3615, %rd1294;
	shl.b64 	%rd3351, %rd3350, 2;
	add.s64 	%rd3352, %rd2, %rd3351;
	ld.global.f32 	%f766, [%rd3352];
	add.s64 	%rd3353, %rd3615, %rd1293;
	shl.b64 	%rd3354, %rd3353, 2;
	add.s64 	%rd3355, %rd1, %rd3354;
	ld.global.f32 	%f767, [%rd3355];
	add.f32 	%f768, %f766, %f767;
	st.global.f32 	[%rd3355], %f768;
	add.s64 	%rd3615, %rd3615, 256;
	setp.gt.s64 	%p1282, %rd1300, %rd3615;
	@%p1282 bra 	$L__BB0_1028;
$L__BB0_1029:
	add.s64 	%rd3357, %rd3357, 256;
	setp.lt.s64 	%p1283, %rd3357, %rd1299;
	@%p1283 bra 	$L__BB0_5;
$L__BB0_1030:
	ret;

}
	// .globl	_Z21LookupTableV2GradBaseIfLi128ELi8ELi8EEvPT_PKS0_PKllll
.visible .entry _Z21LookupTableV2GradBaseIfLi128ELi8ELi8EEvPT_PKS0_PKllll(
	.param .u64 .ptr .align 1 _Z21LookupTableV2GradBaseIfLi128ELi8ELi8EEvPT_PKS0_PKllll_param_0,
	.param .u64 .ptr .align 1 _Z21LookupTableV2GradBaseIfLi128ELi8ELi8EEvPT_PKS0_PKllll_param_1,
	.param .u64 .ptr .align 1 _Z21LookupTableV2GradBaseIfLi128ELi8ELi8EEvPT_PKS0_PKllll_param_2,
	.param .u64 _Z21LookupTableV2GradBaseIfLi128ELi8ELi8EEvPT_PKS0_PKllll_param_3,
	.param .u64 _Z21LookupTableV2GradBaseIfLi128ELi8ELi8EEvPT_PKS0_PKllll_param_4,
	.param .u64 _Z21LookupTableV2GradBaseIfLi128ELi8ELi8EEvPT_PKS0_PKllll_param_5
)
{
	.reg .pred 	%p<13>;
	.reg .b32 	%r<9>;
	.reg .b32 	%f<63>;
	.reg .b64 	%rd<180>;

	ld.param.u64 	%rd32, [_Z21LookupTableV2GradBaseIfLi128ELi8ELi8EEvPT_PKS0_PKllll_param_0];
	ld.param.u64 	%rd33, [_Z21LookupTableV2GradBaseIfLi128ELi8ELi8EEvPT_PKS0_PKllll_param_1];
	ld.param.u64 	%rd30, [_Z21LookupTableV2GradBaseIfLi128ELi8ELi8EEvPT_PKS0_PKllll_param_4];
	cvta.to.global.u64 	%rd1, %rd32;
	cvta.to.global.u64 	%rd2, %rd33;
	mov.u32 	%r4, %ctaid.x;
	mov.u32 	%r5, %tid.y;
	shl.b32 	%r6, %r5, 3;
	add.s32 	%r8, %r6, %r4;
	cvt.s64.s32 	%rd172, %r8;
	setp.le.s64 	%p1, %rd30, %rd172;
	@%p1 bra 	$L__BB1_17;
	ld.param.u64 	%rd170, [_Z21LookupTableV2GradBaseIfLi128ELi8ELi8EEvPT_PKS0_PKllll_param_5];
	mov.u32 	%r7, %tid.x;
	cvt.u64.u32 	%rd4, %r7;
	not.b64 	%rd34, %rd4;
	add.s64 	%rd5, %rd170, %rd34;
	shr.u64 	%rd35, %rd5, 7;
	add.s64 	%rd36, %rd35, 1;
	and.b64  	%rd6, %rd36, 15;
	and.b64  	%rd7, %rd36, 7;
$L__BB1_2:
	ld.param.u64 	%rd171, [_Z21LookupTableV2GradBaseIfLi128ELi8ELi8EEvPT_PKS0_PKllll_param_5];
	ld.param.u64 	%rd169, [_Z21LookupTableV2GradBaseIfLi128ELi8ELi8EEvPT_PKS0_PKllll_param_2];
	setp.le.s64 	%p2, %rd171, %rd4;
	cvta.to.global.u64 	%rd37, %rd169;
	shl.b64 	%rd38, %rd172, 3;
	add.s64 	%rd39, %rd37, %rd38;
	ld.global.u64 	%rd40, [%rd39];
	mul.lo.s64 	%rd9, %rd172, %rd171;
	mul.lo.s64 	%rd10, %rd40, %rd171;
	@%p2 bra 	$L__BB1_16;
	setp.lt.u64 	%p3, %rd5, 1920;
	mov.u64 	%rd177, %rd4;
	@%p3 bra 	$L__BB1_6;
	shr.u64 	%rd41, %rd5, 7;
	add.s64 	%rd42, %rd41, 1;
	and.b64  	%rd175, %rd42, 288230376151711728;
	add.s64 	%rd43, %rd4, %rd9;
	shl.b64 	%rd44, %rd43, 2;
	add.s64 	%rd45, %rd2, %rd44;
	add.s64 	%rd174, %rd45, 4096;
	add.s64 	%rd46, %rd4, %rd10;
	shl.b64 	%rd47, %rd46, 2;
	add.s64 	%rd48, %rd1, %rd47;
	add.s64 	%rd173, %rd48, 4096;
	mov.u64 	%rd177, %rd4;
$L__BB1_5:
	.pragma "nounroll";
	ld.global.f32 	%f1, [%rd174+-4096];
	atom.global.add.f32 	%f2, [%rd173+-4096], %f1;
	ld.global.f32 	%f3, [%rd174+-3584];
	atom.global.add.f32 	%f4, [%rd173+-3584], %f3;
	ld.global.f32 	%f5, [%rd174+-3072];
	atom.global.add.f32 	%f6, [%rd173+-3072], %f5;
	ld.global.f32 	%f7, [%rd174+-2560];
	atom.global.add.f32 	%f8, [%rd173+-2560], %f7;
	ld.global.f32 	%f9, [%rd174+-2048];
	atom.global.add.f32 	%f10, [%rd173+-2048], %f9;
	ld.global.f32 	%f11, [%rd174+-1536];
	atom.global.add.f32 	%f12, [%rd173+-1536], %f11;
	ld.global.f32 	%f13, [%rd174+-1024];
	atom.global.add.f32 	%f14, [%rd173+-1024], %f13;
	ld.global.f32 	%f15, [%rd174+-512];
	atom.global.add.f32 	%f16, [%rd173+-512], %f15;
	ld.global.f32 	%f17, [%rd174];
	atom.global.add.f32 	%f18, [%rd173], %f17;
	ld.global.f32 	%f19, [%rd174+512];
	atom.global.add.f32 	%f20, [%rd173+512], %f19;
	ld.global.f32 	%f21, [%rd174+1024];
	atom.global.add.f32 	%f22, [%rd173+1024], %f21;
	ld.global.f32 	%f23, [%rd174+1536];
	atom.global.add.f32 	%f24, [%rd173+1536], %f23;
	ld.global.f32 	%f25, [%rd174+2048];
	atom.global.add.f32 	%f26, [%rd173+2048], %f25;
	ld.global.f32 	%f27, [%rd174+2560];
	atom.global.add.f32 	%f28, [%rd173+2560], %f27;
	ld.global.f32 	%f29, [%rd174+3072];
	atom.global.add.f32 	%f30, [%rd173+3072], %f29;
	ld.global.f32 	%f31, [%rd174+3584];
	atom.global.add.f32 	%f32, [%rd173+3584], %f31;
	add.s64 	%rd177, %rd177, 2048;
	add.s64 	%rd175, %rd175, -16;
	add.s64 	%rd174, %rd174, 8192;
	add.s64 	%rd173, %rd173, 8192;
	setp.ne.s64 	%p4, %rd175, 0;
	@%p4 bra 	$L__BB1_5;
$L__BB1_6:
	setp.eq.s64 	%p5, %rd6, 0;
	@%p5 bra 	$L__BB1_16;
	add.s64 	%rd49, %rd6, -1;
	setp.lt.u64 	%p6, %rd49, 7;
	@%p6 bra 	$L__BB1_9;
	add.s64 	%rd50, %rd177, %rd10;
	shl.b64 	%rd51, %rd50, 2;
	add.s64 	%rd52, %rd1, %rd51;
	add.s64 	%rd53, %rd177, %rd9;
	shl.b64 	%rd54, %rd53, 2;
	add.s64 	%rd55, %rd2, %rd54;
	ld.global.f32 	%f33, [%rd55];
	atom.global.add.f32 	%f34, [%rd52], %f33;
	add.s64 	%rd56, %rd177, 128;
	and.b64  	%rd57, %rd56, 4294967295;
	add.s64 	%rd58, %rd57, %rd10;
	shl.b64 	%rd59, %rd58, 2;
	add.s64 	%rd60, %rd1, %rd59;
	add.s64 	%rd61, %rd57, %rd9;
	shl.b64 	%rd62, %rd61, 2;
	add.s64 	%rd63, %rd2, %rd62;
	ld.global.f32 	%f35, [%rd63];
	atom.global.add.f32 	%f36, [%rd60], %f35;
	add.s64 	%rd64, %rd177, 256;
	and.b64  	%rd65, %rd64, 4294967295;
	add.s64 	%rd66, %rd65, %rd10;
	shl.b64 	%rd67, %rd66, 2;
	add.s64 	%rd68, %rd1, %rd67;
	add.s64 	%rd69, %rd65, %rd9;
	shl.b64 	%rd70, %rd69, 2;
	add.s64 	%rd71, %rd2, %rd70;
	ld.global.f32 	%f37, [%rd71];
	atom.global.add.f32 	%f38, [%rd68], %f37;
	add.s64 	%rd72, %rd177, 384;
	and.b64  	%rd73, %rd72, 4294967295;
	add.s64 	%rd74, %rd73, %rd10;
	shl.b64 	%rd75, %rd74, 2;
	add.s64 	%rd76, %rd1, %rd75;
	add.s64 	%rd77, %rd73, %rd9;
	shl.b64 	%rd78, %rd77, 2;
	add.s64 	%rd79, %rd2, %rd78;
	ld.global.f32 	%f39, [%rd79];
	atom.global.add.f32 	%f40, [%rd76], %f39;
	add.s64 	%rd80, %rd177, 512;
	and.b64  	%rd81, %rd80, 4294967295;
	add.s64 	%rd82, %rd81, %rd10;
	shl.b64 	%rd83, %rd82, 2;
	add.s64 	%rd84, %rd1, %rd83;
	add.s64 	%rd85, %rd81, %rd9;
	shl.b64 	%rd86, %rd85, 2;
	add.s64 	%rd87, %rd2, %rd86;
	ld.global.f32 	%f41, [%rd87];
	atom.global.add.f32 	%f42, [%rd84], %f41;
	add.s64 	%rd88, %rd177, 640;
	and.b64  	%rd89, %rd88, 4294967295;
	add.s64 	%rd90, %rd89, %rd10;
	shl.b64 	%rd91, %rd90, 2;
	add.s64 	%rd92, %rd1, %rd91;
	add.s64 	%rd93, %rd89, %rd9;
	shl.b64 	%rd94, %rd93, 2;
	add.s64 	%rd95, %rd2, %rd94;
	ld.global.f32 	%f43, [%rd95];
	atom.global.add.f32 	%f44, [%rd92], %f43;
	add.s64 	%rd96, %rd177, 768;
	and.b64  	%rd97, %rd96, 4294967295;
	add.s64 	%rd98, %rd97, %rd10;
	shl.b64 	%rd99, %rd98, 2;
	add.s64 	%rd100, %rd1, %rd99;
	add.s64 	%rd101, %rd97, %rd9;
	shl.b64 	%rd102, %rd101, 2;
	add.s64 	%rd103, %rd2, %rd102;
	ld.global.f32 	%f45, [%rd103];
	atom.global.add.f32 	%f46, [%rd100], %f45;
	add.s64 	%rd104, %rd177, 896;
	and.b64  	%rd105, %rd104, 4294967295;
	add.s64 	%rd106, %rd105, %rd10;
	shl.b64 	%rd107, %rd106, 2;
	add.s64 	%rd108, %rd1, %rd107;
	add.s64 	%rd109, %rd105, %rd9;
	shl.b64 	%rd110, %rd109, 2;
	add.s64 	%rd111, %rd2, %rd110;
	ld.global.f32 	%f47, [%rd111];
	atom.global.add.f32 	%f48, [%rd108], %f47;
	add.s64 	%rd112, %rd177, 1024;
	and.b64  	%rd177, %rd112, 4294967295;
$L__BB1_9:
	setp.eq.s64 	%p7, %rd7, 0;
	@%p7 bra 	$L__BB1_16;
	add.s64 	%rd113, %rd7, -1;
	setp.lt.u64 	%p8, %rd113, 3;
	@%p8 bra 	$L__BB1_12;
	add.s64 	%rd114, %rd177, %rd10;
	shl.b64 	%rd115, %rd114, 2;
	add.s64 	%rd116, %rd1, %rd115;
	add.s64 	%rd117, %rd177, %rd9;
	shl.b64 	%rd118, %rd117, 2;
	add.s64 	%rd119, %rd2, %rd118;
	ld.global.f32 	%f49, [%rd119];
	atom.global.add.f32 	%f50, [%rd116], %f49;
	add.s64 	%rd120, %rd177, 128;
	and.b64  	%rd121, %rd120, 4294967295;
	add.s64 	%rd122, %rd121, %rd10;
	shl.b64 	%rd123, %rd122, 2;
	add.s64 	%rd124, %rd1, %rd123;
	add.s64 	%rd125, %rd121, %rd9;
	shl.b64 	%rd126, %rd125, 2;
	add.s64 	%rd127, %rd2, %rd126;
	ld.global.f32 	%f51, [%rd127];
	atom.global.add.f32 	%f52, [%rd124], %f51;
	add.s64 	%rd128, %rd177, 256;
	and.b64  	%rd129, %rd128, 4294967295;
	add.s64 	%rd130, %rd129, %rd10;
	shl.b64 	%rd131, %rd130, 2;
	add.s64 	%rd132, %rd1, %rd131;
	add.s64 	%rd133, %rd129, %rd9;
	shl.b64 	%rd134, %rd133, 2;
	add.s64 	%rd135, %rd2, %rd134;
	ld.global.f32 	%f53, [%rd135];
	atom.global.add.f32 	%f54, [%rd132], %f53;
	add.s64 	%rd136, %rd177, 384;
	and.b64  	%rd137, %rd136, 4294967295;
	add.s64 	%rd138, %rd137, %rd10;
	shl.b64 	%rd139, %rd138, 2;
	add.s64 	%rd140, %rd1, %rd139;
	add.s64 	%rd141, %rd137, %rd9;
	shl.b64 	%rd142, %rd141, 2;
	add.s64 	%rd143, %rd2, %rd142;
	ld.global.f32 	%f55, [%rd143];
	atom.global.add.f32 	%f56, [%rd140], %f55;
	add.s64 	%rd144, %rd177, 512;
	and.b64  	%rd177, %rd144, 4294967295;
$L__BB1_12:
	shr.u64 	%rd145, %rd5, 7;
	add.s64 	%rd146, %rd145, 1;
	and.b64  	%rd27, %rd146, 3;
	setp.eq.s64 	%p9, %rd27, 0;
	@%p9 bra 	$L__BB1_16;
	setp.eq.s64 	%p10, %rd27, 1;
	add.s64 	%rd147, %rd177, %rd10;
	shl.b64 	%rd148, %rd147, 2;
	add.s64 	%rd149, %rd1, %rd148;
	add.s64 	%rd150, %rd177, %rd9;
	shl.b64 	%rd151, %rd150, 2;
	add.s64 	%rd152, %rd2, %rd151;
	ld.global.f32 	%f57, [%rd152];
	atom.global.add.f32 	%f58, [%rd149], %f57;
	@%p10 bra 	$L__BB1_16;
	setp.eq.s64 	%p11, %rd27, 2;
	add.s64 	%rd153, %rd177, 128;
	and.b64  	%rd154, %rd153, 4294967295;
	add.s64 	%rd155, %rd154, %rd10;
	shl.b64 	%rd156, %rd155, 2;
	add.s64 	%rd157, %rd1, %rd156;
	add.s64 	%rd158, %rd154, %rd9;
	shl.b64 	%rd159, %rd158, 2;
	add.s64 	%rd160, %rd2, %rd159;
	ld.global.f32 	%f59, [%rd160];
	atom.global.add.f32 	%f60, [%rd157], %f59;
	@%p11 bra 	$L__BB1_16;
	add.s64 	%rd161, %rd177, 256;
	and.b64  	%rd162, %rd161, 4294967295;
	add.s64 	%rd163, %rd162, %rd10;
	shl.b64 	%rd164, %rd163, 2;
	add.s64 	%rd165, %rd1, %rd164;
	add.s64 	%rd166, %rd162, %rd9;
	shl.b64 	%rd167, %rd166, 2;
	add.s64 	%rd168, %rd2, %rd167;
	ld.global.f32 	%f61, [%rd168];
	atom.global.add.f32 	%f62, [%rd165], %f61;
$L__BB1_16:
	add.s32 	%r8, %r8, 64;
	cvt.s64.s32 	%rd172, %r8;
	setp.gt.s64 	%p12, %rd30, %rd172;
	@%p12 bra 	$L__BB1_2;
$L__BB1_17:
	ret;

}
	// .globl	_Z17LookupTableV2GradI6__halfLi256EEvPT_PKS1_PKllll
.visible .entry _Z17LookupTableV2GradI6__halfLi256EEvPT_PKS1_PKllll(
	.param .u64 .ptr .align 1 _Z17LookupTableV2GradI6__halfLi256EEvPT_PKS1_PKllll_param_0,
	.param .u64 .ptr .align 1 _Z17LookupTableV2GradI6__halfLi256EEvPT_PKS1_PKllll_param_1,
	.param .u64 .ptr .align 1 _Z17LookupTableV2GradI6__halfLi256EEvPT_PKS1_PKllll_param_2,
	.param .u64 _Z17LookupTableV2GradI6__halfLi256EEvPT_PKS1_PKllll_param_3,
	.param .u64 _Z17LookupTableV2GradI6__halfLi256EEvPT_PKS1_PKllll_param_4,
	.param .u64 _Z17LookupTableV2GradI6__halfLi256EEvPT_PKS1_PKllll_param_5
)
{
	.reg .pred 	%p<1284>;
	.reg .b16 	%rs<769>;
	.reg .b32 	%r<10>;
	.reg .b64 	%rd<3616>;
	// demoted variable
	.shared .align 8 .b8 _ZZ17LookupTableV2GradI6__halfLi256EEvPT_PKS1_PKllllE5s_ids[2048];
	ld.param.u64 	%rd1301, [_Z17LookupTableV2GradI6__halfLi256EEvPT_PKS1_PKllll_param_0];
	ld.param.u64 	%rd1302, [_Z17LookupTableV2GradI6__halfLi256EEvPT_PKS1_PKllll_param_1];
	ld.param.u64 	%rd1298, [_Z17LookupTableV2GradI6__halfLi256EEvPT_PKS1_PKllll_param_2];
	ld.param.u64 	%rd1303, [_Z17LookupTableV2GradI6__halfLi256EEvPT_PKS1_PKllll_param_3];
	ld.param.u64 	%rd1299, [_Z17LookupTableV2GradI6__halfLi256EEvPT_PKS1_PKllll_param_4];
	ld.param.u64 	%rd1300, [_Z17LookupTableV2GradI6__halfLi256EEvPT_PKS1_PKllll_param_5];
	cvta.to.global.u64 	%rd1, %rd1302;
	cvta.to.global.u64 	%rd2, %rd1301;
	mov.u32 	%r2, %nctaid.x;
	cvt.u64.u32 	%rd3, %r2;
	add.s64 	%rd1304, %rd3, %rd1303;
	add.s64 	%rd4, %rd1304, -1;
	and.b64  	%rd1305, %rd4, -4294967296;
	setp.ne.s64 	%p1, %rd1305, 0;
	@%p1 bra 	$L__BB2_2;
	cvt.u32.u64 	%r3, %rd3;
	cvt.u32.u64 	%r4, %rd4;
	div.u32 	%r5, %r4, %r3;
	cvt.u64.u32 	%rd3356, %r5;
	bra.uni 	$L__BB2_3;
$L__BB2_2:
	div.s64 	%rd3356, %rd4, %rd3;
$L__BB2_3:
	mov.u32 	%r6, %ctaid.x;
	cvt.u64.u32 	%rd1306, %r6;
	mul.lo.s64 	%rd8, %rd3356, %rd1306;
	add.s64 	%rd9, %rd8, %rd3356;
	setp.lt.s64 	%p2, %rd1299, 1;
	@%p2 bra 	$L__BB2_1030;
	mov.u32 	%r7, %tid.x;
	cvt.u64.u32 	%rd10, %r7;
	shl.b32 	%r8, %r7, 3;
	mov.u32 	%r9, _ZZ17LookupTableV2GradI6__halfLi256EEvPT_PKS1_PKllllE5s_ids;
	add.s32 	%r1, %r9, %r8;
	cvta.to.global.u64 	%rd11, %rd1298;
	mov.b64 	%rd3357, 0;
$L__BB2_5:
	add.s64 	%rd1308, %rd3357, %rd10;
	shl.b64 	%rd1309, %rd1308, 3;
	add.s64 	%rd1310, %rd11, %rd1309;
	ld.global.u64 	%rd1311, [%rd1310];
	st.shared.u64 	[%r1], %rd1311;
	bar.sync 	0;
	ld.shared.u64 	%rd1312, [_ZZ17LookupTableV2GradI6__halfLi256EEvPT_PKS1_PKllllE5s_ids];
	setp.lt.s64 	%p3, %rd1312, %rd8;
	setp.ge.s64 	%p4, %rd1312, %rd9;
	or.pred  	%p5, %p3, %p4;
	@%p5 bra 	$L__BB2_9;
	setp.le.s64 	%p6, %rd1300, %rd10;
	@%p6 bra 	$L__BB2_9;
	mad.lo.s64 	%rd1313, %rd3357, %rd1300, %rd10;
	shl.b64 	%rd1314, %rd1313, 1;
	add.s64 	%rd3359, %rd1, %rd1314;
	mad.lo.s64 	%rd1315, %rd1312, %rd1300, %rd10;
	shl.b64 	%rd1316, %rd1315, 1;
	add.s64 	%rd3358, %rd2, %rd1316;
	mov.u64 	%rd3360, %rd10;
$L__BB2_8:
	ld.global.u16 	%rs2, [%rd3358];
	ld.global.u16 	%rs3, [%rd3359];
	// begin inline asm
	{add.f16 %rs1,%rs2,%rs3;
}
	// end inline asm
	st.global.u16 	[%rd3358], %rs1;
	add.s64 	%rd3360, %rd3360, 256;
	add.s64 	%rd3359, %rd3359, 512;
	add.s64 	%rd3358, %rd3358, 512;
	setp.gt.s64 	%p7, %rd1300, %rd3360;
	@%p7 bra 	$L__BB2_8;
$L__BB2_9:
	ld.shared.u64 	%rd1317, [_ZZ17LookupTableV2GradI6__halfLi256EEvPT_PKS1_PKllllE5s_ids+8];
	setp.lt.s64 	%p8, %rd1317, %rd8;
	setp.ge.s64 	%p9, %rd1317, %rd9;
	or.pred  	%p10, %p8, %p9;
	@%p10 bra 	$L__BB2_13;
	setp.le.s64 	%p11, %rd1300, %rd10;
	@%p11 bra 	$L__BB2_13;
	mul.lo.s64 	%rd23, %rd1317, %rd1300;
	mad.lo.s64 	%rd24, %rd1300, %rd3357, %rd1300;
	mov.u64 	%rd3361, %rd10;
$L__BB2_12:
	add.s64 	%rd1318, %rd3361, %rd24;
	shl.b64 	%rd1319, %rd1318, 1;
	add.s64 	%rd1320, %rd1, %rd1319;
	add.s64 	%rd1321, %rd3361, %rd23;
	shl.b64 	%rd1322, %rd1321, 1;
	add.s64 	%rd1323, %rd2, %rd1322;
	ld.global.u16 	%rs5, [%rd1323];
	ld.global.u16 	%rs6, [%rd1320];
	// begin inline asm
	{add.f16 %rs4,%rs5,%rs6;
}
	// end inline asm
	st.global.u16 	[%rd1323], %rs4;
	add.s64 	%rd3361, %rd3361, 256;
	setp.gt.s64 	%p12, %rd1300, %rd3361;
	@%p12 bra 	$L__BB2_12;
$L__BB2_13:
	ld.shared.u64 	%rd1324, [_ZZ17LookupTableV2GradI6__halfLi256EEvPT_PKS1_PKllllE5s_ids+16];
	setp.lt.s64 	%p13, %rd1324, %rd8;
	setp.ge.s64 	%p14, %rd1324, %rd9;
	or.pred  	%p15, %p13, %p14;
	@%p15 bra 	$L__BB2_17;
	setp.le.s64 	%p16, %rd1300, %rd10;
	@%p16 bra 	$L__BB2_17;
	mul.lo.s64 	%rd28, %rd1324, %rd1300;
	add.s64 	%rd1325, %rd3357, 2;
	mul.lo.s64 	%rd29, %rd1325, %rd1300;
	mov.u64 	%rd3362, %rd10;
$L__BB2_16:
	add.s64 	%rd1326, %rd3362, %rd29;
	shl.b64 	%rd1327, %rd1326, 1;
	add.s64 	%rd1328, %rd1, %rd1327;
	add.s64 	%rd1329, %rd3362, %rd28;
	shl.b64 	%rd1330, %rd1329, 1;
	add.s64 	%rd1331, %rd2, %rd1330;
	ld.global.u16 	%rs8, [%rd1331];
	ld.global.u16 	%rs9, [%rd1328];
	// begin inline asm
	{add.f16 %rs7,%rs8,%rs9;
}
	// end inline asm
	st.global.u16 	[%rd1331], %rs7;
	add.s64 	%rd3362, %rd3362, 256;
	setp.gt.s64 	%p17, %rd1300, %rd3362;
	@%p17 bra 	$L__BB2_16;
$L__BB2_17:
	ld.shared.u64 	%rd1332, [_ZZ17LookupTableV2GradI6__halfLi256EEvPT_PKS1_PKllllE5s_ids+24];
	setp.lt.s64 	%p18, %rd1332, %rd8;
	setp.ge.s64 	%p19, %rd1332, %rd9;
	or.pred  	%p20, %p18, %p19;
	@%p20 bra 	$L__BB2_21;
	setp.le.s64 	%p21, %rd1300, %rd10;
	@%p21 bra 	$L__BB2_21;
	mul.lo.s64 	%rd33, %rd1332, %rd1300;
	add.s64 	%rd1333, %rd3357, 3;
	mul.lo.s64 	%rd34, %rd1333, %rd1300;
	mov.u64 	%rd3363, %rd10;
$L__BB2_20:
	add.s64 	%rd1334, %rd3363, %rd34;
	shl.b64 	%rd1335, %rd1334, 1;
	add.s64 	%rd1336, %rd1, %rd1335;
	add.s64 	%rd1337, %rd3363, %rd33;
	shl.b64 	%rd1338, %rd1337, 1;
	add.s64 	%rd1339, %rd2, %rd1338;
	ld.global.u16 	%rs11, [%rd1339];
	ld.global.u16 	%rs12, [%rd1336];
	// begin inline asm
	{add.f16 %rs10,%rs11,%rs12;
}
	// end inline asm
	st.global.u16 	[%rd1339], %rs10;
	add.s64 	%rd3363, %rd3363, 256;
	setp.gt.s64 	%p22, %rd1300, %rd3363;
	@%p22 bra 	$L__BB2_20;
$L__BB2_21:
	ld.shared.u64 	%rd1340, [_ZZ17LookupTableV2GradI6__halfLi256EEvPT_PKS1_PKllllE5s_ids+32];
	setp.lt.s64 	%p23, %rd1340, %rd8;
	setp.ge.s64 	%p24, %rd1340, %rd9;
	or.pred  	%p25, %p23, %p24;
	@%p25 bra 	$L__BB2_25;
	setp.le.s64 	%p26, %rd1300, %rd10;
	@%p26 bra 	$L__BB2_25;
	mul.lo.s64 	%rd38, %rd1340, %rd1300;
	add.s64 	%rd1341, %rd3357, 4;
	mul.lo.s64 	%rd39, %rd1341, %rd1300;
	mov.u64 	%rd3364, %rd10;
$L__BB2_24:
	add.s64 	%rd1342, %rd3364, %rd39;
	shl.b64 	%rd1343, %rd1342, 1;
	add.s64 	%rd1344, %rd1, %rd1343;
	add.s64 	%rd1345, %rd3364, %rd38;
	shl.b64 	%rd1346, %rd1345, 1;
	add.s64 	%rd1347, %rd2, %rd1346;
	ld.global.u16 	%rs14, [%rd1347];
	ld.global.u16 	%rs15, [%rd1344];
	// begin inline asm
	{add.f16 %rs13,%rs14,%rs15;
}
	// end inline asm
	st.global.u16 	[%rd1347], %rs13;
	add.s64 	%rd3364, %rd3364, 256;
	setp.gt.s64 	%p27, %rd1300, %rd3364;
	@%p27 bra 	$L__BB2_24;
$L__BB2_25:
	ld.shared.u64 	%rd1348, [_ZZ17LookupTableV2GradI6__halfLi256EEvPT_PKS1_PKllllE5s_ids+40];
	setp.lt.s64 	%p28, %rd1348, %rd8;
	setp.ge.s64 	%p29, %rd1348, %rd9;
	or.pred  	%p30, %p28, %p29;
	@%p30 bra 	$L__BB2_29;
	setp.le.s64 	%p31, %rd1300, %rd10;
	@%p31 bra 	$L__BB2_29;
	mul.lo.s64 	%rd43, %rd1348, %rd1300;
	add.s64 	%rd1349, %rd3357, 5;
	mul.lo.s64 	%rd44, %rd1349, %rd1300;
	mov.u64 	%rd3365, %rd10;
$L__BB2_28:
	add.s64 	%rd1350, %rd3365, %rd44;
	shl.b64 	%rd1351, %rd1350, 1;
	add.s64 	%rd1352, %rd1, %rd1351;
	add.s64 	%rd1353, %rd3365, %rd43;
	shl.b64 	%rd1354, %rd1353, 1;
	add.s64 	%rd1355, %rd2, %rd1354;
	ld.global.u16 	%rs17, [%rd1355];
	ld.global.u16 	%rs18, [%rd1352];
	// begin inline asm
	{add.f16 %rs16,%rs17,%rs18;
}
	// end inline asm
	st.global.u16 	[%rd1355], %rs16;
	add.s64 	%rd3365, %rd3365, 256;
	setp.gt.s64 	%p32, %rd1300, %rd3365;
	@%p32 bra 	$L__BB2_28;
$L__BB2_29:
	ld.shared.u64 	%rd1356, [_ZZ17LookupTableV2GradI6__halfLi256EEvPT_PKS1_PKllllE5s_ids+48];
	setp.lt.s64 	%p33, %rd1356, %rd8;
	setp.ge.s64 	%p34, %rd1356, %rd9;
	or.pred  	%p35, %p33, %p34;
	@%p35 bra 	$L__BB2_33;
	setp.le.s64 	%p36, %rd1300, %rd10;
	@%p36 bra 	$L__BB2_33;
	mul.lo.s64 	%rd48, %rd1356, %rd1300;
	add.s64 	%rd1357, %rd3357, 6;
	mul.lo.s64 	%rd49, %rd1357, %rd1300;
	mov.u64 	%rd3366, %rd10;
$L__BB2_32:
	add.s64 	%rd1358, %rd3366, %rd49;
	shl.b64 	%rd1359, %rd1358, 1;
	add.s64 	%rd1360, %rd1, %rd1359;
	add.s64 	%rd1361, %rd3366, %rd48;
	shl.b64 	%rd1362, %rd1361, 1;
	add.s64 	%rd1363, %rd2, %rd1362;
	ld.global.u16 	%rs20, [%rd1363];
	ld.global.u16 	%rs21, [%rd1360];
	// begin inline asm
	{add.f16 %rs19,%rs20,%rs21;
}
	// end inline asm
	st.global.u16 	[%rd1363], %rs19;
	add.s64 	%rd3366, %rd3366, 256;
	setp.gt.s64 	%p37, %rd1300, %rd3366;
	@%p37 bra 	$L__BB2_32;
$L__BB2_33:
	ld.shared.u64 	%rd1364, [_ZZ17LookupTableV2GradI6__halfLi256EEvPT_PKS1_PKllllE5s_ids+56];
	setp.lt.s64 	%p38, %rd1364, %rd8;
	setp.ge.s64 	%p39, %rd1364, %rd9;
	or.pred  	%p40, %p38, %p39;
	@%p40 bra 	$L__BB2_37;
	setp.le.s64 	%p41, %rd1300, %rd10;
	@%p41 bra 	$L__BB2_37;
	mul.lo.s64 	%rd53, %rd1364, %rd1300;
	add.s64 	%rd1365, %rd3357, 7;
	mul.lo.s64 	%rd54, %rd1365, %rd1300;
	mov.u64 	%rd3367, %rd10;
$L__BB2_36:
	add.s64 	%rd1366, %rd3367, %rd54;
	shl.b64 	%rd1367, %rd1366, 1;
	add.s64 	%rd1368, %rd1, %rd1367;
	add.s64 	%rd1369, %rd3367, %rd53;
	shl.b64 	%rd1370, %rd1369, 1;
	add.s64 	%rd1371, %rd2, %rd1370;
	ld.global.u16 	%rs23, [%rd1371];
	ld.global.u16 	%rs24, [%rd1368];
	// begin inline asm
	{add.f16 %rs22,%rs23,%rs24;
}
	// end inline asm
	st.global.u16 	[%rd1371], %rs22;
	add.s64 	%rd3367, %rd3367, 256;
	setp.gt.s64 	%p42, %rd1300, %rd3367;
	@%p42 bra 	$L__BB2_36;
$L__BB2_37:
	ld.shared.u64 	%rd1372, [_ZZ17LookupTableV2GradI6__halfLi256EEvPT_PKS1_PKllllE5s_ids+64];
	setp.lt.s64 	%p43, %rd1372, %rd8;
	setp.ge.s64 	%p44, %rd1372, %rd9;
	or.pred  	%p45, %p43, %p44;
	@%p45 bra 	$L__BB2_41;
	setp.le.s64 	%p46, %rd1300, %rd10;
	@%p46 bra 	$L__BB2_41;
	mul.lo.s64 	%rd58, %rd1372, %rd1300;
	add.s64 	%rd1373, %rd3357, 8;
	mul.lo.s64 	%rd59, %rd1373, %rd1300;
	mov.u64 	%rd3368, %rd10;
$L__BB2_40:
	add.s64 	%rd1374, %rd3368, %rd59;
	shl.b64 	%rd1375, %rd1374, 1;
	add.s64 	%rd1376, %rd1, %rd1375;
	add.s64 	%rd1377, %rd3368, %rd58;
	shl.b64 	%rd1378, %rd1377, 1;
	add.s64 	%rd1379, %rd2, %rd1378;
	ld.global.u16 	%rs26, [%rd1379];
	ld.global.u16 	%rs27, [%rd1376];
	// begin inline asm
	{add.f16 %rs25,%rs26,%rs27;
}
	// end inline asm
	st.global.u16 	[%rd1379], %rs25;
	add.s64 	%rd3368, %rd3368, 256;
	setp.gt.s64 	%p47, %rd1300, %rd3368;
	@%p47 bra 	$L__BB2_40;
$L__BB2_41:
	ld.shared.u64 	%rd1380, [_ZZ17LookupTableV2GradI6__halfLi256EEvPT_PKS1_PKllllE5s_ids+72];
	setp.lt.s64 	%p48, %rd1380, %rd8;
	setp.ge.s64 	%p49, %rd1380, %rd9;
	or.pred  	%p50, %p48, %p49;
	@%p50 bra 	$L__BB2_45;
	setp.le.s64 	%p51, %rd1300, %rd10;
	@%p51 bra 	$L__BB2_45;
	mul.lo.s64 	%rd63, %rd1380, %rd1300;
	add.s64 	%rd1381, %rd3357, 9;
	mul.lo.s64 	%rd64, %rd1381, %rd1300;
	mov.u64 	%rd3369, %rd10;
$L__BB2_44:
	add.s64 	%rd1382, %rd3369, %rd64;
	shl.b64 	%rd1383, %rd1382, 1;
	add.s64 	%rd1384, %rd1, %rd1383;
	add.s64 	%rd1385, %rd3369, %rd63;
	shl.b64 	%rd1386, %rd1385, 1;
	add.s64 	%rd1387, %rd2, %rd1386;
	ld.global.u16 	%rs29, [%rd1387];
	ld.global.u16 	%rs30, [%rd1384];
	// begin inline asm
	{add.f16 %rs28,%rs29,%rs30;
}
	// end inline asm
	st.global.u16 	[%rd1387], %rs28;
	add.s64 	%rd3369, %rd3369, 256;
	setp.gt.s64 	%p52, %rd1300, %rd3369;
	@%p52 bra 	$L__BB2_44;
$L__BB2_45:
	ld.shared.u64 	%rd1388, [_ZZ17LookupTableV2GradI6__halfLi256EEvPT_PKS1_PKllllE5s_ids+80];
	setp.lt.s64 	%p53, %rd1388, %rd8;
	setp.ge.s64 	%p54, %rd1388, %rd9;
	or.pred  	%p55, %p53, %p54;
	@%p55 bra 	$L__BB2_49;
	setp.le.s64 	%p56, %rd1300, %rd10;
	@%p56 bra 	$L__BB2_49;
	mul.lo.s64 	%rd68, %rd1388, %rd1300;
	add.s64 	%rd1389, %rd3357, 10;
	mul.lo.s64 	%rd69, %rd1389, %rd1300;
	mov.u64 	%rd3370, %rd10;
$L__BB2_48:
	add.s64 	%rd1390, %rd3370, %rd69;
	shl.b64 	%rd1391, %rd1390, 1;
	add.s64 	%rd1392, %rd1, %rd1391;
	add.s64 	%rd1393, %rd3370, %rd68;
	shl.b64 	%rd1394, %rd1393, 1;
	add.s64 	%rd1395, %rd2, %rd1394;
	ld.global.u16 	%rs32, [%rd1395];
	ld.global.u16 	%rs33, [%rd1392];
	// begin inline asm
	{add.f16 %rs31,%rs32,%rs33;
}
	// end inline asm
	st.global.u16 	[%rd1395], %rs31;
	add.s64 	%rd3370, %rd3370, 256;
	setp.gt.s64 	%p57, %rd1300, %rd3370;
	@%p57 bra 	$L__BB2_48;
$L__BB2_49:
	ld.shared.u64 	%rd1396, [_ZZ17LookupTableV2GradI6__halfLi256EEvPT_PKS1_PKllllE5s_ids+88];
	setp.lt.s64 	%p58, %rd1396, %rd8;
	setp.ge.s64 	%p59, %rd1396, %rd9;
	or.pred  	%p60, %p58, %p59;
	@%p60 bra 	$L__BB2_53;
	setp.le.s64 	%p61, %rd1300, %rd10;
	@%p61 bra 	$L__BB2_53;
	mul.lo.s64 	%rd73, %rd1396, %rd1300;
	add.s64 	%rd1397, %rd3357, 11;
	mul.lo.s64 	%rd74, %rd1397, %rd1300;
	mov.u64 	%rd3371, %rd10;
$L__BB2_52:
	add.s64 	%rd1398, %rd3371, %rd74;
	shl.b64 	%rd1399, %rd1398, 1;
	add.s64 	%rd1400, %rd1, %rd1399;
	add.s64 	%rd1401, %rd3371, %rd73;
	shl.b64 	%rd1402, %rd1401, 1;
	add.s64 	%rd1403, %rd2, %rd1402;
	ld.global.u16 	%rs35, [%rd1403];
	ld.global.u16 	%rs36, [%rd1400];
	// begin inline asm
	{add.f16 %rs34,%rs35,%rs36;
}
	// end inline asm
	st.global.u16 	[%rd1403], %rs34;
	add.s64 	%rd3371, %rd3371, 256;
	setp.gt.s64 	%p62, %rd1300, %rd3371;
	@%p62 bra 	$L__BB2_52;
$L__BB2_53:
	ld.shared.u64 	%rd1404, [_ZZ17LookupTableV2GradI6__halfLi256EEvPT_PKS1_PKllllE5s_ids+96];
	setp.lt.s64 	%p63, %rd1404, %rd8;
	setp.ge.s64 	%p64, %rd1404, %rd9;
	or.pred  	%p65, %p63, %p64;
	@%p65 bra 	$L__BB2_57;
	setp.le.s64 	%p66, %rd1300, %rd10;
	@%p66 bra 	$L__BB2_57;
	mul.lo.s64 	%rd78, %rd1404, %rd1300;
	add.s64 	%rd1405, %rd3357, 12;
	mul.lo.s64 	%rd79, %rd1405, %rd1300;
	mov.u64 	%rd3372, %rd10;
$L__BB2_56:
	add.s64 	%rd1406, %rd3372, %rd79;
	shl.b64 	%rd1407, %rd1406, 1;
	add.s64 	%rd1408, %rd1, %rd1407;
	add.s64 	%rd1409, %rd3372, %rd78;
	shl.b64 	%rd1410, %rd1409, 1;
	add.s64 	%rd1411, %rd2, %rd1410;
	ld.global.u16 	%rs38, [%rd1411];
	ld.global.u16 	%rs39, [%rd1408];
	// begin inline asm
	{add.f16 %rs37,%rs38,%rs39;
}
	// end inline asm
	st.global.u16 	[%rd1411], %rs37;
	add.s64 	%rd3372, %rd3372, 256;
	setp.gt.s64 	%p67, %rd1300, %rd3372;
	@%p67 bra 	$L__BB2_56;
$L__BB2_57:
	ld.shared.u64 	%rd1412, [_ZZ17LookupTableV2GradI6__halfLi256EEvPT_PKS1_PKllllE5s_ids+104];
	setp.lt.s64 	%p68, %rd1412, %rd8;
	setp.ge.s64 	%p69, %rd1412, %rd9;
	or.pred  	%p70, %p68, %p69;
	@%p70 bra 	$L__BB2_61;
	setp.le.s64 	%p71, %rd1300, %rd10;
	@%p71 bra 	$L__BB2_61;
	mul.lo.s64 	%rd83, %rd1412, %rd1300;
	add.s64 	%rd1413, %rd3357, 13;
	mul.lo.s64 	%rd84, %rd1413, %rd1300;
	mov.u64 	%rd3373, %rd10;
$L__BB2_60:
	add.s64 	%rd1414, %rd3373, %rd84;
	shl.b64 	%rd1415, %rd1414, 1;
	add.s64 	%rd1416, %rd1, %rd1415;
	add.s64 	%rd1417, %rd3373, %rd83;
	shl.b64 	%rd1418, %rd1417, 1;
	add.s64 	%rd1419, %rd2, %rd1418;
	ld.global.u16 	%rs41, [%rd1419];
	ld.global.u16 	%rs42, [%rd1416];
	// begin inline asm
	{add.f16 %rs40,%rs41,%rs42;
}
	// end inline asm
	st.global.u16 	[%rd1419], %rs40;
	add.s64 	%rd3373, %rd3373, 256;
	setp.gt.s64 	%p72, %rd1300, %rd3373;
	@%p72 bra 	$L__BB2_60;
$L__BB2_61:
	ld.shared.u64 	%rd1420, [_ZZ17LookupTableV2GradI6__halfLi256EEvPT_PKS1_PKllllE5s_ids+112];
	setp.lt.s64 	%p73, %rd1420, %rd8;
	setp.ge.s64 	%p74, %rd1420, %rd9;
	or.pred  	%p75, %p73, %p74;
	@%p75 bra 	$L__BB2_65;
	setp.le.s64 	%p76, %rd1300, %rd10;
	@%p76 bra 	$L__BB2_65;
	mul.lo.s64 	%rd88, %rd1420, %rd1300;
	add.s64 	%rd1421, %rd3357, 14;
	mul.lo.s64 	%rd89, %rd1421, %rd1300;
	mov.u64 	%rd3374, %rd10;
$L__BB2_64:
	add.s64 	%rd1422, %rd3374, %rd89;
	shl.b64 	%rd1423, %rd1422, 1;
	add.s64 	%rd1424, %rd1, %rd1423;
	add.s64 	%rd1425, %rd3374, %rd88;
	shl.b64 	%rd1426, %rd1425, 1;
	add.s64 	%rd1427, %rd2, %rd1426;
	ld.global.u16 	%rs44, [%rd1427];
	ld.global.u16 	%rs45, [%rd1424];
	// begin inline asm
	{add.f16 %rs43,%rs44,%rs45;
}
	// end inline asm
	st.global.u16 	[%rd1427], %rs43;
	add.s64 	%rd3374, %rd3374, 256;
	setp.gt.s64 	%p77, %rd1300, %rd3374;
	@%p77 bra 	$L__BB2_64;
$L__BB2_65:
	ld.shared.u64 	%rd1428, [_ZZ17LookupTableV2GradI6__halfLi256EEvPT_PKS1_PKllllE5s_ids+120];
	setp.lt.s64 	%p78, %rd1428, %rd8;
	setp.ge.s64 	%p79, %rd1428, %rd9;
	or.pred  	%p80, %p78, %p79;
	@%p80 bra 	$L__BB2_69;
	setp.le.s64 	%p81, %rd1300, %rd10;
	@%p81 bra 	$L__BB2_69;
	mul.lo.s64 	%rd93, %rd1428, %rd1300;
	add.s64 	%rd1429, %rd3357, 15;
	mul.lo.s64 	%rd94, %rd1429, %rd1300;
	mov.u64 	%rd3375, %rd10;
$L__BB2_68:
	add.s64 	%rd1430, %rd3375, %rd94;
	shl.b64 	%rd1431, %rd1430, 1;
	add.s64 	%rd1432, %rd1, %rd1431;
	add.s64 	%rd1433, %rd3375, %rd93;
	shl.b64 	%rd1434, %rd1433, 1;
	add.s64 	%rd1435, %rd2, %rd1434;
	ld.global.u16 	%rs47, [%rd1435];
	ld.global.u16 	%rs48, [%rd1432];
	// begin inline asm
	{add.f16 %rs46,%rs47,%rs48;
}
	// end inline asm
	st.global.u16 	[%rd1435], %rs46;
	add.s64 	%rd3375, %rd3375, 256;
	setp.gt.s64 	%p82, %rd1300, %rd3375;
	@%p82 bra 	$L__BB2_68;
$L__BB2_69:
	ld.shared.u64 	%rd1436, [_ZZ17LookupTableV2GradI6__halfLi256EEvPT_PKS1_PKllllE5s_ids+128];
	setp.lt.s64 	%p83, %rd1436, %rd8;
	setp.ge.s64 	%p84, %rd1436, %rd9;
	or.pred  	%p85, %p83, %p84;
	@%p85 bra 	$L__BB2_73;
	setp.le.s64 	%p86, %rd1300, %rd10;
	@%p86 bra 	$L__BB2_73;
	mul.lo.s64 	%rd98, %rd1436, %rd1300;
	add.s64 	%rd1437, %rd3357, 16;
	mul.lo.s64 	%rd99, %rd1437, %rd1300;
	mov.u64 	%rd3376, %rd10;
$L__BB2_72:
	add.s64 	%rd1438, %rd3376, %rd99;
	shl.b64 	%rd1439, %rd1438, 1;
	add.s64 	%rd1440, %rd1, %rd1439;
	add.s64 	%rd1441, %rd3376, %rd98;
	shl.b64 	%rd1442, %rd1441, 1;
	add.s64 	%rd1443, %rd2, %rd1442;
	ld.global.u16 	%rs50, [%rd1443];
	ld.global.u16 	%rs51, [%rd1440];
	// begin inline asm
	{add.f16 %rs49,%rs50,%rs51;
}
	// end inline asm
	st.global.u16 	[%rd1443], %rs49;
	add.s64 	%rd3376, %rd3376, 256;
	setp.gt.s64 	%p87, %rd1300, %rd3376;
	@%p87 bra 	$L__BB2_72;
$L__BB2_73:
	ld.shared.u64 	%rd1444, [_ZZ17LookupTableV2GradI6__halfLi256EEvPT_PKS1_PKllllE5s_ids+136];
	setp.lt.s64 	%p88, %rd1444, %rd8;
	setp.ge.s64 	%p89, %rd1444, %rd9;
	or.pred  	%p90, %p88, %p89;
	@%p90 bra 	$L__BB2_77;
	setp.le.s64 	%p91, %rd1300, %rd10;
	@%p91 bra 	$L__BB2_77;
	mul.lo.s64 	%rd103, %rd1444, %rd1300;
	add.s64 	%rd1445, %rd3357, 17;
	mul.lo.s64 	%rd104, %rd1445, %rd1300;
	mov.u64 	%rd3377, %rd10;
$L__BB2_76:
	add.s64 	%rd1446, %rd3377, %rd104;
	shl.b64 	%rd1447, %rd1446, 1;
	add.s64 	%rd1448, %rd1, %rd1447;
	add.s64 	%rd1449, %rd3377, %rd103;
	shl.b64 	%rd1450, %rd1449, 1;
	add.s64 	%rd1451, %rd2, %rd1450;
	ld.global.u16 	%rs53, [%rd1451];
	ld.global.u16 	%rs54, [%rd1448];
	// begin inline asm
	{add.f16 %rs52,%rs53,%rs54;
}
	// end inline asm
	st.global.u16 	[%rd1451], %rs52;
	add.s64 	%rd3377, %rd3377, 256;
	setp.gt.s64 	%p92, %rd1300, %rd3377;
	@%p92 bra 	$L__BB2_76;
$L__BB2_77:
	ld.shared.u64 	%rd1452, [_ZZ17LookupTableV2GradI6__halfLi256EEvPT_PKS1_PKllllE5s_ids+144];
	setp.lt.s64 	%p93, %rd1452, %rd8;
	setp.ge.s64 	%p94, %rd1452, %rd9;
	or.pred  	%p95, %p93, %p94;
	@%p95 bra 	$L__BB2_81;
	setp.le.s64 	%p96, %rd1300, %rd10;
	@%p96 bra 	$L__BB2_81;
	mul.lo.s64 	%rd108, %rd1452, %rd1300;
	add.s64 	%rd1453, %rd3357, 18;
	mul.lo.s64 	%rd109, %rd1453, %rd1300;
	mov.u64 	%rd3378, %rd10;
$L__BB2_80:
	add.s64 	%rd1454, %rd3378, %rd109;
	shl.b64 	%rd1455, %rd1454, 1;
	add.s64 	%rd1456, %rd1, %rd1455;
	add.s64 	%rd1457, %rd3378, %rd108;
	shl.b64 	%rd1458, %rd1457, 1;
	add.s64 	%rd1459, %rd2, %rd1458;
	ld.global.u16 	%rs56, [%rd1459];
	ld.global.u16 	%rs57, [%rd1456];
	// begin inline asm
	{add.f16 %rs55,%rs56,%rs57;
}
	// end inline asm
	st.global.u16 	[%rd1459], %rs55;
	add.s64 	%rd3378, %rd3378, 256;
	setp.gt.s64 	%p97, %rd1300, %rd3378;
	@%p97 bra 	$L__BB2_80;
$L__BB2_81:
	ld.shared.u64 	%rd1460, [_ZZ17LookupTableV2GradI6__halfLi256EEvPT_PKS1_PKllllE5s_ids+152];
	setp.lt.s64 	%p98, %rd1460, %rd8;
	setp.ge.s64 	%p99, %rd1460, %rd9;
	or.pred  	%p100, %p98, %p99;
	@%p100 bra 	$L__BB2_85;
	setp.le.s64 	%p101, %rd1300, %rd10;
	@%p101 bra 	$L__BB2_85;
	mul.lo.s64 	%rd113, %rd1460, %rd1300;
	add.s64 	%rd1461, %rd3357, 19;
	mul.lo.s64 	%rd114, %rd1461, %rd1300;
	mov.u64 	%rd3379, %rd10;
$L__BB2_84:
	add.s64 	%rd1462, %rd3379, %rd114;
	shl.b64 	%rd1463, %rd1462, 1;
	add.s64 	%rd1464, %rd1, %rd1463;
	add.s64 	%rd1465, %rd3379, %rd113;
	shl.b64 	%rd1466, %rd1465, 1;
	add.s64 	%rd1467, %rd2, %rd1466;
	ld.global.u16 	%rs59, [%rd1467];
	ld.global.u16 	%rs60, [%rd1464];
	// begin inline asm
	{add.f16 %rs58,%rs59,%rs60;
}
	// end inline asm
	st.global.u16 	[%rd1467], %rs58;
	add.s64 	%rd3379, %rd3379, 256;
	setp.gt.s64 	%p102, %rd1300, %rd3379;
	@%p102 bra 	$L__BB2_84;
$L__BB2_85:
	ld.shared.u64 	%rd1468, [_ZZ17LookupTableV2GradI6__halfLi256EEvPT_PKS1_PKllllE5s_ids+160];
	setp.lt.s64 	%p103, %rd1468, %rd8;
	setp.ge.s64 	%p104, %rd1468, %rd9;
	or.pred  	%p105, %p103, %p104;
	@%p105 bra 	$L__BB2_89;
	setp.le.s64 	%p106, %rd1300, %rd10;
	@%p106 bra 	$L__BB2_89;
	mul.lo.s64 	%rd118, %rd1468, %rd1300;
	add.s64 	%rd1469, %rd3357, 20;
	mul.lo.s64 	%rd119, %rd1469, %rd1300;
	mov.u64 	%rd3380, %rd10;
$L__BB2_88:
	add.s64 	%rd1470, %rd3380, %rd119;
	shl.b64 	%rd1471, %rd1470, 1;
	add.s64 	%rd1472, %rd1, %rd1471;
	add.s64 	%rd1473, %rd3380, %rd118;
	shl.b64 	%rd1474, %rd1473, 1;
	add.s64 	%rd1475, %rd2, %rd1474;
	ld.global.u16 	%rs62, [%rd1475];
	ld.global.u16 	%rs63, [%rd1472];
	// begin inline asm
	{add.f16 %rs61,%rs62,%rs63;
}
	// end inline asm
	st.global.u16 	[%rd1475], %rs61;
	add.s64 	%rd3380, %rd3380, 256;
	setp.gt.s64 	%p107, %rd1300, %rd3380;
	@%p107 bra 	$L__BB2_88;
$L__BB2_89:
	ld.shared.u64 	%rd1476, [_ZZ17LookupTableV2GradI6__halfLi256EEvPT_PKS1_PKllllE5s_ids+168];
	setp.lt.s64 	%p108, %rd1476, %rd8;
	setp.ge.s64 	%p109, %rd1476, %rd9;
	or.pred  	%p110, %p108, %p109;
	@%p110 bra 	$L__BB2_93;
	setp.le.s64 	%p111, %rd1300, %rd10;
	@%p111 bra 	$L__BB2_93;
	mul.lo.s64 	%rd123, %rd1476, %rd1300;
	add.s64 	%rd1477, %rd3357, 21;
	mul.lo.s64 	%rd124, %rd1477, %rd1300;
	mov.u64 	%rd3381, %rd10;
$L__BB2_92:
	add.s64 	%rd1478, %rd3381, %rd124;
	shl.b64 	%rd1479, %rd1478, 1;
	add.s64 	%rd1480, %rd1, %rd1479;
	add.s64 	%rd1481, %rd3381, %rd123;
	shl.b64 	%rd1482, %rd1481, 1;
	add.s64 	%rd1483, %rd2, %rd1482;
	ld.global.u16 	%rs65, [%rd1483];
	ld.global.u16 	%rs66, [%rd1480];
	// begin inline asm
	{add.f16 %rs64,%rs65,%rs66;
}
	// end inline asm
	st.global.u16 	[%rd1483], %rs64;
	add.s64 	%rd3381, %rd3381, 256;
	setp.gt.s64 	%p112, %rd1300, %rd3381;
	@%p112 bra 	$L__BB2_92;
$L__BB2_93:
	ld.shared.u64 	%rd1484, [_ZZ17LookupTableV2GradI6__halfLi256EEvPT_PKS1_PKllllE5s_ids+176];
	setp.lt.s64 	%p113, %rd1484, %rd8;
	setp.ge.s64 	%p114, %rd1484, %rd9;
	or.pred  	%p115, %p113, %p114;
	@%p115 bra 	$L__BB2_97;
	setp.le.s64 	%p116, %rd1300, %rd10;
	@%p116 bra 	$L__BB2_97;
	mul.lo.s64 	%rd128, %rd1484, %rd1300;
	add.s64 	%rd1485, %rd3357, 22;
	mul.lo.s64 	%rd129, %rd1485, %rd1300;
	mov.u64 	%rd3382, %rd10;
$L__BB2_96:
	add.s64 	%rd1486, %rd3382, %rd129;
	shl.b64 	%rd1487, %rd1486, 1;
	add.s64 	%rd1488, %rd1, %rd1487;
	add.s64 	%rd1489, %rd3382, %rd128;
	shl.b64 	%rd1490, %rd1489, 1;
	add.s64 	%rd1491, %rd2, %rd1490;
	ld.global.u16 	%rs68, [%rd1491];
	ld.global.u16 	%rs69, [%rd1488];
	// begin inline asm
	{add.f16 %rs67,%rs68,%rs69;
}
	// end inline asm
	st.global.u16 	[%rd1491], %rs67;
	add.s64 	%rd3382, %rd3382, 256;
	setp.gt.s64 	%p117, %rd1300, %rd3382;
	@%p117 bra 	$L__BB2_96;
$L__BB2_97:
	ld.shared.u64 	%rd1492, [_ZZ17LookupTableV2GradI6__halfLi256EEvPT_PKS1_PKllllE5s_ids+184];
	setp.lt.s64 	%p118, %rd1492, %rd8;
	setp.ge.s64 	%p119, %rd1492, %rd9;
	or.pred  	%p120, %p118, %p119;
	@%p120 bra 	$L__BB2_101;
	setp.le.s64 	%p121, %rd1300, %rd10;
	@%p121 bra 	$L__BB2_101;
	mul.lo.s64 	%rd133, %rd1492, %rd1300;
	add.s64 	%rd1493, %rd3357, 23;
	mul.lo.s64 	%rd134, %rd1493, %rd1300;
	mov.u64 	%rd3383, %rd10;
$L__BB2_100:
	add.s64 	%rd1494, %rd3383, %rd134;
	shl.b64 	%rd1495, %rd1494, 1;
	add.s64 	%rd1496, %rd1, %rd1495;
	add.s64 	%rd1497, %rd3383, %rd133;
	shl.b64 	%rd1498, %rd1497, 1;
	add.s64 	%rd1499, %rd2, %rd1498;
	ld.global.u16 	%rs71, [%rd1499];
	ld.global.u16 	%rs72, [%rd1496];
	// begin inline asm
	{add.f16 %rs70,%rs71,%rs72;
}
	// end inline asm
	st.global.u16 	[%rd1499], %rs70;
	add.s64 	%rd3383, %rd3383, 256;
	setp.gt.s64 	%p122, %rd1300, %rd3383;
	@%p122 bra 	$L__BB2_100;
$L__BB2_101:
	ld.shared.u64 	%rd1500, [_ZZ17LookupTableV2GradI6__halfLi256EEvPT_PKS1_PKllllE5s_ids+192];
	setp.lt.s64 	%p123, %rd1500, %rd8;
	setp.ge.s64 	%p124, %rd1500, %rd9;
	or.pred  	%p125, %p123, %p124;
	@%p125 bra 	$L__BB2_105;
	setp.le.s64 	%p126, %rd1300, %rd10;
	@%p126 bra 	$L__BB2_105;
	mul.lo.s64 	%rd138, %rd1500, %rd1300;
	add.s64 	%rd1501, %rd3357, 24;
	mul.lo.s64 	%rd139, %rd1501, %rd1300;
	mov.u64 	%rd3384, %rd10;
$L__BB2_104:
	add.s64 	%rd1502, %rd3384, %rd139;
	shl.b64 	%rd1503, %rd1502, 1;
	add.s64 	%rd1504, %rd1, %rd1503;
	add.s64 	%rd1505, %rd3384, %rd138;
	shl.b64 	%rd1506, %rd1505, 1;
	add.s64 	%rd1507, %rd2, %rd1506;
	ld.global.u16 	%rs74, [%rd1507];
	ld.global.u16 	%rs75, [%rd1504];
	// begin inline asm
	{add.f16 %rs73,%rs74,%rs75;
}
	// end inline asm
	st.global.u16 	[%rd1507], %rs73;
	add.s64 	%rd3384, %rd3384, 256;
	setp.gt.s64 	%p127, %rd1300, %rd3384;
	@%p127 bra 	$L__BB2_104;
$L__BB2_105:
	ld.shared.u64 	%rd1508, [_ZZ17LookupTableV2GradI6__halfLi256EEvPT_PKS1_PKllllE5s_ids+200];
	setp.lt.s64 	%p128, %rd1508, %rd8;
	setp.ge.s64 	%p129, %rd1508, %rd9;
	or.pred  	%p130, %p128, %p129;
	@%p130 bra 	$L__BB2_109;
	setp.le.s64 	%p131, %rd1300, %rd10;
	@%p131 bra 	$L__BB2_109;
	mul.lo.s64 	%rd143, %rd1508, %rd1300;
	add.s64 	%rd1509, %rd3357, 25;
	mul.lo.s64 	%rd144, %rd1509, %rd1300;
	mov.u64 	%rd3385, %rd10;
$L__BB2_108:
	add.s64 	%rd1510, %rd3385, %rd144;
	shl.b64 	%rd1511, %rd1510, 1;
	add.s64 	%rd1512, %rd1, %rd1511;
	add.s64 	%rd1513, %rd3385, %rd143;
	shl.b64 	%rd1514, %rd1513, 1;
	add.s64 	%rd1515, %rd2, %rd1514;
	ld.global.u16 	%rs77, [%rd1515];
	ld.global.u16 	%rs78, [%rd1512];
	// begin inline asm
	{add.f16 %rs76,%rs77,%rs78;
}
	// end inline asm
	st.global.u16 	[%rd1515], %rs76;
	add.s64 	%rd3385, %rd3385, 256;
	setp.gt.s64 	%p132, %rd1300, %rd3385;
	@%p132 bra 	$L__BB2_108;
$L__BB2_109:
	ld.shared.u64 	%rd1516, [_ZZ17LookupTableV2GradI6__halfLi256EEvPT_PKS1_PKllllE5s_ids+208];
	setp.lt.s64 	%p133, %rd1516, %rd8;
	setp.ge.s64 	%p134, %rd1516, %rd9;
	or.pred  	%p135, %p133, %p134;
	@%p135 bra 	$L__BB2_113;
	setp.le.s64 	%p136, %rd1300, %rd10;
	@%p136 bra 	$L__BB2_113;
	mul.lo.s64 	%rd148, %rd1516, %rd1300;
	add.s64 	%rd1517, %rd3357, 26;
	mul.lo.s64 	%rd149, %rd1517, %rd1300;
	mov.u64 	%rd3386, %rd10;
$L__BB2_112:
	add.s64 	%rd1518, %rd3386, %rd149;
	shl.b64 	%rd1519, %rd1518, 1;
	add.s64 	%rd1520, %rd1, %rd1519;
	add.s64 	%rd1521, %rd3386, %rd148;
	shl.b64 	%rd1522, %rd1521, 1;
	add.s64 	%rd1523, %rd2, %rd1522;
	ld.global.u16 	%rs80, [%rd1523];
	ld.global.u16 	%rs81, [%rd1520];
	// begin inline asm
	{add.f16 %rs79,%rs80,%rs81;
}
	// end inline asm
	st.global.u16 	[%rd1523], %rs79;
	add.s64 	%rd3386, %rd3386, 256;
	setp.gt.s64 	%p137, %rd1300, %rd3386;
	@%p137 bra 	$L__BB2_112;
$L__BB2_113:
	ld.shared.u64 	%rd1524, [_ZZ17LookupTableV2GradI6__halfLi256EEvPT_PKS1_PKllllE5s_ids+216];
	setp.lt.s64 	%p138, %rd1524, %rd8;
	setp.ge.s64 	%p139, %rd1524, %rd9;
	or.pred  	%p140, %p138, %p139;
	@%p140 bra 	$L__BB2_117;
	setp.le.s64 	%p141, %rd1300, %rd10;
	@%p141 bra 	$L__BB2_117;
	mul.lo.s64 	%rd153, %rd1524, %rd1300;
	add.s64 	%rd1525, %rd3357, 27;
	mul.lo.s64 	%rd154, %rd1525, %rd1300;
	mov.u64 	%rd3387, %rd10;
$L__BB2_116:
	add.s64 	%rd1526, %rd3387, %rd154;
	shl.b64 	%rd1527, %rd1526, 1;
	add.s64 	%rd1528, %rd1, %rd1527;
	add.s64 	%rd1529, %rd3387, %rd153;
	shl.b64 	%rd1530, %rd1529, 1;
	add.s64 	%rd1531, %rd2, %rd1530;
	ld.global.u16 	%rs83, [%rd1531];
	ld.global.u16 	%rs84, [%rd1528];
	// begin inline asm
	{add.f16 %rs82,%rs83,%rs84;
}
	// end inline asm
	st.global.u16 	[%rd1531], %rs82;
	add.s64 	%rd3387, %rd3387, 256;
	setp.gt.s64 	%p142, %rd1300, %rd3387;
	@%p142 bra 	$L__BB2_116;
$L__BB2_117:
	ld.shared.u64 	%rd1532, [_ZZ17LookupTableV2GradI6__halfLi256EEvPT_PKS1_PKllllE5s_ids+224];
	setp.lt.s64 	%p143, %rd1532, %rd8;
	setp.ge.s64 	%p144, %rd1532, %rd9;
	or.pred  	%p145, %p143, %p144;
	@%p145 bra 	$L__BB2_121;
	setp.le.s64 	%p146, %rd1300, %rd10;
	@%p146 bra 	$L__BB2_121;
	mul.lo.s64 	%rd158, %rd1532, %rd1300;
	add.s64 	%rd1533, %rd3357, 28;
	mul.lo.s64 	%rd159, %rd1533, %rd1300;
	mov.u64 	%rd3388, %rd10;
$L__BB2_120:
	add.s64 	%rd1534, %rd3388, %rd159;
	shl.b64 	%rd1535, %rd1534, 1;
	add.s64 	%rd1536, %rd1, %rd1535;
	add.s64 	%rd1537, %rd3388, %rd158;
	shl.b64 	%rd1538, %rd1537, 1;
	add.s64 	%rd1539, %rd2, %rd1538;
	ld.global.u16 	%rs86, [%rd1539];
	ld.global.u16 	%rs87, [%rd1536];
	// begin inline asm
	{add.f16 %rs85,%rs86,%rs87;
}
	// end inline asm
	st.global.u16 	[%rd1539], %rs85;
	add.s64 	%rd3388, %rd3388, 256;
	setp.gt.s64 	%p147, %rd1300, %rd3388;
	@%p147 bra 	$L__BB2_120;
$L__BB2_121:
	ld.shared.u64 	%rd1540, [_ZZ17LookupTableV2GradI6__halfLi256EEvPT_PKS1_PKllllE5s_ids+232];
	setp.lt.s64 	%p148, %rd1540, %rd8;
	setp.ge.s64 	%p149, %rd1540, %rd9;
	or.pred  	%p150, %p148, %p149;
	@%p150 bra 	$L__BB2_125;
	setp.le.s64 	%p151, %rd1300, %rd10;
	@%p151 bra 	$L__BB2_125;
	mul.lo.s64 	%rd163, %rd1540, %rd1300;
	add.s64 	%rd1541, %rd3357, 29;
	mul.lo.s64 	%rd164, %rd1541, %rd1300;
	mov.u64 	%rd3389, %rd10;
$L__BB2_124:
	add.s64 	%rd1542, %rd3389, %rd164;
	shl.b64 	%rd1543, %rd1542, 1;
	add.s64 	%rd1544, %rd1, %rd1543;
	add.s64 	%rd1545, %rd3389, %rd163;
	shl.b64 	%rd1546, %rd1545, 1;
	add.s64 	%rd1547, %rd2, %rd1546;
	ld.global.u16 	%rs89, [%rd1547];
	ld.global.u16 	%rs90, [%rd1544];
	// begin inline asm
	{add.f16 %rs88,%rs89,%rs90;
}
	// end inline asm
	st.global.u16 	[%rd1547], %rs88;
	add.s64 	%rd3389, %rd3389, 256;
	setp.gt.s64 	%p152, %rd1300, %rd3389;
	@%p152 bra 	$L__BB2_124;
$L__BB2_125:
	ld.shared.u64 	%rd1548, [_ZZ17LookupTableV2GradI6__halfLi256EEvPT_PKS1_PKllllE5s_ids+240];
	setp.lt.s64 	%p153, %rd1548, %rd8;
	setp.ge.s64 	%p154, %rd1548, %rd9;
	or.pred  	%p155, %p153, %p154;
	@%p155 bra 	$L__BB2_129;
	setp.le.s64 	%p156, %rd1300, %rd10;
	@%p156 bra 	$L__BB2_129;
	mul.lo.s64 	%rd168, %rd1548, %rd1300;
	add.s64 	%rd1549, %rd3357, 30;
	mul.lo.s64 	%rd169, %rd1549, %rd1300;
	mov.u64 	%rd3390, %rd10;
$L__BB2_128:
	add.s64 	%rd1550, %rd3390, %rd169;
	shl.b64 	%rd1551, %rd1550, 1;
	add.s64 	%rd1552, %rd1, %rd1551;
	add.s64 	%rd1553, %rd3390, %rd168;
	shl.b64 	%rd1554, %rd1553, 1;
	add.s64 	%rd1555, %rd2, %rd1554;
	ld.global.u16 	%rs92, [%rd1555];
	ld.global.u16 	%rs93, [%rd1552];
	// begin inline asm
	{add.f16 %rs91,%rs92,%rs93;
}
	// end inline asm
	st.global.u16 	[%rd1555], %rs91;
	add.s64 	%rd3390, %rd3390, 256;
	setp.gt.s64 	%p157, %rd1300, %rd3390;
	@%p157 bra 	$L__BB2_128;
$L__BB2_129:
	ld.shared.u64 	%rd1556, [_ZZ17LookupTableV2GradI6__halfLi256EEvPT_PKS1_PKllllE5s_ids+248];
	setp.lt.s64 	%p158, %rd1556, %rd8;
	setp.ge.s64 	%p159, %rd1556, %rd9;
	or.pred  	%p160, %p158, %p159;
	@%p160 bra 	$L__BB2_133;
	setp.le.s64 	%p161, %rd1300, %rd10;
	@%p161 bra 	$L__BB2_133;
	mul.lo.s64 	%rd173, %rd1556, %rd1300;
	add.s64 	%rd1557, %rd3357, 31;
	mul.lo.s64 	%rd174, %rd1557, %rd1300;
	mov.u64 	%rd3391, %rd10;
$L__BB2_132:
	add.s64 	%rd1558, %rd3391, %rd174;
	shl.b64 	%rd1559, %rd1558, 1;
	add.s64 	%rd1560, %rd1, %rd1559;
	add.s64 	%rd1561, %rd3391, %rd173;
	shl.b64 	%rd1562, %rd1561, 1;
	add.s64 	%rd1563, %rd2, %rd1562;
	ld.global.u16 	%rs95, [%rd1563];
	ld.global.u16 	%rs96, [%rd1560];
	// begin inline asm
	{add.f16 %rs94,%rs95,%rs96;
}
	// end inline asm
	st.global.u16 	[%rd1563], %rs94;
	add.s64 	%rd3391, %rd3391, 256;
	setp.gt.s64 	%p162, %rd1300, %rd3391;
	@%p162 bra 	$L__BB2_132;
$L__BB2_133:
	ld.shared.u64 	%rd1564, [_ZZ17LookupTableV2GradI6__halfLi256EEvPT_PKS1_PKllllE5s_ids+256];
	setp.lt.s64 	%p163, %rd1564, %rd8;
	setp.ge.s64 	%p164, %rd1564, %rd9;
	or.pred  	%p165, %p163, %p164;
	@%p165 bra 	$L__BB2_137;
	setp.le.s64 	%p166, %rd1300, %rd10;
	@%p166 bra 	$L__BB2_137;
	mul.lo.s64 	%rd178, %rd1564, %rd1300;
	add.s64 	%rd1565, %rd3357, 32;
	mul.lo.s64 	%rd179, %rd1565, %rd1300;
	mov.u64 	%rd3392, %rd10;
$L__BB2_136:
	add.s64 	%rd1566, %rd3392, %rd179;
	shl.b64 	%rd1567, %rd1566, 1;
	add.s64 	%rd1568, %rd1, %rd1567;
	add.s64 	%rd1569, %rd3392, %rd178;
	shl.b64 	%rd1570, %rd1569, 1;
	add.s64 	%rd1571, %rd2, %rd1570;
	ld.global.u16 	%rs98, [%rd1571];
	ld.global.u16 	%rs99, [%rd1568];
	// begin inline asm
	{add.f16 %rs97,%rs98,%rs99;
}
	// end inline asm
	st.global.u16 	[%rd1571], %rs97;
	add.s64 	%rd3392, %rd3392, 256;
	setp.gt.s64 	%p167, %rd1300, %rd3392;
	@%p167 bra 	$L__BB2_136;
$L__BB2_137:
	ld.shared.u64 	%rd1572, [_ZZ17LookupTableV2GradI6__halfLi256EEvPT_PKS1_PKllllE5s_ids+264];
	setp.lt.s64 	%p168, %rd1572, %rd8;
	setp.ge.s64 	%p169, %rd1572, %rd9;
	or.pred  	%p170, %p168, %p169;
	@%p170 bra 	$L__BB2_141;
	setp.le.s64 	%p171, %rd1300, %rd10;
	@%p171 bra 	$L__BB2_141;
	mul.lo.s64 	%rd183, %rd1572, %rd1300;
	add.s64 	%rd1573, %rd3357, 33;
	mul.lo.s64 	%rd184, %rd1573, %rd1300;
	mov.u64 	%rd3393, %rd10;
$L__BB2_140:
	add.s64 	%rd1574, %rd3393, %rd184;
	shl.b64 	%rd1575, %rd1574, 1;
	add.s64 	%rd1576, %rd1, %rd1575;
	add.s64 	%rd1577, %rd3393, %rd183;
	shl.b64 	%rd1578, %rd1577, 1;
	add.s64 	%rd1579, %rd2, %rd1578;
	ld.global.u16 	%rs101, [%rd1579];
	ld.global.u16 	%rs102, [%rd1576];
	// begin inline asm
	{add.f16 %rs100,%rs101,%rs102;
}
	// end inline asm
	st.global.u16 	[%rd1579], %rs100;
	add.s64 	%rd3393, %rd3393, 256;
	setp.gt.s64 	%p172, %rd1300, %rd3393;
	@%p172 bra 	$L__BB2_140;
$L__BB2_141:
	ld.shared.u64 	%rd1580, [_ZZ17LookupTableV2GradI6__halfLi256EEvPT_PKS1_PKllllE5s_ids+272];
	setp.lt.s64 	%p173, %rd1580, %rd8;
	setp.ge.s64 	%p174, %rd1580, %rd9;
	or.pred  	%p175, %p173, %p174;
	@%p175 bra 	$L__BB2_145;
	setp.le.s64 	%p176, %rd1300, %rd10;
	@%p176 bra 	$L__BB2_145;
	mul.lo.s64 	%rd188, %rd1580, %rd1300;
	add.s64 	%rd1581, %rd3357, 34;
	mul.lo.s64 	%rd189, %rd1581, %rd1300;
	mov.u64 	%rd3394, %rd10;
$L__BB2_144:
	add.s64 	%rd1582, %rd3394, %rd189;
	shl.b64 	%rd1583, %rd1582, 1;
	add.s64 	%rd1584, %rd1, %rd1583;
	add.s64 	%rd1585, %rd3394, %rd188;
	shl.b64 	%rd1586, %rd1585, 1;
	add.s64 	%rd1587, %rd2, %rd1586;
	ld.global.u16 	%rs104, [%rd1587];
	ld.global.u16 	%rs105, [%rd1584];
	// begin inline asm
	{add.f16 %rs103,%rs104,%rs105;
}
	// end inline asm
	st.global.u16 	[%rd1587], %rs103;
	add.s64 	%rd3394, %rd3394, 256;
	setp.gt.s64 	%p177, %rd1300, %rd3394;
	@%p177 bra 	$L__BB2_144;
$L__BB2_145:
	ld.shared.u64 	%rd1588, [_ZZ17LookupTableV2GradI6__halfLi256EEvPT_PKS1_PKllllE5s_ids+280];
	setp.lt.s64 	%p178, %rd1588, %rd8;
	setp.ge.s64 	%p179, %rd1588, %rd9;
	or.pred  	%p180, %p178, %p179;
	@%p180 bra 	$L__BB2_149;
	setp.le.s64 	%p181, %rd1300, %rd10;
	@%p181 bra 	$L__BB2_149;
	mul.lo.s64 	%rd193, %rd1588, %rd1300;
	add.s64 	%rd1589, %rd3357, 35;
	mul.lo.s64 	%rd194, %rd1589, %rd1300;
	mov.u64 	%rd3395, %rd10;
$L__BB2_148:
	add.s64 	%rd1590, %rd3395, %rd194;
	shl.b64 	%rd1591, %rd1590, 1;
	add.s64 	%rd1592, %rd1, %rd1591;
	add.s64 	%rd1593, %rd3395, %rd193;
	shl.b64 	%rd1594, %rd1593, 1;
	add.s64 	%rd1595, %rd2, %rd1594;
	ld.global.u16 	%rs107, [%rd1595];
	ld.global.u16 	%rs108, [%rd1592];
	// begin inline asm
	{add.f16 %rs106,%rs107,%rs108;
}
	// end inline asm
	st.global.u16 	[%rd1595], %rs106;
	add.s64 	%rd3395, %rd3395, 256;
	setp.gt.s64 	%p182, %rd1300, %rd3395;
	@%p182 bra 	$L__BB2_148;
$L__BB2_149:
	ld.shared.u64 	%rd1596, [_ZZ17LookupTableV2GradI6__halfLi256EEvPT_PKS1_PKllllE5s_ids+288];
	setp.lt.s64 	%p183, %rd1596, %rd8;
	setp.ge.s64 	%p184, %rd1596, %rd9;
	or.pred  	%p185, %p183, %p184;
	@%p185 bra 	$L__BB2_153;
	setp.le.s64 	%p186, %rd1300, %rd10;
	@%p186 bra 	$L__BB2_153;
	mul.lo.s64 	%rd198, %rd1596, %rd1300;
	add.s64 	%rd1597, %rd3357, 36;
	mul.lo.s64 	%rd199, %rd1597, %rd1300;
	mov.u64 	%rd3396, %rd10;
$L__BB2_152:
	add.s64 	%rd1598, %rd3396, %rd199;
	shl.b64 	%rd1599, %rd1598, 1;
	add.s64 	%rd1600, %rd1, %rd1599;
	add.s64 	%rd1601, %rd3396, %rd198;
	shl.b64 	%rd1602, %rd1601, 1;
	add.s64 	%rd1603, %rd2, %rd1602;
	ld.global.u16 	%rs110, [%rd1603];
	ld.global.u16 	%rs111, [%rd1600];
	// begin inline asm
	{add.f16 %rs109,%rs110,%rs111;
}
	// end inline asm
	st.global.u16 	[%rd1603], %rs109;
	add.s64 	%rd3396, %rd3396, 256;
	setp.gt.s64 	%p187, %rd1300, %rd3396;
	@%p187 bra 	$L__BB2_152;
$L__BB2_153:
	ld.shared.u64 	%rd1604, [_ZZ17LookupTableV2GradI6__halfLi256EEvPT_PKS1_PKllllE5s_ids+296];
	setp.lt.s64 	%p188, %rd1604, %rd8;
	setp.ge.s64 	%p189, %rd1604, %rd9;
	or.pred  	%p190, %p188, %p189;
	@%p190 bra 	$L__BB2_157;
	setp.le.s64 	%p191, %rd1300, %rd10;
	@%p191 bra 	$L__BB2_157;
	mul.lo.s64 	%rd203, %rd1604, %rd1300;
	add.s64 	%rd1605, %rd3357, 37;
	mul.lo.s64 	%rd204, %rd1605, %rd1300;
	mov.u64 	%rd3397, %rd10;
$L__BB2_156:
	add.s64 	%rd1606, %rd3397, %rd204;
	shl.b64 	%rd1607, %rd1606, 1;
	add.s64 	%rd1608, %rd1, %rd1607;
	add.s64 	%rd1609, %rd3397, %rd203;
	shl.b64 	%rd1610, %rd1609, 1;
	add.s64 	%rd1611, %rd2, %rd1610;
	ld.global.u16 	%rs113, [%rd1611];
	ld.global.u16 	%rs114, [%rd1608];
	// begin inline asm
	{add.f16 %rs112,%rs113,%rs114;
}
	// end inline asm
	st.global.u16 	[%rd1611], %rs112;
	add.s64 	%rd3397, %rd3397, 256;
	setp.gt.s64 	%p192, %rd1300, %rd3397;
	@%p192 bra 	$L__BB2_156;
$L__BB2_157:
	ld.shared.u64 	%rd1612, [_ZZ17LookupTableV2GradI6__halfLi256EEvPT_PKS1_PKllllE5s_ids+304];
	setp.lt.s64 	%p193, %rd1612, %rd8;
	setp.ge.s64 	%p194, %rd1612, %rd9;
	or.pred  	%p195, %p193, %p194;
	@%p195 bra 	$L__BB2_161;
	setp.le.s64 	%p196, %rd1300, %rd10;
	@%p196 bra 	$L__BB2_161;
	mul.lo.s64 	%rd208, %rd1612, %rd1300;
	add.s64 	%rd1613, %rd3357, 38;
	mul.lo.s64 	%rd209, %rd1613, %rd1300;
	mov.u64 	%rd3398, %rd10;
$L__BB2_160:
	add.s64 	%rd1614, %rd3398, %rd209;
	shl.b64 	%rd1615, %rd1614, 1;
	add.s64 	%rd1616, %rd1, %rd1615;
	add.s64 	%rd1617, %rd3398, %rd208;
	shl.b64 	%rd1618, %rd1617, 1;
	add.s64 	%rd1619, %rd2, %rd1618;
	ld.global.u16 	%rs116, [%rd1619];
	ld.global.u16 	%rs117, [%rd1616];
	// begin inline asm
	{add.f16 %rs115,%rs116,%rs117;
}
	// end inline asm
	st.global.u16 	[%rd1619], %rs115;
	add.s64 	%rd3398, %rd3398, 256;
	setp.gt.s64 	%p197, %rd1300, %rd3398;
	@%p197 bra 	$L__BB2_160;
$L__BB2_161:
	ld.shared.u64 	%rd1620, [_ZZ17LookupTableV2GradI6__halfLi256EEvPT_PKS1_PKllllE5s_ids+312];
	setp.lt.s64 	%p198, %rd1620, %rd8;
	setp.ge.s64 	%p199, %rd1620, %rd9;
	or.pred  	%p200, %p198, %p199;
	@%p200 bra 	$L__BB2_165;
	setp.le.s64 	%p201, %rd1300, %rd10;
	@%p201 bra 	$L__BB2_165;
	mul.lo.s64 	%rd213, %rd1620, %rd1300;
	add.s64 	%rd1621, %rd3357, 39;
	mul.lo.s64 	%rd214, %rd1621, %rd1300;
	mov.u64 	%rd3399, %rd10;
$L__BB2_164:
	add.s64 	%rd1622, %rd3399, %rd214;
	shl.b64 	%rd1623, %rd1622, 1;
	add.s64 	%rd1624, %rd1, %rd1623;
	add.s64 	%rd1625, %rd3399, %rd213;
	shl.b64 	%rd1626, %rd1625, 1;
	add.s64 	%rd1627, %rd2, %rd1626;
	ld.global.u16 	%rs119, [%rd1627];
	ld.global.u16 	%rs120, [%rd1624];
	// begin inline asm
	{add.f16 %rs118,%rs119,%rs120;
}
	// end inline asm
	st.global.u16 	[%rd1627], %rs118;
	add.s64 	%rd3399, %rd3399, 256;
	setp.gt.s64 	%p202, %rd1300, %rd3399;
	@%p202 bra 	$L__BB2_164;
$L__BB2_165:
	ld.shared.u64 	%rd1628, [_ZZ17LookupTableV2GradI6__halfLi256EEvPT_PKS1_PKllllE5s_ids+320];
	setp.lt.s64 	%p203, %rd1628, %rd8;
	setp.ge.s64 	%p204, %rd1628, %rd9;
	or.pred  	%p205, %p203, %p204;
	@%p205 bra 	$L__BB2_169;
	setp.le.s64 	%p206, %rd1300, %rd10;
	@%p206 bra 	$L__BB2_169;
	mul.lo.s64 	%rd218, %rd1628, %rd1300;
	add.s64 	%rd1629, %rd3357, 40;
	mul.lo.s64 	%rd219, %rd1629, %rd1300;
	mov.u64 	%rd3400, %rd10;
$L__BB2_168:
	add.s64 	%rd1630, %rd3400, %rd219;
	shl.b64 	%rd1631, %rd1630, 1;
	add.s64 	%rd1632, %rd1, %rd1631;
	add.s64 	%rd1633, %rd3400, %rd218;
	shl.b64 	%rd1634, %rd1633, 1;
	add.s64 	%rd1635, %rd2, %rd1634;
	ld.global.u16 	%rs122, [%rd1635];
	ld.global.u16 	%rs123, [%rd1632];
	// begin inline asm
	{add.f16 %rs121,%rs122,%rs123;
}
	// end inline asm
	st.global.u16 	[%rd1635], %rs121;
	add.s64 	%rd3400, %rd3400, 256;
	setp.gt.s64 	%p207, %rd1300, %rd3400;
	@%p207 bra 	$L__BB2_168;
$L__BB2_169:
	ld.shared.u64 	%rd1636, [_ZZ17LookupTableV2GradI6__halfLi256EEvPT_PKS1_PKllllE5s_ids+328];
	setp.lt.s64 	%p208, %rd1636, %rd8;
	setp.ge.s64 	%p209, %rd1636, %rd9;
	or.pred  	%p210, %p208, %p209;
	@%p210 bra 	$L__BB2_173;
	setp.le.s64 	%p211, %rd1300, %rd10;
	@%p211 bra 	$L__BB2_173;
	mul.lo.s64 	%rd223, %rd1636, %rd1300;
	add.s64 	%rd1637, %rd3357, 41;
	mul.lo.s64 	%rd224, %rd1637, %rd1300;
	mov.u64 	%rd3401, %rd10;
$L__BB2_172:
	add.s64 	%rd1638, %rd3401, %rd224;
	shl.b64 	%rd1639, %rd1638, 1;
	add.s64 	%rd1640, %rd1, %rd1639;
	add.s64 	%rd1641, %rd3401, %rd223;
	shl.b64 	%rd1642, %rd1641, 1;
	add.s64 	%rd1643, %rd2, %rd1642;
	ld.global.u16 	%rs125, [%rd1643];
	ld.global.u16 	%rs126, [%rd1640];
	// begin inline asm
	{add.f16 %rs124,%rs125,%rs126;
}
	// end inline asm
	st.global.u16 	[%rd1643], %rs124;
	add.s64 	%rd3401, %rd3401, 256;
	setp.gt.s64 	%p212, %rd1300, %rd3401;
	@%p212 bra 	$L__BB2_172;
$L__BB2_173:
	ld.shared.u64 	%rd1644, [_ZZ17LookupTableV2GradI6__halfLi256EEvPT_PKS1_PKllllE5s_ids+336];
	setp.lt.s64 	%p213, %rd1644, %rd8;
	setp.ge.s64 	%p214, %rd1644, %rd9;
	or.pred  	%p215, %p213, %p214;
	@%p215 bra 	$L__BB2_177;
	setp.le.s64 	%p216, %rd1300, %rd10;
	@%p216 bra 	$L__BB2_177;
	mul.lo.s64 	%rd228, %rd1644, %rd1300;
	add.s64 	%rd1645, %rd3357, 42;
	mul.lo.s64 	%rd229, %rd1645, %rd1300;
	mov.u64 	%rd3402, %rd10;
$L__BB2_176:
	add.s64 	%rd1646, %rd3402, %rd229;
	shl.b64 	%rd1647, %rd1646, 1;
	add.s64 	%rd1648, %rd1, %rd1647;
	add.s64 	%rd1649, %rd3402, %rd228;
	shl.b64 	%rd1650, %rd1649, 1;
	add.s64 	%rd1651, %rd2, %rd1650;
	ld.global.u16 	%rs128, [%rd1651];
	ld.global.u16 	%rs129, [%rd1648];
	// begin inline asm
	{add.f16 %rs127,%rs128,%rs129;
}
	// end inline asm
	st.global.u16 	[%rd1651], %rs127;
	add.s64 	%rd3402, %rd3402, 256;
	setp.gt.s64 	%p217, %rd1300, %rd3402;
	@%p217 bra 	$L__BB2_176;
$L__BB2_177:
	ld.shared.u64 	%rd1652, [_ZZ17LookupTableV2GradI6__halfLi256EEvPT_PKS1_PKllllE5s_ids+344];
	setp.lt.s64 	%p218, %rd1652, %rd8;
	setp.ge.s64 	%p219, %rd1652, %rd9;
	or.pred  	%p220, %p218, %p219;
	@%p220 bra 	$L__BB2_181;
	setp.le.s64 	%p221, %rd1300, %rd10;
	@%p221 bra 	$L__BB2_181;
	mul.lo.s64 	%rd233, %rd1652, %rd1300;
	add.s64 	%rd1653, %rd3357, 43;
	mul.lo.s64 	%rd234, %rd1653, %rd1300;
	mov.u64 	%rd3403, %rd10;
$L__BB2_180:
	add.s64 	%rd1654, %rd3403, %rd234;
	shl.b64 	%rd1655, %rd1654, 1;
	add.s64 	%rd1656, %rd1, %rd1655;
	add.s64 	%rd1657, %rd3403, %rd233;
	shl.b64 	%rd1658, %rd1657, 1;
	add.s64 	%rd1659, %rd2, %rd1658;
	ld.global.u16 	%rs131, [%rd1659];
	ld.global.u16 	%rs132, [%rd1656];
	// begin inline asm
	{add.f16 %rs130,%rs131,%rs132;
}
	// end inline asm
	st.global.u16 	[%rd1659], %rs130;
	add.s64 	%rd3403, %rd3403, 256;
	setp.gt.s64 	%p222, %rd1300, %rd3403;
	@%p222 bra 	$L__BB2_180;
$L__BB2_181:
	ld.shared.u64 	%rd1660, [_ZZ17LookupTableV2GradI6__halfLi256EEvPT_PKS1_PKllllE5s_ids+352];
	setp.lt.s64 	%p223, %rd1660, %rd8;
	setp.ge.s64 	%p224, %rd1660, %rd9;
	or.pred  	%p225, %p223, %p224;
	@%p225 bra 	$L__BB2_185;
	setp.le.s64 	%p226, %rd1300, %rd10;
	@%p226 bra 	$L__BB2_185;
	mul.lo.s64 	%rd238, %rd1660, %rd1300;
	add.s64 	%rd1661, %rd3357, 44;
	mul.lo.s64 	%rd239, %rd1661, %rd1300;
	mov.u64 	%rd3404, %rd10;
$L__BB2_184:
	add.s64 	%rd1662, %rd3404, %rd239;
	shl.b64 	%rd1663, %rd1662, 1;
	add.s64 	%rd1664, %rd1, %rd1663;
	add.s64 	%rd1665, %rd3404, %rd238;
	shl.b64 	%rd1666, %rd1665, 1;
	add.s64 	%rd1667, %rd2, %rd1666;
	ld.global.u16 	%rs134, [%rd1667];
	ld.global.u16 	%rs135, [%rd1664];
	// begin inline asm
	{add.f16 %rs133,%rs134,%rs135;
}
	// end inline asm
	st.global.u16 	[%rd1667], %rs133;
	add.s64 	%rd3404, %rd3404, 256;
	setp.gt.s64 	%p227, %rd1300, %rd3404;
	@%p227 bra 	$L__BB2_184;
$L__BB2_185:
	ld.shared.u64 	%rd1668, [_ZZ17LookupTableV2GradI6__halfLi256EEvPT_PKS1_PKllllE5s_ids+360];
	setp.lt.s64 	%p228, %rd1668, %rd8;
	setp.ge.s64 	%p229, %rd1668, %rd9;
	or.pred  	%p230, %p228, %p229;
	@%p230 bra 	$L__BB2_189;
	setp.le.s64 	%p231, %rd1300, %rd10;
	@%p231 bra 	$L__BB2_189;
	mul.lo.s64 	%rd243, %rd1668, %rd1300;
	add.s64 	%rd1669, %rd3357, 45;
	mul.lo.s64 	%rd244, %rd1669, %rd1300;
	mov.u64 	%rd3405, %rd10;
$L__BB2_188:
	add.s64 	%rd1670, %rd3405, %rd244;
	shl.b64 	%rd1671, %rd1670, 1;
	add.s64 	%rd1672, %rd1, %rd1671;
	add.s64 	%rd1673, %rd3405, %rd243;
	shl.b64 	%rd1674, %rd1673, 1;
	add.s64 	%rd1675, %rd2, %rd1674;
	ld.global.u16 	%rs137, [%rd1675];
	ld.global.u16 	%rs138, [%rd1672];
	// begin inline asm
	{add.f16 %rs136,%rs137,%rs138;
}
	// end inline asm
	st.global.u16 	[%rd1675], %rs136;
	add.s64 	%rd3405, %rd3405, 256;
	setp.gt.s64 	%p232, %rd1300, %rd3405;
	@%p232 bra 	$L__BB2_188;
$L__BB2_189:
	ld.shared.u64 	%rd1676, [_ZZ17LookupTableV2GradI6__halfLi256EEvPT_PKS1_PKllllE5s_ids+368];
	setp.lt.s64 	%p233, %rd1676, %rd8;
	setp.ge.s64 	%p234, %rd1676, %rd9;
	or.pred  	%p235, %p233, %p234;
	@%p235 bra 	$L__BB2_193;
	setp.le.s64 	%p236, %rd1300, %rd10;
	@%p236 bra 	$L__BB2_193;
	mul.lo.s64 	%rd248, %rd1676, %rd1300;
	add.s64 	%rd1677, %rd3357, 46;
	mul.lo.s64 	%rd249, %rd1677, %rd1300;
	mov.u64 	%rd3406, %rd10;
$L__BB2_192:
	add.s64 	%rd1678, %rd3406, %rd249;
	shl.b64 	%rd1679, %rd1678, 1;
	add.s64 	%rd1680, %rd1, %rd1679;
	add.s64 	%rd1681, %rd3406, %rd248;
	shl.b64 	%rd1682, %rd1681, 1;
	add.s64 	%rd1683, %rd2, %rd1682;
	ld.global.u16 	%rs140, [%rd1683];
	ld.global.u16 	%rs141, [%rd1680];
	// begin inline asm
	{add.f16 %rs139,%rs140,%rs141;
}
	// end inline asm
	st.global.u16 	[%rd1683], %rs139;
	add.s64 	%rd3406, %rd3406, 256;
	setp.gt.s64 	%p237, %rd1300, %rd3406;
	@%p237 bra 	$L__BB2_192;
$L__BB2_193:
	ld.shared.u64 	%rd1684, [_ZZ17LookupTableV2GradI6__halfLi256EEvPT_PKS1_PKllllE5s_ids+376];
	setp.lt.s64 	%p238, %rd1684, %rd8;
	setp.ge.s64 	%p239, %rd1684, %rd9;
	or.pred  	%p240, %p238, %p239;
	@%p240 bra 	$L__BB2_197;
	setp.le.s64 	%p241, %rd1300, %rd10;
	@%p241 bra 	$L__BB2_197;
	mul.lo.s64 	%rd253, %rd1684, %rd1300;
	add.s64 	%rd1685, %rd3357, 47;
	mul.lo.s64 	%rd254, %rd1685, %rd1300;
	mov.u64 	%rd3407, %rd10;
$L__BB2_196:
	add.s64 	%rd1686, %rd3407, %rd254;
	shl.b64 	%rd1687, %rd1686, 1;
	add.s64 	%rd1688, %rd1, %rd1687;
	add.s64 	%rd1689, %rd3407, %rd253;
	shl.b64 	%rd1690, %rd1689, 1;
	add.s64 	%rd1691, %rd2, %rd1690;
	ld.global.u16 	%rs143, [%rd1691];
	ld.global.u16 	%rs144, [%rd1688];
	// begin inline asm
	{add.f16 %rs142,%rs143,%rs144;
}
	// end inline asm
	st.global.u16 	[%rd1691], %rs142;
	add.s64 	%rd3407, %rd3407, 256;
	setp.gt.s64 	%p242, %rd1300, %rd3407;
	@%p242 bra 	$L__BB2_196;
$L__BB2_197:
	ld.shared.u64 	%rd1692, [_ZZ17LookupTableV2GradI6__halfLi256EEvPT_PKS1_PKllllE5s_ids+384];
	setp.lt.s64 	%p243, %rd1692, %rd8;
	setp.ge.s64 	%p244, %rd1692, %rd9;
	or.pred  	%p245, %p243, %p244;
	@%p245 bra 	$L__BB2_201;
	setp.le.s64 	%p246, %rd1300, %rd10;
	@%p246 bra 	$L__BB2_201;
	mul.lo.s64 	%rd258, %rd1692, %rd1300;
	add.s64 	%rd1693, %rd3357, 48;
	mul.lo.s64 	%rd259, %rd1693, %rd1300;
	mov.u64 	%rd3408, %rd10;
$L__BB2_200:
	add.s64 	%rd1694, %rd3408, %rd259;
	shl.b64 	%rd1695, %rd1694, 1;
	add.s64 	%rd1696, %rd1, %rd1695;
	add.s64 	%rd1697, %rd3408, %rd258;
	shl.b64 	%rd1698, %rd1697, 1;
	add.s64 	%rd1699, %rd2, %rd1698;
	ld.global.u16 	%rs146, [%rd1699];
	ld.global.u16 	%rs147, [%rd1696];
	// begin inline asm
	{add.f16 %rs145,%rs146,%rs147;
}
	// end inline asm
	st.global.u16 	[%rd1699], %rs145;
	add.s64 	%rd3408, %rd3408, 256;
	setp.gt.s64 	%p247, %rd1300, %rd3408;
	@%p247 bra 	$L__BB2_200;
$L__BB2_201:
	ld.shared.u64 	%rd1700, [_ZZ17LookupTableV2GradI6__halfLi256EEvPT_PKS1_PKllllE5s_ids+392];
	setp.lt.s64 	%p248, %rd1700, %rd8;
	setp.ge.s64 	%p249, %rd1700, %rd9;
	or.pred  	%p250, %p248, %p249;
	@%p250 bra 	$L__BB2_205;
	setp.le.s64 	%p251, %rd1300, %rd10;
	@%p251 bra 	$L__BB2_205;
	mul.lo.s64 	%rd263, %rd1700, %rd1300;
	add.s64 	%rd1701, %rd3357, 49;
	mul.lo.s64 	%rd264, %rd1701, %rd1300;
	mov.u64 	%rd3409, %rd10;
$L__BB2_204:
	add.s64 	%rd1702, %rd3409, %rd264;
	shl.b64 	%rd1703, %rd1702, 1;
	add.s64 	%rd1704, %rd1, %rd1703;
	add.s64 	%rd1705, %rd3409, %rd263;
	shl.b64 	%rd1706, %rd1705, 1;
	add.s64 	%rd1707, %rd2, %rd1706;
	ld.global.u16 	%rs149, [%rd1707];
	ld.global.u16 	%rs150, [%rd1704];
	// begin inline asm
	{add.f16 %rs148,%rs149,%rs150;
}
	// end inline asm
	st.global.u16 	[%rd1707], %rs148;
	add.s64 	%rd3409, %rd3409, 256;
	setp.gt.s64 	%p252, %rd1300, %rd3409;
	@%p252 bra 	$L__BB2_204;
$L__BB2_205:
	ld.shared.u64 	%rd1708, [_ZZ17LookupTableV2GradI6__halfLi256EEvPT_PKS1_PKllllE5s_ids+400];
	setp.lt.s64 	%p253, %rd1708, %rd8;
	setp.ge.s64 	%p254, %rd1708, %rd9;
	or.pred  	%p255, %p253, %p254;
	@%p255 bra 	$L__BB2_209;
	setp.le.s64 	%p256, %rd1300, %rd10;
	@%p256 bra 	$L__BB2_209;
	mul.lo.s64 	%rd268, %rd1708, %rd1300;
	add.s64 	%rd1709, %rd3357, 50;
	mul.lo.s64 	%rd269, %rd1709, %rd1300;
	mov.u64 	%rd3410, %rd10;
$L__BB2_208:
	add.s64 	%rd1710, %rd3410, %rd269;
	shl.b64 	%rd1711, %rd1710, 1;
	add.s64 	%rd1712, %rd1, %rd1711;
	add.s64 	%rd1713, %rd3410, %rd268;
	shl.b64 	%rd1714, %rd1713, 1;
	add.s64 	%rd1715, %rd2, %rd1714;
	ld.global.u16 	%rs152, [%rd1715];
	ld.global.u16 	%rs153, [%rd1712];
	// begin inline asm
	{add.f16 %rs151,%rs152,%rs153;
}
	// end inline asm
	st.global.u16 	[%rd1715], %rs151;
	add.s64 	%rd3410, %rd3410, 256;
	setp.gt.s64 	%p257, %rd1300, %rd3410;
	@%p257 bra 	$L__BB2_208;
$L__BB2_209:
	ld.shared.u64 	%rd1716, [_ZZ17LookupTableV2GradI6__halfLi256EEvPT_PKS1_PKllllE5s_ids+408];
	setp.lt.s64 	%p258, %rd1716, %rd8;
	setp.ge.s64 	%p259, %rd1716, %rd9;
	or.pred  	%p260, %p258, %p259;
	@%p260 bra 	$L__BB2_213;
	setp.le.s64 	%p261, %rd1300, %rd10;
	@%p261 bra 	$L__BB2_213;
	mul.lo.s64 	%rd273, %rd1716, %rd1300;
	add.s64 	%rd1717, %rd3357, 51;
	mul.lo.s64 	%rd274, %rd1717, %rd1300;
	mov.u64 	%rd3411, %rd10;
$L__BB2_212:
	add.s64 	%rd1718, %rd3411, %rd274;
	shl.b64 	%rd1719, %rd1718, 1;
	add.s64 	%rd1720, %rd1, %rd1719;
	add.s64 	%rd1721, %rd3411, %rd273;
	shl.b64 	%rd1722, %rd1721, 1;
	add.s64 	%rd1723, %rd2, %rd1722;
	ld.global.u16 	%rs155, [%rd1723];
	ld.global.u16 	%rs156, [%rd1720];
	// begin inline asm
	{add.f16 %rs154,%rs155,%rs156;
}
	// end inline asm
	st.global.u16 	[%rd1723], %rs154;
	add.s64 	%rd3411, %rd3411, 256;
	setp.gt.s64 	%p262, %rd1300, %rd3411;
	@%p262 bra 	$L__BB2_212;
$L__BB2_213:
	ld.shared.u64 	%rd1724, [_ZZ17LookupTableV2GradI6__halfLi256EEvPT_PKS1_PKllllE5s_ids+416];
	setp.lt.s64 	%p263, %rd1724, %rd8;
	setp.ge.s64 	%p264, %rd1724, %rd9;
	or.pred  	%p265, %p263, %p264;
	@%p265 bra 	$L__BB2_217;
	setp.le.s64 	%p266, %rd1300, %rd10;
	@%p266 bra 	$L__BB2_217;
	mul.lo.s64 	%rd278, %rd1724, %rd1300;
	add.s64 	%rd1725, %rd3357, 52;
	mul.lo.s64 	%rd279, %rd1725, %rd1300;
	mov.u64 	%rd3412, %rd10;
$L__BB2_216:
	add.s64 	%rd1726, %rd3412, %rd279;
	shl.b64 	%rd1727, %rd1726, 1;
	add.s64 	%rd1728, %rd1, %rd1727;
	add.s64 	%rd1729, %rd3412, %rd278;
	shl.b64 	%rd1730, %rd1729, 1;
	add.s64 	%rd1731, %rd2, %rd1730;
	ld.global.u16 	%rs158, [%rd1731];
	ld.global.u16 	%rs159, [%rd1728];
	// begin inline asm
	{add.f16 %rs157,%rs158,%rs159;
}
	// end inline asm
	st.global.u16 	[%rd1731], %rs157;
	add.s64 	%rd3412, %rd3412, 256;
	setp.gt.s64 	%p267, %rd1300, %rd3412;
	@%p267 bra 	$L__BB2_216;
$L__BB2_217:
	ld.shared.u64 	%rd1732, [_ZZ17LookupTableV2GradI6__halfLi256EEvPT_PKS1_PKllllE5s_ids+424];
	setp.lt.s64 	%p268, %rd1732, %rd8;
	setp.ge.s64 	%p269, %rd1732, %rd9;
	or.pred  	%p270, %p268, %p269;
	@%p270 bra 	$L__BB2_221;
	setp.le.s64 	%p271, %rd1300, %rd10;
	@%p271 bra 	$L__BB2_221;
	mul.lo.s64 	%rd283, %rd1732, %rd1300;
	add.s64 	%rd1733, %rd3357, 53;
	mul.lo.s64 	%rd284, %rd1733, %rd1300;
	mov.u64 	%rd3413, %rd10;
$L__BB2_220:
	add.s64 	%rd1734, %rd3413, %rd284;
	shl.b64 	%rd1735, %rd1734, 1;
	add.s64 	%rd1736, %rd1, %rd1735;
	add.s64 	%rd1737, %rd3413, %rd283;
	shl.b64 	%rd1738, %rd1737, 1;
	add.s64 	%rd1739, %rd2, %rd1738;
	ld.global.u16 	%rs161, [%rd1739];
	ld.global.u16 	%rs162, [%rd1736];
	// begin inline asm
	{add.f16 %rs160,%rs161,%rs162;
}
	// end inline asm
	st.global.u16 	[%rd1739], %rs160;
	add.s64 	%rd3413, %rd3413, 256;
	setp.gt.s64 	%p272, %rd1300, %rd3413;
	@%p272 bra 	$L__BB2_220;
$L__BB2_221:
	ld.shared.u64 	%rd1740, [_ZZ17LookupTableV2GradI6__halfLi256EEvPT_PKS1_PKllllE5s_ids+432];
	setp.lt.s64 	%p273, %rd1740, %rd8;
	setp.ge.s64 	%p274, %rd1740, %rd9;
	or.pred  	%p275, %p273, %p274;
	@%p275 bra 	$L__BB2_225;
	setp.le.s64 	%p276, %rd1300, %rd10;
	@%p276 bra 	$L__BB2_225;
	mul.lo.s64 	%rd288, %rd1740, %rd1300;
	add.s64 	%rd1741, %rd3357, 54;
	mul.lo.s64 	%rd289, %rd1741, %rd1300;
	mov.u64 	%rd3414, %rd10;
$L__BB2_224:
	add.s64 	%rd1742, %rd3414, %rd289;
	shl.b64 	%rd1743, %rd1742, 1;
	add.s64 	%rd1744, %rd1, %rd1743;
	add.s64 	%rd1745, %rd3414, %rd288;
	shl.b64 	%rd1746, %rd1745, 1;
	add.s64 	%rd1747, %rd2, %rd1746;
	ld.global.u16 	%rs164, [%rd1747];
	ld.global.u16 	%rs165, [%rd1744];
	// begin inline asm
	{add.f16 %rs163,%rs164,%rs165;
}
	// end inline asm
	st.global.u16 	[%rd1747], %rs163;
	add.s64 	%rd3414, %rd3414, 256;
	setp.gt.s64 	%p277, %rd1300, %rd3414;
	@%p277 bra 	$L__BB2_224;
$L__BB2_225:
	ld.shared.u64 	%rd1748, [_ZZ17LookupTableV2GradI6__halfLi256EEvPT_PKS1_PKllllE5s_ids+440];
	setp.lt.s64 	%p278, %rd1748, %rd8;
	setp.ge.s64 	%p279, %rd1748, %rd9;
	or.pred  	%p280, %p278, %p279;
	@%p280 bra 	$L__BB2_229;
	setp.le.s64 	%p281, %rd1300, %rd10;
	@%p281 bra 	$L__BB2_229;
	mul.lo.s64 	%rd293, %rd1748, %rd1300;
	add.s64 	%rd1749, %rd3357, 55;
	mul.lo.s64 	%rd294, %rd1749, %rd1300;
	mov.u64 	%rd3415, %rd10;
$L__BB2_228:
	add.s64 	%rd1750, %rd3415, %rd294;
	shl.b64 	%rd1751, %rd1750, 1;
	add.s64 	%rd1752, %rd1, %rd1751;
	add.s64 	%rd1753, %rd3415, %rd293;
	shl.b64 	%rd1754, %rd1753, 1;
	add.s64 	%rd1755, %rd2, %rd1754;
	ld.global.u16 	%rs167, [%rd1755];
	ld.global.u16 	%rs168, [%rd1752];
	// begin inline asm
	{add.f16 %rs166,%rs167,%rs168;
}
	// end inline asm
	st.global.u16 	[%rd1755], %rs166;
	add.s64 	%rd3415, %rd3415, 256;
	setp.gt.s64 	%p282, %rd1300, %rd3415;
	@%p282 bra 	$L__BB2_228;
$L__BB2_229:
	ld.shared.u64 	%rd1756, [_ZZ17LookupTableV2GradI6__halfLi256EEvPT_PKS1_PKllllE5s_ids+448];
	setp.lt.s64 	%p283, %rd1756, %rd8;
	setp.ge.s64 	%p284, %rd1756, %rd9;
	or.pred  	%p285, %p283, %p284;
	@%p285 bra 	$L__BB2_233;
	setp.le.s64 	%p286, %rd1300, %rd10;
	@%p286 bra 	$L__BB2_233;
	mul.lo.s64 	%rd298, %rd1756, %rd1300;
	add.s64 	%rd1757, %rd3357, 56;
	mul.lo.s64 	%rd299, %rd1757, %rd1300;
	mov.u64 	%rd3416, %rd10;
$L__BB2_232:
	add.s64 	%rd1758, %rd3416, %rd299;
	shl.b64 	%rd1759, %rd1758, 1;
	add.s64 	%rd1760, %rd1, %rd1759;
	add.s64 	%rd1761, %rd3416, %rd298;
	shl.b64 	%rd1762, %rd1761, 1;
	add.s64 	%rd1763, %rd2, %rd1762;
	ld.global.u16 	%rs170, [%rd1763];
	ld.global.u16 	%rs171, [%rd1760];
	// begin inline asm
	{add.f16 %rs169,%rs170,%rs171;
}
	// end inline asm
	st.global.u16 	[%rd1763], %rs169;
	add.s64 	%rd3416, %rd3416, 256;
	setp.gt.s64 	%p287, %rd1300, %rd3416;
	@%p287 bra 	$L__BB2_232;
$L__BB2_233:
	ld.shared.u64 	%rd1764, [_ZZ17LookupTableV2GradI6__halfLi256EEvPT_PKS1_PKllllE5s_ids+456];
	setp.lt.s64 	%p288, %rd1764, %rd8;
	setp.ge.s64 	%p289, %rd1764, %rd9;
	or.pred  	%p290, %p288, %p289;
	@%p290 bra 	$L__BB2_237;
	setp.le.s64 	%p291, %rd1300, %rd10;
	@%p291 bra 	$L__BB2_237;
	mul.lo.s64 	%rd303, %rd1764, %rd1300;
	add.s64 	%rd1765, %rd3357, 57;
	mul.lo.s64 	%rd304, %rd1765, %rd1300;
	mov.u64 	%rd3417, %rd10;
$L__BB2_236:
	add.s64 	%rd1766, %rd3417, %rd304;
	shl.b64 	%rd1767, %rd1766, 1;
	add.s64 	%rd1768, %rd1, %rd1767;
	add.s64 	%rd1769, %rd3417, %rd303;
	shl.b64 	%rd1770, %rd1769, 1;
	add.s64 	%rd1771, %rd2, %rd1770;
	ld.global.u16 	%rs173, [%rd1771];
	ld.global.u16 	%rs174, [%rd1768];
	// begin inline asm
	{add.f16 %rs172,%rs173,%rs174;
}
	// end inline asm
	st.global.u16 	[%rd1771], %rs172;
	add.s64 	%rd3417, %rd3417, 256;
	setp.gt.s64 	%p292, %rd1300, %rd3417;
	@%p292 bra 	$L__BB2_236;
$L__BB2_237:
	ld.shared.u64 	%rd1772, [_ZZ17LookupTableV2GradI6__halfLi256EEvPT_PKS1_PKllllE5s_ids+464];
	setp.lt.s64 	%p293, %rd1772, %rd8;
	setp.ge.s64 	%p294, %rd1772, %rd9;
	or.pred  	%p295, %p293, %p294;
	@%p295 bra 	$L__BB2_241;
	setp.le.s64 	%p296, %rd1300, %rd10;
	@%p296 bra 	$L__BB2_241;
	mul.lo.s64 	%rd308, %rd1772, %rd1300;
	add.s64 	%rd1773, %rd3357, 58;
	mul.lo.s64 	%rd309, %rd1773, %rd1300;
	mov.u64 	%rd3418, %rd10;
$L__BB2_240:
	add.s64 	%rd1774, %rd3418, %rd309;
	shl.b64 	%rd1775, %rd1774, 1;
	add.s64 	%rd1776, %rd1, %rd1775;
	add.s64 	%rd1777, %rd3418, %rd308;
	shl.b64 	%rd1778, %rd1777, 1;
	add.s64 	%rd1779, %rd2, %rd1778;
	ld.global.u16 	%rs176, [%rd1779];
	ld.global.u16 	%rs177, [%rd1776];
	// begin inline asm
	{add.f16 %rs175,%rs176,%rs177;
}
	// end inline asm
	st.global.u16 	[%rd1779], %rs175;
	add.s64 	%rd3418, %rd3418, 256;
	setp.gt.s64 	%p297, %rd1300, %rd3418;
	@%p297 bra 	$L__BB2_240;
$L__BB2_241:
	ld.shared.u64 	%rd1780, [_ZZ17LookupTableV2GradI6__halfLi256EEvPT_PKS1_PKllllE5s_ids+472];
	setp.lt.s64 	%p298, %rd1780, %rd8;
	setp.ge.s64 	%p299, %rd1780, %rd9;
	or.pred  	%p300, %p298, %p299;
	@%p300 bra 	$L__BB2_245;
	setp.le.s64 	%p301, %rd1300, %rd10;
	@%p301 bra 	$L__BB2_245;
	mul.lo.s64 	%rd313, %rd1780, %rd1300;
	add.s64 	%rd1781, %rd3357, 59;
	mul.lo.s64 	%rd314, %rd1781, %rd1300;
	mov.u64 	%rd3419, %rd10;
$L__BB2_244:
	add.s64 	%rd1782, %rd3419, %rd314;
	shl.b64 	%rd1783, %rd1782, 1;
	add.s64 	%rd1784, %rd1, %rd1783;
	add.s64 	%rd1785, %rd3419, %rd313;
	shl.b64 	%rd1786, %rd1785, 1;
	add.s64 	%rd1787, %rd2, %rd1786;
	ld.global.u16 	%rs179, [%rd1787];
	ld.global.u16 	%rs180, [%rd1784];
	// begin inline asm
	{add.f16 %rs178,%rs179,%rs180;
}
	// end inline asm
	st.global.u16 	[%rd1787], %rs178;
	add.s64 	%rd3419, %rd3419, 256;
	setp.gt.s64 	%p302, %rd1300, %rd3419;
	@%p302 bra 	$L__BB2_244;
$L__BB2_245:
	ld.shared.u64 	%rd1788, [_ZZ17LookupTableV2GradI6__halfLi256EEvPT_PKS1_PKllllE5s_ids+480];
	setp.lt.s64 	%p303, %rd1788, %rd8;
	setp.ge.s64 	%p304, %rd1788, %rd9;
	or.pred  	%p305, %p303, %p304;
	@%p305 bra 	$L__BB2_249;
	setp.le.s64 	%p306, %rd1300, %rd10;
	@%p306 bra 	$L__BB2_249;
	mul.lo.s64 	%rd318, %rd1788, %rd1300;
	add.s64 	%rd1789, %rd3357, 60;
	mul.lo.s64 	%rd319, %rd1789, %rd1300;
	mov.u64 	%rd3420, %rd10;
$L__BB2_248:
	add.s64 	%rd1790, %rd3420, %rd319;
	shl.b64 	%rd1791, %rd1790, 1;
	add.s64 	%rd1792, %rd1, %rd1791;
	add.s64 	%rd1793, %rd3420, %rd318;
	shl.b64 	%rd1794, %rd1793, 1;
	add.s64 	%rd1795, %rd2, %rd1794;
	ld.global.u16 	%rs182, [%rd1795];
	ld.global.u16 	%rs183, [%rd1792];
	// begin inline asm
	{add.f16 %rs181,%rs182,%rs183;
}
	// end inline asm
	st.global.u16 	[%rd1795], %rs181;
	add.s64 	%rd3420, %rd3420, 256;
	setp.gt.s64 	%p307, %rd1300, %rd3420;
	@%p307 bra 	$L__BB2_248;
$L__BB2_249:
	ld.shared.u64 	%rd1796, [_ZZ17LookupTableV2GradI6__halfLi256EEvPT_PKS1_PKllllE5s_ids+488];
	setp.lt.s64 	%p308, %rd1796, %rd8;
	setp.ge.s64 	%p309, %rd1796, %rd9;
	or.pred  	%p310, %p308, %p309;
	@%p310 bra 	$L__BB2_253;
	setp.le.s64 	%p311, %rd1300, %rd10;
	@%p311 bra 	$L__BB2_253;
	mul.lo.s64 	%rd323, %rd1796, %rd1300;
	add.s64 	%rd1797, %rd3357, 61;
	mul.lo.s64 	%rd324, %rd1797, %rd1300;
	mov.u64 	%rd3421, %rd10;
$L__BB2_252:
	add.s64 	%rd1798, %rd3421, %rd324;
	shl.b64 	%rd1799, %rd1798, 1;
	add.s64 	%rd1800, %rd1, %rd1799;
	add.s64 	%rd1801, %rd3421, %rd323;
	shl.b64 	%rd1802, %rd1801, 1;
	add.s64 	%rd1803, %rd2, %rd1802;
	ld.global.u16 	%rs185, [%rd1803];
	ld.global.u16 	%rs186, [%rd1800];
	// begin inline asm
	{add.f16 %rs184,%rs185,%rs186;
}
	// end inline asm
	st.global.u16 	[%rd1803], %rs184;
	add.s64 	%rd3421, %rd3421, 256;
	setp.gt.s64 	%p312, %rd1300, %rd3421;
	@%p312 bra 	$L__BB2_252;
$L__BB2_253:
	ld.shared.u64 	%rd1804, [_ZZ17LookupTableV2GradI6__halfLi256EEvPT_PKS1_PKllllE5s_ids+496];
	setp.lt.s64 	%p313, %rd1804, %rd8;
	setp.ge.s64 	%p314, %rd1804, %rd9;
	or.pred  	%p315, %p313, %p314;
	@%p315 bra 	$L__BB2_257;
	setp.le.s64 	%p316, %rd1300, %rd10;
	@%p316 bra 	$L__BB2_257;
	mul.lo.s64 	%rd328, %rd1804, %rd1300;
	add.s64 	%rd1805, %rd3357, 62;
	mul.lo.s64 	%rd329, %rd1805, %rd1300;
	mov.u64 	%rd3422, %rd10;
$L__BB2_256:
	add.s64 	%rd1806, %rd3422, %rd329;
	shl.b64 	%rd1807, %rd1806, 1;
	add.s64 	%rd1808, %rd1, %rd1807;
	add.s64 	%rd1809, %rd3422, %rd328;
	shl.b64 	%rd1810, %rd1809, 1;
	add.s64 	%rd1811, %rd2, %rd1810;
	ld.global.u16 	%rs188, [%rd1811];
	ld.global.u16 	%rs189, [%rd1808];
	// begin inline asm
	{add.f16 %rs187,%rs188,%rs189;
}
	// end inline asm
	st.global.u16 	[%rd1811], %rs187;
	add.s64 	%rd3422, %rd3422, 256;
	setp.gt.s64 	%p317, %rd1300, %rd3422;
	@%p317 bra 	$L__BB2_256;
$L__BB2_257:
	ld.shared.u64 	%rd1812, [_ZZ17LookupTableV2GradI6__halfLi256EEvPT_PKS1_PKllllE5s_ids+504];
	setp.lt.s64 	%p318, %rd1812, %rd8;
	setp.ge.s64 	%p319, %rd1812, %rd9;
	or.pred  	%p320, %p318, %p319;
	@%p320 bra 	$L__BB2_261;
	setp.le.s64 	%p321, %rd1300, %rd10;
	@%p321 bra 	$L__BB2_261;
	mul.lo.s64 	%rd333, %rd1812, %rd1300;
	add.s64 	%rd1813, %rd3357, 63;
	mul.lo.s64 	%rd334, %rd1813, %rd1300;
	mov.u64 	%rd3423, %rd10;
$L__BB2_260:
	add.s64 	%rd1814, %rd3423, %rd334;
	shl.b64 	%rd1815, %rd1814, 1;
	add.s64 	%rd1816, %rd1, %rd1815;
	add.s64 	%rd1817, %rd3423, %rd333;
	shl.b64 	%rd1818, %rd1817, 1;
	add.s64 	%rd1819, %rd2, %rd1818;
	ld.global.u16 	%rs191, [%rd1819];
	ld.global.u16 	%rs192, [%rd1816];
	// begin inline asm
	{add.f16 %rs190,%rs191,%rs192;
}
	// end inline asm
	st.global.u16 	[%rd1819], %rs190;
	add.s64 	%rd3423, %rd3423, 256;
	setp.gt.s64 	%p322, %rd1300, %rd3423;
	@%p322 bra 	$L__BB2_260;
$L__BB2_261:
	ld.shared.u64 	%rd1820, [_ZZ17LookupTableV2GradI6__halfLi256EEvPT_PKS1_PKllllE5s_ids+512];
	setp.lt.s64 	%p323, %rd1820, %rd8;
	setp.ge.s64 	%p324, %rd1820, %rd9;
	or.pred  	%p325, %p323, %p324;
	@%p325 bra 	$L__BB2_265;
	setp.le.s64 	%p326, %rd1300, %rd10;
	@%p326 bra 	$L__BB2_265;
	mul.lo.s64 	%rd338, %rd1820, %rd1300;
	add.s64 	%rd1821, %rd3357, 64;
	mul.lo.s64 	%rd339, %rd1821, %rd1300;
	mov.u64 	%rd3424, %rd10;
$L__BB2_264:
	add.s64 	%rd1822, %rd3424, %rd339;
	shl.b64 	%rd1823, %rd1822, 1;
	add.s64 	%rd1824, %rd1, %rd1823;
	add.s64 	%rd1825, %rd3424, %rd338;
	shl.b64 	%rd1826, %rd1825, 1;
	add.s64 	%rd1827, %rd2, %rd1826;
	ld.global.u16 	%rs194, [%rd1827];
	ld.global.u16 	%rs195, [%rd1824];
	// begin inline asm
	{add.f16 %rs193,%rs194,%rs195;
}
	// end inline asm
	st.global.u16 	[%rd1827], %rs193;
	add.s64 	%rd3424, %rd3424, 256;
	setp.gt.s64 	%p327, %rd1300, %rd3424;
	@%p327 bra 	$L__BB2_264;
$L__BB2_265:
	ld.shared.u64 	%rd1828, [_ZZ17LookupTableV2GradI6__halfLi256EEvPT_PKS1_PKllllE5s_ids+520];
	setp.lt.s64 	%p328, %rd1828, %rd8;
	setp.ge.s64 	%p329, %rd1828, %rd9;
	or.pred  	%p330, %p328, %p329;
	@%p330 bra 	$L__BB2_269;
	setp.le.s64 	%p331, %rd1300, %rd10;
	@%p331 bra 	$L__BB2_269;
	mul.lo.s64 	%rd343, %rd1828, %rd1300;
	add.s64 	%rd1829, %rd3357, 65;
	mul.lo.s64 	%rd344, %rd1829, %rd1300;
	mov.u64 	%rd3425, %rd10;
$L__BB2_268:
	add.s64 	%rd1830, %rd3425, %rd344;
	shl.b64 	%rd1831, %rd1830, 1;
	add.s64 	%rd1832, %rd1, %rd1831;
	add.s64 	%rd1833, %rd3425, %rd343;
	shl.b64 	%rd1834, %rd1833, 1;
	add.s64 	%rd1835, %rd2, %rd1834;
	ld.global.u16 	%rs197, [%rd1835];
	ld.global.u16 	%rs198, [%rd1832];
	// begin inline asm
	{add.f16 %rs196,%rs197,%rs198;
}
	// end inline asm
	st.global.u16 	[%rd1835], %rs196;
	add.s64 	%rd3425, %rd3425, 256;
	setp.gt.s64 	%p332, %rd1300, %rd3425;
	@%p332 bra 	$L__BB2_268;
$L__BB2_269:
	ld.shared.u64 	%rd1836, [_ZZ17LookupTableV2GradI6__halfLi256EEvPT_PKS1_PKllllE5s_ids+528];
	setp.lt.s64 	%p333, %rd1836, %rd8;
	setp.ge.s64 	%p334, %rd1836, %rd9;
	or.pred  	%p335, %p333, %p334;
	@%p335 bra 	$L__BB2_273;
	setp.le.s64 	%p336, %rd1300, %rd10;
	@%p336 bra 	$L__BB2_273;
	mul.lo.s64 	%rd348, %rd1836, %rd1300;
	add.s64 	%rd1837, %rd3357, 66;
	mul.lo.s64 	%rd349, %rd1837, %rd1300;
	mov.u64 	%rd3426, %rd10;
$L__BB2_272:
	add.s64 	%rd1838, %rd3426, %rd349;
	shl.b64 	%rd1839, %rd1838, 1;
	add.s64 	%rd1840, %rd1, %rd1839;
	add.s64 	%rd1841, %rd3426, %rd348;
	shl.b64 	%rd1842, %rd1841, 1;
	add.s64 	%rd1843, %rd2, %rd1842;
	ld.global.u16 	%rs200, [%rd1843];
	ld.global.u16 	%rs201, [%rd1840];
	// begin inline asm
	{add.f16 %rs199,%rs200,%rs201;
}
	// end inline asm
	st.global.u16 	[%rd1843], %rs199;
	add.s64 	%rd3426, %rd3426, 256;
	setp.gt.s64 	%p337, %rd1300, %rd3426;
	@%p337 bra 	$L__BB2_272;
$L__BB2_273:
	ld.shared.u64 	%rd1844, [_ZZ17LookupTableV2GradI6__halfLi256EEvPT_PKS1_PKllllE5s_ids+536];
	setp.lt.s64 	%p338, %rd1844, %rd8;
	setp.ge.s64 	%p339, %rd1844, %rd9;
	or.pred  	%p340, %p338, %p339;
	@%p340 bra 	$L__BB2_277;
	setp.le.s64 	%p341, %rd1300, %rd10;
	@%p341 bra 	$L__BB2_277;
	mul.lo.s64 	%rd353, %rd1844, %rd1300;
	add.s64 	%rd1845, %rd3357, 67;
	mul.lo.s64 	%rd354, %rd1845, %rd1300;
	mov.u64 	%rd3427, %rd10;
$L__BB2_276:
	add.s64 	%rd1846, %rd3427, %rd354;
	shl.b64 	%rd1847, %rd1846, 1;
	add.s64 	%rd1848, %rd1, %rd1847;
	add.s64 	%rd1849, %rd3427, %rd353;
	shl.b64 	%rd1850, %rd1849, 1;
	add.s64 	%rd1851, %rd2, %rd1850;
	ld.global.u16 	%rs203, [%rd1851];
	ld.global.u16 	%rs204, [%rd1848];
	// begin inline asm
	{add.f16 %rs202,%rs203,%rs204;
}
	// end inline asm
	st.global.u16 	[%rd1851], %rs202;
	add.s64 	%rd3427, %rd3427, 256;
	setp.gt.s64 	%p342, %rd1300, %rd3427;
	@%p342 bra 	$L__BB2_276;
$L__BB2_277:
	ld.shared.u64 	%rd1852, [_ZZ17LookupTableV2GradI6__halfLi256EEvPT_PKS1_PKllllE5s_ids+544];
	setp.lt.s64 	%p343, %rd1852, %rd8;
	setp.ge.s64 	%p344, %rd1852, %rd9;
	or.pred  	%p345, %p343, %p344;
	@%p345 bra 	$L__BB2_281;
	setp.le.s64 	%p346, %rd1300, %rd10;
	@%p346 bra 	$L__BB2_281;
	mul.lo.s64 	%rd358, %rd1852, %rd1300;
	add.s64 	%rd1853, %rd3357, 68;
	mul.lo.s64 	%rd359, %rd1853, %rd1300;
	mov.u64 	%rd3428, %rd10;
$L__BB2_280:
	add.s64 	%rd1854, %rd3428, %rd359;
	shl.b64 	%rd1855, %rd1854, 1;
	add.s64 	%rd1856, %rd1, %rd1855;
	add.s64 	%rd1857, %rd3428, %rd358;
	shl.b64 	%rd1858, %rd1857, 1;
	add.s64 	%rd1859, %rd2, %rd1858;
	ld.global.u16 	%rs206, [%rd1859];
	ld.global.u16 	%rs207, [%rd1856];
	// begin inline asm
	{add.f16 %rs205,%rs206,%rs207;
}
	// end inline asm
	st.global.u16 	[%rd1859], %rs205;
	add.s64 	%rd3428, %rd3428, 256;
	setp.gt.s64 	%p347, %rd1300, %rd3428;
	@%p347 bra 	$L__BB2_280;
$L__BB2_281:
	ld.shared.u64 	%rd1860, [_ZZ17LookupTableV2GradI6__halfLi256EEvPT_PKS1_PKllllE5s_ids+552];
	setp.lt.s64 	%p348, %rd1860, %rd8;
	setp.ge.s64 	%p349, %rd1860, %rd9;
	or.pred  	%p350, %p348, %p349;
	@%p350 bra 	$L__BB2_285;
	setp.le.s64 	%p351, %rd1300, %rd10;
	@%p351 bra 	$L__BB2_285;
	mul.lo.s64 	%rd363, %rd1860, %rd1300;
	add.s64 	%rd1861, %rd3357, 69;
	mul.lo.s64 	%rd364, %rd1861, %rd1300;
	mov.u64 	%rd3429, %rd10;
$L__BB2_284:
	add.s64 	%rd1862, %rd3429, %rd364;
	shl.b64 	%rd1863, %rd1862, 1;
	add.s64 	%rd1864, %rd1, %rd1863;
	add.s64 	%rd1865, %rd3429, %rd363;
	shl.b64 	%rd1866, %rd1865, 1;
	add.s64 	%rd1867, %rd2, %rd1866;
	ld.global.u16 	%rs209, [%rd1867];
	ld.global.u16 	%rs210, [%rd1864];
	// begin inline asm
	{add.f16 %rs208,%rs209,%rs210;
}
	// end inline asm
	st.global.u16 	[%rd1867], %rs208;
	add.s64 	%rd3429, %rd3429, 256;
	setp.gt.s64 	%p352, %rd1300, %rd3429;
	@%p352 bra 	$L__BB2_284;
$L__BB2_285:
	ld.shared.u64 	%rd1868, [_ZZ17LookupTableV2GradI6__halfLi256EEvPT_PKS1_PKllllE5s_ids+560];
	setp.lt.s64 	%p353, %rd1868, %rd8;
	setp.ge.s64 	%p354, %rd1868, %rd9;
	or.pred  	%p355, %p353, %p354;
	@%p355 bra 	$L__BB2_289;
	setp.le.s64 	%p356, %rd1300, %rd10;
	@%p356 bra 	$L__BB2_289;
	mul.lo.s64 	%rd368, %rd1868, %rd1300;
	add.s64 	%rd1869, %rd3357, 70;
	mul.lo.s64 	%rd369, %rd1869, %rd1300;
	mov.u64 	%rd3430, %rd10;
$L__BB2_288:
	add.s64 	%rd1870, %rd3430, %rd369;
	shl.b64 	%rd1871, %rd1870, 1;
	add.s64 	%rd1872, %rd1, %rd1871;
	add.s64 	%rd1873, %rd3430, %rd368;
	shl.b64 	%rd1874, %rd1873, 1;
	add.s64 	%rd1875, %rd2, %rd1874;
	ld.global.u16 	%rs212, [%rd1875];
	ld.global.u16 	%rs213, [%rd1872];
	// begin inline asm
	{add.f16 %rs211,%rs212,%rs213;
}
	// end inline asm
	st.global.u16 	[%rd1875], %rs211;
	add.s64 	%rd3430, %rd3430, 256;
	setp.gt.s64 	%p357, %rd1300, %rd3430;
	@%p357 bra 	$L__BB2_288;
$L__BB2_289:
	ld.shared.u64 	%rd1876, [_ZZ17LookupTableV2GradI6__halfLi256EEvPT_PKS1_PKllllE5s_ids+568];
	setp.lt.s64 	%p358, %rd1876, %rd8;
	setp.ge.s64 	%p359, %rd1876, %rd9;
	or.pred  	%p360, %p358, %p359;
	@%p360 bra 	$L__BB2_293;
	setp.le.s64 	%p361, %rd1300, %rd10;
	@%p361 bra 	$L__BB2_293;
	mul.lo.s64 	%rd373, %rd1876, %rd1300;
	add.s64 	%rd1877, %rd3357, 71;
	mul.lo.s64 	%rd374, %rd1877, %rd1300;
	mov.u64 	%rd3431, %rd10;
$L__BB2_292:
	add.s64 	%rd1878, %rd3431, %rd374;
	shl.b64 	%rd1879, %rd1878, 1;
	add.s64 	%rd1880, %rd1, %rd1879;
	add.s64 	%rd1881, %rd3431, %rd373;
	shl.b64 	%rd1882, %rd1881, 1;
	add.s64 	%rd1883, %rd2, %rd1882;
	ld.global.u16 	%rs215, [%rd1883];
	ld.global.u16 	%rs216, [%rd1880];
	// begin inline asm
	{add.f16 %rs214,%rs215,%rs216;
}
	// end inline asm
	st.global.u16 	[%rd1883], %rs214;
	add.s64 	%rd3431, %rd3431, 256;
	setp.gt.s64 	%p362, %rd1300, %rd3431;
	@%p362 bra 	$L__BB2_292;
$L__BB2_293:
	ld.shared.u64 	%rd1884, [_ZZ17LookupTableV2GradI6__halfLi256EEvPT_PKS1_PKllllE5s_ids+576];
	setp.lt.s64 	%p363, %rd1884, %rd8;
	setp.ge.s64 	%p364, %rd1884, %rd9;
	or.pred  	%p365, %p363, %p364;
	@%p365 bra 	$L__BB2_297;
	setp.le.s64 	%p366, %rd1300, %rd10;
	@%p366 bra 	$L__BB2_297;
	mul.lo.s64 	%rd378, %rd1884, %rd1300;
	add.s64 	%rd1885, %rd3357, 72;
	mul.lo.s64 	%rd379, %rd1885, %rd1300;
	mov.u64 	%rd3432, %rd10;
$L__BB2_296:
	add.s64 	%rd1886, %rd3432, %rd379;
	shl.b64 	%rd1887, %rd1886, 1;
	add.s64 	%rd1888, %rd1, %rd1887;
	add.s64 	%rd1889, %rd3432, %rd378;
	shl.b64 	%rd1890, %rd1889, 1;
	add.s64 	%rd1891, %rd2, %rd1890;
	ld.global.u16 	%rs218, [%rd1891];
	ld.global.u16 	%rs219, [%rd1888];
	// begin inline asm
	{add.f16 %rs217,%rs218,%rs219;
}
	// end inline asm
	st.global.u16 	[%rd1891], %rs217;
	add.s64 	%rd3432, %rd3432, 256;
	setp.gt.s64 	%p367, %rd1300, %rd3432;
	@%p367 bra 	$L__BB2_296;
$L__BB2_297:
	ld.shared.u64 	%rd1892, [_ZZ17LookupTableV2GradI6__halfLi256EEvPT_PKS1_PKllllE5s_ids+584];
	setp.lt.s64 	%p368, %rd1892, %rd8;
	setp.ge.s64 	%p369, %rd1892, %rd9;
	or.pred  	%p370, %p368, %p369;
	@%p370 bra 	$L__BB2_301;
	setp.le.s64 	%p371, %rd1300, %rd10;
	@%p371 bra 	$L__BB2_301;
	mul.lo.s64 	%rd383, %rd1892, %rd1300;
	add.s64 	%rd1893, %rd3357, 73;
	mul.lo.s64 	%rd384, %rd1893, %rd1300;
	mov.u64 	%rd3433, %rd10;
$L__BB2_300:
	add.s64 	%rd1894, %rd3433, %rd384;
	shl.b64 	%rd1895, %rd1894, 1;
	add.s64 	%rd1896, %rd1, %rd1895;
	add.s64 	%rd1897, %rd3433, %rd383;
	shl.b64 	%rd1898, %rd1897, 1;
	add.s64 	%rd1899, %rd2, %rd1898;
	ld.global.u16 	%rs221, [%rd1899];
	ld.global.u16 	%rs222, [%rd1896];
	// begin inline asm
	{add.f16 %rs220,%rs221,%rs222;
}
	// end inline asm
	st.global.u16 	[%rd1899], %rs220;
	add.s64 	%rd3433, %rd3433, 256;
	setp.gt.s64 	%p372, %rd1300, %rd3433;
	@%p372 bra 	$L__BB2_300;
$L__BB2_301:
	ld.shared.u64 	%rd1900, [_ZZ17LookupTableV2GradI6__halfLi256EEvPT_PKS1_PKllllE5s_ids+592];
	setp.lt.s64 	%p373, %rd1900, %rd8;
	setp.ge.s64 	%p374, %rd1900, %rd9;
	or.pred  	%p375, %p373, %p374;
	@%p375 bra 	$L__BB2_305;
	setp.le.s64 	%p376, %rd1300, %rd10;
	@%p376 bra 	$L__BB2_305;
	mul.lo.s64 	%rd388, %rd1900, %rd1300;
	add.s64 	%rd1901, %rd3357, 74;
	mul.lo.s64 	%rd389, %rd1901, %rd1300;
	mov.u64 	%rd3434, %rd10;
$L__BB2_304:
	add.s64 	%rd1902, %rd3434, %rd389;
	shl.b64 	%rd1903, %rd1902, 1;
	add.s64 	%rd1904, %rd1, %rd1903;
	add.s64 	%rd1905, %rd3434, %rd388;
	shl.b64 	%rd1906, %rd1905, 1;
	add.s64 	%rd1907, %rd2, %rd1906;
	ld.global.u16 	%rs224, [%rd1907];
	ld.global.u16 	%rs225, [%rd1904];
	// begin inline asm
	{add.f16 %rs223,%rs224,%rs225;
}
	// end inline asm
	st.global.u16 	[%rd1907], %rs223;
	add.s64 	%rd3434, %rd3434, 256;
	setp.gt.s64 	%p377, %rd1300, %rd3434;
	@%p377 bra 	$L__BB2_304;
$L__BB2_305:
	ld.shared.u64 	%rd1908, [_ZZ17LookupTableV2GradI6__halfLi256EEvPT_PKS1_PKllllE5s_ids+600];
	setp.lt.s64 	%p378, %rd1908, %rd8;
	setp.ge.s64 	%p379, %rd1908, %rd9;
	or.pred  	%p380, %p378, %p379;
	@%p380 bra 	$L__BB2_309;
	setp.le.s64 	%p381, %rd1300, %rd10;
	@%p381 bra 	$L__BB2_309;
	mul.lo.s64 	%rd393, %rd1908, %rd1300;
	add.s64 	%rd1909, %rd3357, 75;
	mul.lo.s64 	%rd394, %rd1909, %rd1300;
	mov.u64 	%rd3435, %rd10;
$L__BB2_308:
	add.s64 	%rd1910, %rd3435, %rd394;
	shl.b64 	%rd1911, %rd1910, 1;
	add.s64 	%rd1912, %rd1, %rd1911;
	add.s64 	%rd1913, %rd3435, %rd393;
	shl.b64 	%rd1914, %rd1913, 1;
	add.s64 	%rd1915, %rd2, %rd1914;
	ld.global.u16 	%rs227, [%rd1915];
	ld.global.u16 	%rs228, [%rd1912];
	// begin inline asm
	{add.f16 %rs226,%rs227,%rs228;
}
	// end inline asm
	st.global.u16 	[%rd1915], %rs226;
	add.s64 	%rd3435, %rd3435, 256;
	setp.gt.s64 	%p382, %rd1300, %rd3435;
	@%p382 bra 	$L__BB2_308;
$L__BB2_309:
	ld.shared.u64 	%rd1916, [_ZZ17LookupTableV2GradI6__halfLi256EEvPT_PKS1_PKllllE5s_ids+608];
	setp.lt.s64 	%p383, %rd1916, %rd8;
	setp.ge.s64 	%p384, %rd1916, %rd9;
	or.pred  	%p385, %p383, %p384;
	@%p385 bra 	$L__BB2_313;
	setp.le.s64 	%p386, %rd1300, %rd10;
	@%p386 bra 	$L__BB2_313;
	mul.lo.s64 	%rd398, %rd1916, %rd1300;
	add.s64 	%rd1917, %rd3357, 76;
	mul.lo.s64 	%rd399, %rd1917, %rd1300;
	mov.u64 	%rd3436, %rd10;
$L__BB2_312:
	add.s64 	%rd1918, %rd3436, %rd399;
	shl.b64 	%rd1919, %rd1918, 1;
	add.s64 	%rd1920, %rd1, %rd1919;
	add.s64 	%rd1921, %rd3436, %rd398;
	shl.b64 	%rd1922, %rd1921, 1;
	add.s64 	%rd1923, %rd2, %rd1922;
	ld.global.u16 	%rs230, [%rd1923];
	ld.global.u16 	%rs231, [%rd1920];
	// begin inline asm
	{add.f16 %rs229,%rs230,%rs231;
}
	// end inline asm
	st.global.u16 	[%rd1923], %rs229;
	add.s64 	%rd3436, %rd3436, 256;
	setp.gt.s64 	%p387, %rd1300, %rd3436;
	@%p387 bra 	$L__BB2_312;
$L__BB2_313:
	ld.shared.u64 	%rd1924, [_ZZ17LookupTableV2GradI6__halfLi256EEvPT_PKS1_PKllllE5s_ids+616];
	setp.lt.s64 	%p388, %rd1924, %rd8;
	setp.ge.s64 	%p389, %rd1924, %rd9;
	or.pred  	%p390, %p388, %p389;
	@%p390 bra 	$L__BB2_317;
	setp.le.s64 	%p391, %rd1300, %rd10;
	@%p391 bra 	$L__BB2_317;
	mul.lo.s64 	%rd403, %rd1924, %rd1300;
	add.s64 	%rd1925, %rd3357, 77;
	mul.lo.s64 	%rd404, %rd1925, %rd1300;
	mov.u64 	%rd3437, %rd10;
$L__BB2_316:
	add.s64 	%rd1926, %rd3437, %rd404;
	shl.b64 	%rd1927, %rd1926, 1;
	add.s64 	%rd1928, %rd1, %rd1927;
	add.s64 	%rd1929, %rd3437, %rd403;
	shl.b64 	%rd1930, %rd1929, 1;
	add.s64 	%rd1931, %rd2, %rd1930;
	ld.global.u16 	%rs233, [%rd1931];
	ld.global.u16 	%rs234, [%rd1928];
	// begin inline asm
	{add.f16 %rs232,%rs233,%rs234;
}
	// end inline asm
	st.global.u16 	[%rd1931], %rs232;
	add.s64 	%rd3437, %rd3437, 256;
	setp.gt.s64 	%p392, %rd1300, %rd3437;
	@%p392 bra 	$L__BB2_316;
$L__BB2_317:
	ld.shared.u64 	%rd1932, [_ZZ17LookupTableV2GradI6__halfLi256EEvPT_PKS1_PKllllE5s_ids+624];
	setp.lt.s64 	%p393, %rd1932, %rd8;
	setp.ge.s64 	%p394, %rd1932, %rd9;
	or.pred  	%p395, %p393, %p394;
	@%p395 bra 	$L__BB2_321;
	setp.le.s64 	%p396, %rd1300, %rd10;
	@%p396 bra 	$L__BB2_321;
	mul.lo.s64 	%rd408, %rd1932, %rd1300;
	add.s64 	%rd1933, %rd3357, 78;
	mul.lo.s64 	%rd409, %rd1933, %rd1300;
	mov.u64 	%rd3438, %rd10;
$L__BB2_320:
	add.s64 	%rd1934, %rd3438, %rd409;
	shl.b64 	%rd1935, %rd1934, 1;
	add.s64 	%rd1936, %rd1, %rd1935;
	add.s64 	%rd1937, %rd3438, %rd408;
	shl.b64 	%rd1938, %rd1937, 1;
	add.s64 	%rd1939, %rd2, %rd1938;
	ld.global.u16 	%rs236, [%rd1939];
	ld.global.u16 	%rs237, [%rd1936];
	// begin inline asm
	{add.f16 %rs235,%rs236,%rs237;
}
	// end inline asm
	st.global.u16 	[%rd1939], %rs235;
	add.s64 	%rd3438, %rd3438, 256;
	setp.gt.s64 	%p397, %rd1300, %rd3438;
	@%p397 bra 	$L__BB2_320;
$L__BB2_321:
	ld.shared.u64 	%rd1940, [_ZZ17LookupTableV2GradI6__halfLi256EEvPT_PKS1_PKllllE5s_ids+632];
	setp.lt.s64 	%p398, %rd1940, %rd8;
	setp.ge.s64 	%p399, %rd1940, %rd9;
	or.pred  	%p400, %p398, %p399;
	@%p400 bra 	$L__BB2_325;
	setp.le.s64 	%p401, %rd1300, %rd10;
	@%p401 bra 	$L__BB2_325;
	mul.lo.s64 	%rd413, %rd1940, %rd1300;
	add.s64 	%rd1941, %rd3357, 79;
	mul.lo.s64 	%rd414, %rd1941, %rd1300;
	mov.u64 	%rd3439, %rd10;
$L__BB2_324:
	add.s64 	%rd1942, %rd3439, %rd414;
	shl.b64 	%rd1943, %rd1942, 1;
	add.s64 	%rd1944, %rd1, %rd1943;
	add.s64 	%rd1945, %rd3439, %rd413;
	shl.b64 	%rd1946, %rd1945, 1;
	add.s64 	%rd1947, %rd2, %rd1946;
	ld.global.u16 	%rs239, [%rd1947];
	ld.global.u16 	%rs240, [%rd1944];
	// begin inline asm
	{add.f16 %rs238,%rs239,%rs240;
}
	// end inline asm
	st.global.u16 	[%rd1947], %rs238;
	add.s64 	%rd3439, %rd3439, 256;
	setp.gt.s64 	%p402, %rd1300, %rd3439;
	@%p402 bra 	$L__BB2_324;
$L__BB2_325:
	ld.shared.u64 	%rd1948, [_ZZ17LookupTableV2GradI6__halfLi256EEvPT_PKS1_PKllllE5s_ids+640];
	setp.lt.s64 	%p403, %rd1948, %rd8;
	setp.ge.s64 	%p404, %rd1948, %rd9;
	or.pred  	%p405, %p403, %p404;
	@%p405 bra 	$L__BB2_329;
	setp.le.s64 	%p406, %rd1300, %rd10;
	@%p406 bra 	$L__BB2_329;
	mul.lo.s64 	%rd418, %rd1948, %rd1300;
	add.s64 	%rd1949, %rd3357, 80;
	mul.lo.s64 	%rd419, %rd1949, %rd1300;
	mov.u64 	%rd3440, %rd10;
$L__BB2_328:
	add.s64 	%rd1950, %rd3440, %rd419;
	shl.b64 	%rd1951, %rd1950, 1;
	add.s64 	%rd1952, %rd1, %rd1951;
	add.s64 	%rd1953, %rd3440, %rd418;
	shl.b64 	%rd1954, %rd1953, 1;
	add.s64 	%rd1955, %rd2, %rd1954;
	ld.global.u16 	%rs242, [%rd1955];
	ld.global.u16 	%rs243, [%rd1952];
	// begin inline asm
	{add.f16 %rs241,%rs242,%rs243;
}
	// end inline asm
	st.global.u16 	[%rd1955], %rs241;
	add.s64 	%rd3440, %rd3440, 256;
	setp.gt.s64 	%p407, %rd1300, %rd3440;
	@%p407 bra 	$L__BB2_328;
$L__BB2_329:
	ld.shared.u64 	%rd1956, [_ZZ17LookupTableV2GradI6__halfLi256EEvPT_PKS1_PKllllE5s_ids+648];
	setp.lt.s64 	%p408, %rd1956, %rd8;
	setp.ge.s64 	%p409, %rd1956, %rd9;
	or.pred  	%p410, %p408, %p409;
	@%p410 bra 	$L__BB2_333;
	setp.le.s64 	%p411, %rd1300, %rd10;
	@%p411 bra 	$L__BB2_333;
	mul.lo.s64 	%rd423, %rd1956, %rd1300;
	add.s64 	%rd1957, %rd3357, 81;
	mul.lo.s64 	%rd424, %rd1957, %rd1300;
	mov.u64 	%rd3441, %rd10;
$L__BB2_332:
	add.s64 	%rd1958, %rd3441, %rd424;
	shl.b64 	%rd1959, %rd1958, 1;
	add.s64 	%rd1960, %rd1, %rd1959;
	add.s64 	%rd1961, %rd3441, %rd423;
	shl.b64 	%rd1962, %rd1961, 1;
	add.s64 	%rd1963, %rd2, %rd1962;
	ld.global.u16 	%rs245, [%rd1963];
	ld.global.u16 	%rs246, [%rd1960];
	// begin inline asm
	{add.f16 %rs244,%rs245,%rs246;
}
	// end inline asm
	st.global.u16 	[%rd1963], %rs244;
	add.s64 	%rd3441, %rd3441, 256;
	setp.gt.s64 	%p412, %rd1300, %rd3441;
	@%p412 bra 	$L__BB2_332;
$L__BB2_333:
	ld.shared.u64 	%rd1964, [_ZZ17LookupTableV2GradI6__halfLi256EEvPT_PKS1_PKllllE5s_ids+656];
	setp.lt.s64 	%p413, %rd1964, %rd8;
	setp.ge.s64 	%p414, %rd1964, %rd9;
	or.pred  	%p415, %p413, %p414;
	@%p415 bra 	$L__BB2_337;
	setp.le.s64 	%p416, %rd1300, %rd10;
	@%p416 bra 	$L__BB2_337;
	mul.lo.s64 	%rd428, %rd1964, %rd1300;
	add.s64 	%rd1965, %rd3357, 82;
	mul.lo.s64 	%rd429, %rd1965, %rd1300;
	mov.u64 	%rd3442, %rd10;
$L__BB2_336:
	add.s64 	%rd1966, %rd3442, %rd429;
	shl.b64 	%rd1967, %rd1966, 1;
	add.s64 	%rd1968, %rd1, %rd1967;
	add.s64 	%rd1969, %rd3442, %rd428;
	shl.b64 	%rd1970, %rd1969, 1;
	add.s64 	%rd1971, %rd2, %rd1970;
	ld.global.u16 	%rs248, [%rd1971];
	ld.global.u16 	%rs249, [%rd1968];
	// begin inline asm
	{add.f16 %rs247,%rs248,%rs249;
}
	// end inline asm
	st.global.u16 	[%rd1971], %rs247;
	add.s64 	%rd3442, %rd3442, 256;
	setp.gt.s64 	%p417, %rd1300, %rd3442;
	@%p417 bra 	$L__BB2_336;
$L__BB2_337:
	ld.shared.u64 	%rd1972, [_ZZ17LookupTableV2GradI6__halfLi256EEvPT_PKS1_PKllllE5s_ids+664];
	setp.lt.s64 	%p418, %rd1972, %rd8;
	setp.ge.s64 	%p419, %rd1972, %rd9;
	or.pred  	%p420, %p418, %p419;
	@%p420 bra 	$L__BB2_341;
	setp.le.s64 	%p421, %rd1300, %rd10;
	@%p421 bra 	$L__BB2_341;
	mul.lo.s64 	%rd433, %rd1972, %rd1300;
	add.s64 	%rd1973, %rd3357, 83;
	mul.lo.s64 	%rd434, %rd1973, %rd1300;
	mov.u64 	%rd3443, %rd10;
$L__BB2_340:
	add.s64 	%rd1974, %rd3443, %rd434;
	shl.b64 	%rd1975, %rd1974, 1;
	add.s64 	%rd1976, %rd1, %rd1975;
	add.s64 	%rd1977, %rd3443, %rd433;
	shl.b64 	%rd1978, %rd1977, 1;
	add.s64 	%rd1979, %rd2, %rd1978;
	ld.global.u16 	%rs251, [%rd1979];
	ld.global.u16 	%rs252, [%rd1976];
	// begin inline asm
	{add.f16 %rs250,%rs251,%rs252;
}
	// end inline asm
	st.global.u16 	[%rd1979], %rs250;
	add.s64 	%rd3443, %rd3443, 256;
	setp.gt.s64 	%p422, %rd1300, %rd3443;
	@%p422 bra 	$L__BB2_340;
$L__BB2_341:
	ld.shared.u64 	%rd1980, [_ZZ17LookupTableV2GradI6__halfLi256EEvPT_PKS1_PKllllE5s_ids+672];
	setp.lt.s64 	%p423, %rd1980, %rd8;
	setp.ge.s64 	%p424, %rd1980, %rd9;
	or.pred  	%p425, %p423, %p424;
	@%p425 bra 	$L__BB2_345;
	setp.le.s64 	%p426, %rd1300, %rd10;
	@%p426 bra 	$L__BB2_345;
	mul.lo.s64 	%rd438, %rd1980, %rd1300;
	add.s64 	%rd1981, %rd3357, 84;
	mul.lo.s64 	%rd439, %rd1981, %rd1300;
	mov.u64 	%rd3444, %rd10;
$L__BB2_344:
	add.s64 	%rd1982, %rd3444, %rd439;
	shl.b64 	%rd1983, %rd1982, 1;
	add.s64 	%rd1984, %rd1, %rd1983;
	add.s64 	%rd1985, %rd3444, %rd438;
	shl.b64 	%rd1986, %rd1985, 1;
	add.s64 	%rd1987, %rd2, %rd1986;
	ld.global.u16 	%rs254, [%rd1987];
	ld.global.u16 	%rs255, [%rd1984];
	// begin inline asm
	{add.f16 %rs253,%rs254,%rs255;
}
	// end inline asm
	st.global.u16 	[%rd1987], %rs253;
	add.s64 	%rd3444, %rd3444, 256;
	setp.gt.s64 	%p427, %rd1300, %rd3444;
	@%p427 bra 	$L__BB2_344;
$L__BB2_345:
	ld.shared.u64 	%rd1988, [_ZZ17LookupTableV2GradI6__halfLi256EEvPT_PKS1_PKllllE5s_ids+680];
	setp.lt.s64 	%p428, %rd1988, %rd8;
	setp.ge.s64 	%p429, %rd1988, %rd9;
	or.pred  	%p430, %p428, %p429;
	@%p430 bra 	$L__BB2_349;
	setp.le.s64 	%p431, %rd1300, %rd10;
	@%p431 bra 	$L__BB2_349;
	mul.lo.s64 	%rd443, %rd1988, %rd1300;
	add.s64 	%rd1989, %rd3357, 85;
	mul.lo.s64 	%rd444, %rd1989, %rd1300;
	mov.u64 	%rd3445, %rd10;
$L__BB2_348:
	add.s64 	%rd1990, %rd3445, %rd444;
	shl.b64 	%rd1991, %rd1990, 1;
	add.s64 	%rd1992, %rd1, %rd1991;
	add.s64 	%rd1993, %rd3445, %rd443;
	shl.b64 	%rd1994, %rd1993, 1;
	add.s64 	%rd1995, %rd2, %rd1994;
	ld.global.u16 	%rs257, [%rd1995];
	ld.global.u16 	%rs258, [%rd1992];
	// begin inline asm
	{add.f16 %rs256,%rs257,%rs258;
}
	// end inline asm
	st.global.u16 	[%rd1995], %rs256;
	add.s64 	%rd3445, %rd3445, 256;
	setp.gt.s64 	%p432, %rd1300, %rd3445;
	@%p432 bra 	$L__BB2_348;
$L__BB2_349:
	ld.shared.u64 	%rd1996, [_ZZ17LookupTableV2GradI6__halfLi256EEvPT_PKS1_PKllllE5s_ids+688];
	setp.lt.s64 	%p433, %rd1996, %rd8;
	setp.ge.s64 	%p434, %rd1996, %rd9;
	or.pred  	%p435, %p433, %p434;
	@%p435 bra 	$L__BB2_353;
	setp.le.s64 	%p436, %rd1300, %rd10;
	@%p436 bra 	$L__BB2_353;
	mul.lo.s64 	%rd448, %rd1996, %rd1300;
	add.s64 	%rd1997, %rd3357, 86;
	mul.lo.s64 	%rd449, %rd1997, %rd1300;
	mov.u64 	%rd3446, %rd10;
$L__BB2_352:
	add.s64 	%rd1998, %rd3446, %rd449;
	shl.b64 	%rd1999, %rd1998, 1;
	add.s64 	%rd2000, %rd1, %rd1999;
	add.s64 	%rd2001, %rd3446, %rd448;
	shl.b64 	%rd2002, %rd2001, 1;
	add.s64 	%rd2003, %rd2, %rd2002;
	ld.global.u16 	%rs260, [%rd2003];
	ld.global.u16 	%rs261, [%rd2000];
	// begin inline asm
	{add.f16 %rs259,%rs260,%rs261;
}
	// end inline asm
	st.global.u16 	[%rd2003], %rs259;
	add.s64 	%rd3446, %rd3446, 256;
	setp.gt.s64 	%p437, %rd1300, %rd3446;
	@%p437 bra 	$L__BB2_352;
$L__BB2_353:
	ld.shared.u64 	%rd2004, [_ZZ17LookupTableV2GradI6__halfLi256EEvPT_PKS1_PKllllE5s_ids+696];
	setp.lt.s64 	%p438, %rd2004, %rd8;
	setp.ge.s64 	%p439, %rd2004, %rd9;
	or.pred  	%p440, %p438, %p439;
	@%p440 bra 	$L__BB2_357;
	setp.le.s64 	%p441, %rd1300, %rd10;
	@%p441 bra 	$L__BB2_357;
	mul.lo.s64 	%rd453, %rd2004, %rd1300;
	add.s64 	%rd2005, %rd3357, 87;
	mul.lo.s64 	%rd454, %rd2005, %rd1300;
	mov.u64 	%rd3447, %rd10;
$L__BB2_356:
	add.s64 	%rd2006, %rd3447, %rd454;
	shl.b64 	%rd2007, %rd2006, 1;
	add.s64 	%rd2008, %rd1, %rd2007;
	add.s64 	%rd2009, %rd3447, %rd453;
	shl.b64 	%rd2010, %rd2009, 1;
	add.s64 	%rd2011, %rd2, %rd2010;
	ld.global.u16 	%rs263, [%rd2011];
	ld.global.u16 	%rs264, [%rd2008];
	// begin inline asm
	{add.f16 %rs262,%rs263,%rs264;
}
	// end inline asm
	st.global.u16 	[%rd2011], %rs262;
	add.s64 	%rd3447, %rd3447, 256;
	setp.gt.s64 	%p442, %rd1300, %rd3447;
	@%p442 bra 	$L__BB2_356;
$L__BB2_357:
	ld.shared.u64 	%rd2012, [_ZZ17LookupTableV2GradI6__halfLi256EEvPT_PKS1_PKllllE5s_ids+704];
	setp.lt.s64 	%p443, %rd2012, %rd8;
	setp.ge.s64 	%p444, %rd2012, %rd9;
	or.pred  	%p445, %p443, %p444;
	@%p445 bra 	$L__BB2_361;
	setp.le.s64 	%p446, %rd1300, %rd10;
	@%p446 bra 	$L__BB2_361;
	mul.lo.s64 	%rd458, %rd2012, %rd1300;
	add.s64 	%rd2013, %rd3357, 88;
	mul.lo.s64 	%rd459, %rd2013, %rd1300;
	mov.u64 	%rd3448, %rd10;
$L__BB2_360:
	add.s64 	%rd2014, %rd3448, %rd459;
	shl.b64 	%rd2015, %rd2014, 1;
	add.s64 	%rd2016, %rd1, %rd2015;
	add.s64 	%rd2017, %rd3448, %rd458;
	shl.b64 	%rd2018, %rd2017, 1;
	add.s64 	%rd2019, %rd2, %rd2018;
	ld.global.u16 	%rs266, [%rd2019];
	ld.global.u16 	%rs267, [%rd2016];
	// begin inline asm
	{add.f16 %rs265,%rs266,%rs267;
}
	// end inline asm
	st.global.u16 	[%rd2019], %rs265;
	add.s64 	%rd3448, %rd3448, 256;
	setp.gt.s64 	%p447, %rd1300, %rd3448;
	@%p447 bra 	$L__BB2_360;
$L__BB2_361:
	ld.shared.u64 	%rd2020, [_ZZ17LookupTableV2GradI6__halfLi256EEvPT_PKS1_PKllllE5s_ids+712];
	setp.lt.s64 	%p448, %rd2020, %rd8;
	setp.ge.s64 	%p449, %rd2020, %rd9;
	or.pred  	%p450, %p448, %p449;
	@%p450 bra 	$L__BB2_365;
	setp.le.s64 	%p451, %rd1300, %rd10;
	@%p451 bra 	$L__BB2_365;
	mul.lo.s64 	%rd463, %rd2020, %rd1300;
	add.s64 	%rd2021, %rd3357, 89;
	mul.lo.s64 	%rd464, %rd2021, %rd1300;
	mov.u64 	%rd3449, %rd10;
$L__BB2_364:
	add.s64 	%rd2022, %rd3449, %rd464;
	shl.b64 	%rd2023, %rd2022, 1;
	add.s64 	%rd2024, %rd1, %rd2023;
	add.s64 	%rd2025, %rd3449, %rd463;
	shl.b64 	%rd2026, %rd2025, 1;
	add.s64 	%rd2027, %rd2, %rd2026;
	ld.global.u16 	%rs269, [%rd2027];
	ld.global.u16 	%rs270, [%rd2024];
	// begin inline asm
	{add.f16 %rs268,%rs269,%rs270;
}
	// end inline asm
	st.global.u16 	[%rd2027], %rs268;
	add.s64 	%rd3449, %rd3449, 256;
	setp.gt.s64 	%p452, %rd1300, %rd3449;
	@%p452 bra 	$L__BB2_364;
$L__BB2_365:
	ld.shared.u64 	%rd2028, [_ZZ17LookupTableV2GradI6__halfLi256EEvPT_PKS1_PKllllE5s_ids+720];
	setp.lt.s64 	%p453, %rd2028, %rd8;
	setp.ge.s64 	%p454, %rd2028, %rd9;
	or.pred  	%p455, %p453, %p454;
	@%p455 bra 	$L__BB2_369;
	setp.le.s64 	%p456, %rd1300, %rd10;
	@%p456 bra 	$L__BB2_369;
	mul.lo.s64 	%rd468, %rd2028, %rd1300;
	add.s64 	%rd2029, %rd3357, 90;
	mul.lo.s64 	%rd469, %rd2029, %rd1300;
	mov.u64 	%rd3450, %rd10;
$L__BB2_368:
	add.s64 	%rd2030, %rd3450, %rd469;
	shl.b64 	%rd2031, %rd2030, 1;
	add.s64 	%rd2032, %rd1, %rd2031;
	add.s64 	%rd2033, %rd3450, %rd468;
	shl.b64 	%rd2034, %rd2033, 1;
	add.s64 	%rd2035, %rd2, %rd2034;
	ld.global.u16 	%rs272, [%rd2035];
	ld.global.u16 	%rs273, [%rd2032];
	// begin inline asm
	{add.f16 %rs271,%rs272,%rs273;
}
	// end inline asm
	st.global.u16 	[%rd2035], %rs271;
	add.s64 	%rd3450, %rd3450, 256;
	setp.gt.s64 	%p457, %rd1300, %rd3450;
	@%p457 bra 	$L__BB2_368;
$L__BB2_369:
	ld.shared.u64 	%rd2036, [_ZZ17LookupTableV2GradI6__halfLi256EEvPT_PKS1_PKllllE5s_ids+728];
	setp.lt.s64 	%p458, %rd2036, %rd8;
	setp.ge.s64 	%p459, %rd2036, %rd9;
	or.pred  	%p460, %p458, %p459;
	@%p460 bra 	$L__BB2_373;
	setp.le.s64 	%p461, %rd1300, %rd10;
	@%p461 bra 	$L__BB2_373;
	mul.lo.s64 	%rd473, %rd2036, %rd1300;
	add.s64 	%rd2037, %rd3357, 91;
	mul.lo.s64 	%rd474, %rd2037, %rd1300;
	mov.u64 	%rd3451, %rd10;
$L__BB2_372:
	add.s64 	%rd2038, %rd3451, %rd474;
	shl.b64 	%rd2039, %rd2038, 1;
	add.s64 	%rd2040, %rd1, %rd2039;
	add.s64 	%rd2041, %rd3451, %rd473;
	shl.b64 	%rd2042, %rd2041, 1;
	add.s64 	%rd2043, %rd2, %rd2042;
	ld.global.u16 	%rs275, [%rd2043];
	ld.global.u16 	%rs276, [%rd2040];
	// begin inline asm
	{add.f16 %rs274,%rs275,%rs276;
}
	// end inline asm
	st.global.u16 	[%rd2043], %rs274;
	add.s64 	%rd3451, %rd3451, 256;
	setp.gt.s64 	%p462, %rd1300, %rd3451;
	@%p462 bra 	$L__BB2_372;
$L__BB2_373:
	ld.shared.u64 	%rd2044, [_ZZ17LookupTableV2GradI6__halfLi256EEvPT_PKS1_PKllllE5s_ids+736];
	setp.lt.s64 	%p463, %rd2044, %rd8;
	setp.ge.s64 	%p464, %rd2044, %rd9;
	or.pred  	%p465, %p463, %p464;
	@%p465 bra 	$L__BB2_377;
	setp.le.s64 	%p466, %rd1300, %rd10;
	@%p466 bra 	$L__BB2_377;
	mul.lo.s64 	%rd478, %rd2044, %rd1300;
	add.s64 	%rd2045, %rd3357, 92;
	mul.lo.s64 	%rd479, %rd2045, %rd1300;
	mov.u64 	%rd3452, %rd10;
$L__BB2_376:
	add.s64 	%rd2046, %rd3452, %rd479;
	shl.b64 	%rd2047, %rd2046, 1;
	add.s64 	%rd2048, %rd1, %rd2047;
	add.s64 	%rd2049, %rd3452, %rd478;
	shl.b64 	%rd2050, %rd2049, 1;
	add.s64 	%rd2051, %rd2, %rd2050;
	ld.global.u16 	%rs278, [%rd2051];
	ld.global.u16 	%rs279, [%rd2048];
	// begin inline asm
	{add.f16 %rs277,%rs278,%rs279;
}
	// end inline asm
	st.global.u16 	[%rd2051], %rs277;
	add.s64 	%rd3452, %rd3452, 256;
	setp.gt.s64 	%p467, %rd1300, %rd3452;
	@%p467 bra 	$L__BB2_376;
$L__BB2_377:
	ld.shared.u64 	%rd2052, [_ZZ17LookupTableV2GradI6__halfLi256EEvPT_PKS1_PKllllE5s_ids+744];
	setp.lt.s64 	%p468, %rd2052, %rd8;
	setp.ge.s64 	%p469, %rd2052, %rd9;
	or.pred  	%p470, %p468, %p469;
	@%p470 bra 	$L__BB2_381;
	setp.le.s64 	%p471, %rd1300, %rd10;
	@%p471 bra 	$L__BB2_381;
	mul.lo.s64 	%rd483, %rd2052, %rd1300;
	add.s64 	%rd2053, %rd3357, 93;
	mul.lo.s64 	%rd484, %rd2053, %rd1300;
	mov.u64 	%rd3453, %rd10;
$L__BB2_380:
	add.s64 	%rd2054, %rd3453, %rd484;
	shl.b64 	%rd2055, %rd2054, 1;
	add.s64 	%rd2056, %rd1, %rd2055;
	add.s64 	%rd2057, %rd3453, %rd483;
	shl.b64 	%rd2058, %rd2057, 1;
	add.s64 	%rd2059, %rd2, %rd2058;
	ld.global.u16 	%rs281, [%rd2059];
	ld.global.u16 	%rs282, [%rd2056];
	// begin inline asm
	{add.f16 %rs280,%rs281,%rs282;
}
	// end inline asm
	st.global.u16 	[%rd2059], %rs280;
	add.s64 	%rd3453, %rd3453, 256;
	setp.gt.s64 	%p472, %rd1300, %rd3453;
	@%p472 bra 	$L__BB2_380;
$L__BB2_381:
	ld.shared.u64 	%rd2060, [_ZZ17LookupTableV2GradI6__halfLi256EEvPT_PKS1_PKllllE5s_ids+752];
	setp.lt.s64 	%p473, %rd2060, %rd8;
	setp.ge.s64 	%p474, %rd2060, %rd9;
	or.pred  	%p475, %p473, %p474;
	@%p475 bra 	$L__BB2_385;
	setp.le.s64 	%p476, %rd1300, %rd10;
	@%p476 bra 	$L__BB2_385;
	mul.lo.s64 	%rd488, %rd2060, %rd1300;
	add.s64 	%rd2061, %rd3357, 94;
	mul.lo.s64 	%rd489, %rd2061, %rd1300;
	mov.u64 	%rd3454, %rd10;
$L__BB2_384:
	add.s64 	%rd2062, %rd3454, %rd489;
	shl.b64 	%rd2063, %rd2062, 1;
	add.s64 	%rd2064, %rd1, %rd2063;
	add.s64 	%rd2065, %rd3454, %rd488;
	shl.b64 	%rd2066, %rd2065, 1;
	add.s64 	%rd2067, %rd2, %rd2066;
	ld.global.u16 	%rs284, [%rd2067];
	ld.global.u16 	%rs285, [%rd2064];
	// begin inline asm
	{add.f16 %rs283,%rs284,%rs285;
}
	// end inline asm
	st.global.u16 	[%rd2067], %rs283;
	add.s64 	%rd3454, %rd3454, 256;
	setp.gt.s64 	%p477, %rd1300, %rd3454;
	@%p477 bra 	$L__BB2_384;
$L__BB2_385:
	ld.shared.u64 	%rd2068, [_ZZ17LookupTableV2GradI6__halfLi256EEvPT_PKS1_PKllllE5s_ids+760];
	setp.lt.s64 	%p478, %rd2068, %rd8;
	setp.ge.s64 	%p479, %rd2068, %rd9;
	or.pred  	%p480, %p478, %p479;
	@%p480 bra 	$L__BB2_389;
	setp.le.s64 	%p481, %rd1300, %rd10;
	@%p481 bra 	$L__BB2_389;
	mul.lo.s64 	%rd493, %rd2068, %rd1300;
	add.s64 	%rd2069, %rd3357, 95;
	mul.lo.s64 	%rd494, %rd2069, %rd1300;
	mov.u64 	%rd3455, %rd10;
$L__BB2_388:
	add.s64 	%rd2070, %rd3455, %rd494;
	shl.b64 	%rd2071, %rd2070, 1;
	add.s64 	%rd2072, %rd1, %rd2071;
	add.s64 	%rd2073, %rd3455, %rd493;
	shl.b64 	%rd2074, %rd2073, 1;
	add.s64 	%rd2075, %rd2, %rd2074;
	ld.global.u16 	%rs287, [%rd2075];
	ld.global.u16 	%rs288, [%rd2072];
	// begin inline asm
	{add.f16 %rs286,%rs287,%rs288;
}
	// end inline asm
	st.global.u16 	[%rd2075], %rs286;
	add.s64 	%rd3455, %rd3455, 256;
	setp.gt.s64 	%p482, %rd1300, %rd3455;
	@%p482 bra 	$L__BB2_388;
$L__BB2_389:
	ld.shared.u64 	%rd2076, [_ZZ17LookupTableV2GradI6__halfLi256EEvPT_PKS1_PKllllE5s_ids+768];
	setp.lt.s64 	%p483, %rd2076, %rd8;
	setp.ge.s64 	%p484, %rd2076, %rd9;
	or.pred  	%p485, %p483, %p484;
	@%p485 bra 	$L__BB2_393;
	setp.le.s64 	%p486, %rd1300, %rd10;
	@%p486 bra 	$L__BB2_393;
	mul.lo.s64 	%rd498, %rd2076, %rd1300;
	add.s64 	%rd2077, %rd3357, 96;
	mul.lo.s64 	%rd499, %rd2077, %rd1300;
	mov.u64 	%rd3456, %rd10;
$L__BB2_392:
	add.s64 	%rd2078, %rd3456, %rd499;
	shl.b64 	%rd2079, %rd2078, 1;
	add.s64 	%rd2080, %rd1, %rd2079;
	add.s64 	%rd2081, %rd3456, %rd498;
	shl.b64 	%rd2082, %rd2081, 1;
	add.s64 	%rd2083, %rd2, %rd2082;
	ld.global.u16 	%rs290, [%rd2083];
	ld.global.u16 	%rs291, [%rd2080];
	// begin inline asm
	{add.f16 %rs289,%rs290,%rs291;
}
	// end inline asm
	st.global.u16 	[%rd2083], %rs289;
	add.s64 	%rd3456, %rd3456, 256;
	setp.gt.s64 	%p487, %rd1300, %rd3456;
	@%p487 bra 	$L__BB2_392;
$L__BB2_393:
	ld.shared.u64 	%rd2084, [_ZZ17LookupTableV2GradI6__halfLi256EEvPT_PKS1_PKllllE5s_ids+776];
	setp.lt.s64 	%p488, %rd2084, %rd8;
	setp.ge.s64 	%p489, %rd2084, %rd9;
	or.pred  	%p490, %p488, %p489;
	@%p490 bra 	$L__BB2_397;
	setp.le.s64 	%p491, %rd1300, %rd10;
	@%p491 bra 	$L__BB2_397;
	mul.lo.s64 	%rd503, %rd2084, %rd1300;
	add.s64 	%rd2085, %rd3357, 97;
	mul.lo.s64 	%rd504, %rd2085, %rd1300;
	mov.u64 	%rd3457, %rd10;
$L__BB2_396:
	add.s64 	%rd2086, %rd3457, %rd504;
	shl.b64 	%rd2087, %rd2086, 1;
	add.s64 	%rd2088, %rd1, %rd2087;
	add.s64 	%rd2089, %rd3457, %rd503;
	shl.b64 	%rd2090, %rd2089, 1;
	add.s64 	%rd2091, %rd2, %rd2090;
	ld.global.u16 	%rs293, [%rd2091];
	ld.global.u16 	%rs294, [%rd2088];
	// begin inline asm
	{add.f16 %rs292,%rs293,%rs294;
}
	// end inline asm
	st.global.u16 	[%rd2091], %rs292;
	add.s64 	%rd3457, %rd3457, 256;
	setp.gt.s64 	%p492, %rd1300, %rd3457;
	@%p492 bra 	$L__BB2_396;
$L__BB2_397:
	ld.shared.u64 	%rd2092, [_ZZ17LookupTableV2GradI6__halfLi256EEvPT_PKS1_PKllllE5s_ids+784];
	setp.lt.s64 	%p493, %rd2092, %rd8;
	setp.ge.s64 	%p494, %rd2092, %rd9;
	or.pred  	%p495, %p493, %p494;
	@%p495 bra 	$L__BB2_401;
	setp.le.s64 	%p496, %rd1300, %rd10;
	@%p496 bra 	$L__BB2_401;
	mul.lo.s64 	%rd508, %rd2092, %rd1300;
	add.s64 	%rd2093, %rd3357, 98;
	mul.lo.s64 	%rd509, %rd2093, %rd1300;
	mov.u64 	%rd3458, %rd10;
$L__BB2_400:
	add.s64 	%rd2094, %rd3458, %rd509;
	shl.b64 	%rd2095, %rd2094, 1;
	add.s64 	%rd2096, %rd1, %rd2095;
	add.s64 	%rd2097, %rd3458, %rd508;
	shl.b64 	%rd2098, %rd2097, 1;
	add.s64 	%rd2099, %rd2, %rd2098;
	ld.global.u16 	%rs296, [%rd2099];
	ld.global.u16 	%rs297, [%rd2096];
	// begin inline asm
	{add.f16 %rs295,%rs296,%rs297;
}
	// end inline asm
	st.global.u16 	[%rd2099], %rs295;
	add.s64 	%rd3458, %rd3458, 256;
	setp.gt.s64 	%p497, %rd1300, %rd3458;
	@%p497 bra 	$L__BB2_400;
$L__BB2_401:
	ld.shared.u64 	%rd2100, [_ZZ17LookupTableV2GradI6__halfLi256EEvPT_PKS1_PKllllE5s_ids+792];
	setp.lt.s64 	%p498, %rd2100, %rd8;
	setp.ge.s64 	%p499, %rd2100, %rd9;
	or.pred  	%p500, %p498, %p499;
	@%p500 bra 	$L__BB2_405;
	setp.le.s64 	%p501, %rd1300, %rd10;
	@%p501 bra 	$L__BB2_405;
	mul.lo.s64 	%rd513, %rd2100, %rd1300;
	add.s64 	%rd2101, %rd3357, 99;
	mul.lo.s64 	%rd514, %rd2101, %rd1300;
	mov.u64 	%rd3459, %rd10;
$L__BB2_404:
	add.s64 	%rd2102, %rd3459, %rd514;
	shl.b64 	%rd2103, %rd2102, 1;
	add.s64 	%rd2104, %rd1, %rd2103;
	add.s64 	%rd2105, %rd3459, %rd513;
	shl.b64 	%rd2106, %rd2105, 1;
	add.s64 	%rd2107, %rd2, %rd2106;
	ld.global.u16 	%rs299, [%rd2107];
	ld.global.u16 	%rs300, [%rd2104];
	// begin inline asm
	{add.f16 %rs298,%rs299,%rs300;
}
	// end inline asm
	st.global.u16 	[%rd2107], %rs298;
	add.s64 	%rd3459, %rd3459, 256;
	setp.gt.s64 	%p502, %rd1300, %rd3459;
	@%p502 bra 	$L__BB2_404;
$L__BB2_405:
	ld.shared.u64 	%rd2108, [_ZZ17LookupTableV2GradI6__halfLi256EEvPT_PKS1_PKllllE5s_ids+800];
	setp.lt.s64 	%p503, %rd2108, %rd8;
	setp.ge.s64 	%p504, %rd2108, %rd9;
	or.pred  	%p505, %p503, %p504;
	@%p505 bra 	$L__BB2_409;
	setp.le.s64 	%p506, %rd1300, %rd10;
	@%p506 bra 	$L__BB2_409;
	mul.lo.s64 	%rd518, %rd2108, %rd1300;
	add.s64 	%rd2109, %rd3357, 100;
	mul.lo.s64 	%rd519, %rd2109, %rd1300;
	mov.u64 	%rd3460, %rd10;
$L__BB2_408:
	add.s64 	%rd2110, %rd3460, %rd519;
	shl.b64 	%rd2111, %rd2110, 1;
	add.s64 	%rd2112, %rd1, %rd2111;
	add.s64 	%rd2113, %rd3460, %rd518;
	shl.b64 	%rd2114, %rd2113, 1;
	add.s64 	%rd2115, %rd2, %rd2114;
	ld.global.u16 	%rs302, [%rd2115];
	ld.global.u16 	%rs303, [%rd2112];
	// begin inline asm
	{add.f16 %rs301,%rs302,%rs303;
}
	// end inline asm
	st.global.u16 	[%rd2115], %rs301;
	add.s64 	%rd3460, %rd3460, 256;
	setp.gt.s64 	%p507, %rd1300, %rd3460;
	@%p507 bra 	$L__BB2_408;
$L__BB2_409:
	ld.shared.u64 	%rd2116, [_ZZ17LookupTableV2GradI6__halfLi256EEvPT_PKS1_PKllllE5s_ids+808];
	setp.lt.s64 	%p508, %rd2116, %rd8;
	setp.ge.s64 	%p509, %rd2116, %rd9;
	or.pred  	%p510, %p508, %p509;
	@%p510 bra 	$L__BB2_413;
	setp.le.s64 	%p511, %rd1300, %rd10;
	@%p511 bra 	$L__BB2_413;
	mul.lo.s64 	%rd523, %rd2116, %rd1300;
	add.s64 	%rd2117, %rd3357, 101;
	mul.lo.s64 	%rd524, %rd2117, %rd1300;
	mov.u64 	%rd3461, %rd10;
$L__BB2_412:
	add.s64 	%rd2118, %rd3461, %rd524;
	shl.b64 	%rd2119, %rd2118, 1;
	add.s64 	%rd2120, %rd1, %rd2119;
	add.s64 	%rd2121, %rd3461, %rd523;
	shl.b64 	%rd2122, %rd2121, 1;
	add.s64 	%rd2123, %rd2, %rd2122;
	ld.global.u16 	%rs305, [%rd2123];
	ld.global.u16 	%rs306, [%rd2120];
	// begin inline asm
	{add.f16 %rs304,%rs305,%rs306;
}
	// end inline asm
	st.global.u16 	[%rd2123], %rs304;
	add.s64 	%rd3461, %rd3461, 256;
	setp.gt.s64 	%p512, %rd1300, %rd3461;
	@%p512 bra 	$L__BB2_412;
$L__BB2_413:
	ld.shared.u64 	%rd2124, [_ZZ17LookupTableV2GradI6__halfLi256EEvPT_PKS1_PKllllE5s_ids+816];
	setp.lt.s64 	%p513, %rd2124, %rd8;
	setp.ge.s64 	%p514, %rd2124, %rd9;
	or.pred  	%p515, %p513, %p514;
	@%p515 bra 	$L__BB2_417;
	setp.le.s64 	%p516, %rd1300, %rd10;
	@%p516 bra 	$L__BB2_417;
	mul.lo.s64 	%rd528, %rd2124, %rd1300;
	add.s64 	%rd2125, %rd3357, 102;
	mul.lo.s64 	%rd529, %rd2125, %rd1300;
	mov.u64 	%rd3462, %rd10;
$L__BB2_416:
	add.s64 	%rd2126, %rd3462, %rd529;
	shl.b64 	%rd2127, %rd2126, 1;
	add.s64 	%rd2128, %rd1, %rd2127;
	add.s64 	%rd2129, %rd3462, %rd528;
	shl.b64 	%rd2130, %rd2129, 1;
	add.s64 	%rd2131, %rd2, %rd2130;
	ld.global.u16 	%rs308, [%rd2131];
	ld.global.u16 	%rs309, [%rd2128];
	// begin inline asm
	{add.f16 %rs307,%rs308,%rs309;
}
	// end inline asm
	st.global.u16 	[%rd2131], %rs307;
	add.s64 	%rd3462, %rd3462, 256;
	setp.gt.s64 	%p517, %rd1300, %rd3462;
	@%p517 bra 	$L__BB2_416;
$L__BB2_417:
	ld.shared.u64 	%rd2132, [_ZZ17LookupTableV2GradI6__halfLi256EEvPT_PKS1_PKllllE5s_ids+824];
	setp.lt.s64 	%p518, %rd2132, %rd8;
	setp.ge.s64 	%p519, %rd2132, %rd9;
	or.pred  	%p520, %p518, %p519;
	@%p520 bra 	$L__BB2_421;
	setp.le.s64 	%p521, %rd1300, %rd10;
	@%p521 bra 	$L__BB2_421;
	mul.lo.s64 	%rd533, %rd2132, %rd1300;
	add.s64 	%rd2133, %rd3357, 103;
	mul.lo.s64 	%rd534, %rd2133, %rd1300;
	mov.u64 	%rd3463, %rd10;
$L__BB2_420:
	add.s64 	%rd2134, %rd3463, %rd534;
	shl.b64 	%rd2135, %rd2134, 1;
	add.s64 	%rd2136, %rd1, %rd2135;
	add.s64 	%rd2137, %rd3463, %rd533;
	shl.b64 	%rd2138, %rd2137, 1;
	add.s64 	%rd2139, %rd2, %rd2138;
	ld.global.u16 	%rs311, [%rd2139];
	ld.global.u16 	%rs312, [%rd2136];
	// begin inline asm
	{add.f16 %rs310,%rs311,%rs312;
}
	// end inline asm
	st.global.u16 	[%rd2139], %rs310;
	add.s64 	%rd3463, %rd3463, 256;
	setp.gt.s64 	%p522, %rd1300, %rd3463;
	@%p522 bra 	$L__BB2_420;
$L__BB2_421:
	ld.shared.u64 	%rd2140, [_ZZ17LookupTableV2GradI6__halfLi256EEvPT_PKS1_PKllllE5s_ids+832];
	setp.lt.s64 	%p523, %rd2140, %rd8;
	setp.ge.s64 	%p524, %rd2140, %rd9;
	or.pred  	%p525, %p523, %p524;
	@%p525 bra 	$L__BB2_425;
	setp.le.s64 	%p526, %rd1300, %rd10;
	@%p526 bra 	$L__BB2_425;
	mul.lo.s64 	%rd538, %rd2140, %rd1300;
	add.s64 	%rd2141, %rd3357, 104;
	mul.lo.s64 	%rd539, %rd2141, %rd1300;
	mov.u64 	%rd3464, %rd10;
$L__BB2_424:
	add.s64 	%rd2142, %rd3464, %rd539;
	shl.b64 	%rd2143, %rd2142, 1;
	add.s64 	%rd2144, %rd1, %rd2143;
	add.s64 	%rd2145, %rd3464, %rd538;
	shl.b64 	%rd2146, %rd2145, 1;
	add.s64 	%rd2147, %rd2, %rd2146;
	ld.global.u16 	%rs314, [%rd2147];
	ld.global.u16 	%rs315, [%rd2144];
	// begin inline asm
	{add.f16 %rs313,%rs314,%rs315;
}
	// end inline asm
	st.global.u16 	[%rd2147], %rs313;
	add.s64 	%rd3464, %rd3464, 256;
	setp.gt.s64 	%p527, %rd1300, %rd3464;
	@%p527 bra 	$L__BB2_424;
$L__BB2_425:
	ld.shared.u64 	%rd2148, [_ZZ17LookupTableV2GradI6__halfLi256EEvPT_PKS1_PKllllE5s_ids+840];
	setp.lt.s64 	%p528, %rd2148, %rd8;
	setp.ge.s64 	%p529, %rd2148, %rd9;
	or.pred  	%p530, %p528, %p529;
	@%p530 bra 	$L__BB2_429;
	setp.le.s64 	%p531, %rd1300, %rd10;
	@%p531 bra 	$L__BB2_429;
	mul.lo.s64 	%rd543, %rd2148, %rd1300;
	add.s64 	%rd2149, %rd3357, 105;
	mul.lo.s64 	%rd544, %rd2149, %rd1300;
	mov.u64 	%rd3465, %rd10;
$L__BB2_428:
	add.s64 	%rd2150, %rd3465, %rd544;
	shl.b64 	%rd2151, %rd2150, 1;
	add.s64 	%rd2152, %rd1, %rd2151;
	add.s64 	%rd2153, %rd3465, %rd543;
	shl.b64 	%rd2154, %rd2153, 1;
	add.s64 	%rd2155, %rd2, %rd2154;
	ld.global.u16 	%rs317, [%rd2155];
	ld.global.u16 	%rs318, [%rd2152];
	// begin inline asm
	{add.f16 %rs316,%rs317,%rs318;
}
	// end inline asm
	st.global.u16 	[%rd2155], %rs316;
	add.s64 	%rd3465, %rd3465, 256;
	setp.gt.s64 	%p532, %rd1300, %rd3465;
	@%p532 bra 	$L__BB2_428;
$L__BB2_429:
	ld.shared.u64 	%rd2156, [_ZZ17LookupTableV2GradI6__halfLi256EEvPT_PKS1_PKllllE5s_ids+848];
	setp.lt.s64 	%p533, %rd2156, %rd8;
	setp.ge.s64 	%p534, %rd2156, %rd9;
	or.pred  	%p535, %p533, %p534;
	@%p535 bra 	$L__BB2_433;
	setp.le.s64 	%p536, %rd1300, %rd10;
	@%p536 bra 	$L__BB2_433;
	mul.lo.s64 	%rd548, %rd2156, %rd1300;
	add.s64 	%rd2157, %rd3357, 106;
	mul.lo.s64 	%rd549, %rd2157, %rd1300;
	mov.u64 	%rd3466, %rd10;
$L__BB2_432:
	add.s64 	%rd2158, %rd3466, %rd549;
	shl.b64 	%rd2159, %rd2158, 1;
	add.s64 	%rd2160, %rd1, %rd2159;
	add.s64 	%rd2161, %rd3466, %rd548;
	shl.b64 	%rd2162, %rd2161, 1;
	add.s64 	%rd2163, %rd2, %rd2162;
	ld.global.u16 	%rs320, [%rd2163];
	ld.global.u16 	%rs321, [%rd2160];
	// begin inline asm
	{add.f16 %rs319,%rs320,%rs321;
}
	// end inline asm
	st.global.u16 	[%rd2163], %rs319;
	add.s64 	%rd3466, %rd3466, 256;
	setp.gt.s64 	%p537, %rd1300, %rd3466;
	@%p537 bra 	$L__BB2_432;
$L__BB2_433:
	ld.shared.u64 	%rd2164, [_ZZ17LookupTableV2GradI6__halfLi256EEvPT_PKS1_PKllllE5s_ids+856];
	setp.lt.s64 	%p538, %rd2164, %rd8;
	setp.ge.s64 	%p539, %rd2164, %rd9;
	or.pred  	%p540, %p538, %p539;
	@%p540 bra 	$L__BB2_437;
	setp.le.s64 	%p541, %rd1300, %rd10;
	@%p541 bra 	$L__BB2_437;
	mul.lo.s64 	%rd553, %rd2164, %rd1300;
	add.s64 	%rd2165, %rd3357, 107;
	mul.lo.s64 	%rd554, %rd2165, %rd1300;
	mov.u64 	%rd3467, %rd10;
$L__BB2_436:
	add.s64 	%rd2166, %rd3467, %rd554;
	shl.b64 	%rd2167, %rd2166, 1;
	add.s64 	%rd2168, %rd1, %rd2167;
	add.s64 	%rd2169, %rd3467, %rd553;
	shl.b64 	%rd2170, %rd2169, 1;
	add.s64 	%rd2171, %rd2, %rd2170;
	ld.global.u16 	%rs323, [%rd2171];
	ld.global.u16 	%rs324, [%rd2168];
	// begin inline asm
	{add.f16 %rs322,%rs323,%rs324;
}
	// end inline asm
	st.global.u16 	[%rd2171], %rs322;
	add.s64 	%rd3467, %rd3467, 256;
	setp.gt.s64 	%p542, %rd1300, %rd3467;
	@%p542 bra 	$L__BB2_436;
$L__BB2_437:
	ld.shared.u64 	%rd2172, [_ZZ17LookupTableV2GradI6__halfLi256EEvPT_PKS1_PKllllE5s_ids+864];
	setp.lt.s64 	%p543, %rd2172, %rd8;
	setp.ge.s64 	%p544, %rd2172, %rd9;
	or.pred  	%p545, %p543, %p544;
	@%p545 bra 	$L__BB2_441;
	setp.le.s64 	%p546, %rd1300, %rd10;
	@%p546 bra 	$L__BB2_441;
	mul.lo.s64 	%rd558, %rd2172, %rd1300;
	add.s64 	%rd2173, %rd3357, 108;
	mul.lo.s64 	%rd559, %rd2173, %rd1300;
	mov.u64 	%rd3468, %rd10;
$L__BB2_440:
	add.s64 	%rd2174, %rd3468, %rd559;
	shl.b64 	%rd2175, %rd2174, 1;
	add.s64 	%rd2176, %rd1, %rd2175;
	add.s64 	%rd2177, %rd3468, %rd558;
	shl.b64 	%rd2178, %rd2177, 1;
	add.s64 	%rd2179, %rd2, %rd2178;
	ld.global.u16 	%rs326, [%rd2179];
	ld.global.u16 	%rs327, [%rd2176];
	// begin inline asm
	{add.f16 %rs325,%rs326,%rs327;
}
	// end inline asm
	st.global.u16 	[%rd2179], %rs325;
	add.s64 	%rd3468, %rd3468, 256;
	setp.gt.s64 	%p547, %rd1300, %rd3468;
	@%p547 bra 	$L__BB2_440;
$L__BB2_441:
	ld.shared.u64 	%rd2180, [_ZZ17LookupTableV2GradI6__halfLi256EEvPT_PKS1_PKllllE5s_ids+872];
	setp.lt.s64 	%p548, %rd2180, %rd8;
	setp.ge.s64 	%p549, %rd2180, %rd9;
	or.pred  	%p550, %p548, %p549;
	@%p550 bra 	$L__BB2_445;
	setp.le.s64 	%p551, %rd1300, %rd10;
	@%p551 bra 	$L__BB2_445;
	mul.lo.s64 	%rd563, %rd2180, %rd1300;
	add.s64 	%rd2181, %rd3357, 109;
	mul.lo.s64 	%rd564, %rd2181, %rd1300;
	mov.u64 	%rd3469, %rd10;
$L__BB2_444:
	add.s64 	%rd2182, %rd3469, %rd564;
	shl.b64 	%rd2183, %rd2182, 1;
	add.s64 	%rd2184, %rd1, %rd2183;
	add.s64 	%rd2185, %rd3469, %rd563;
	shl.b64 	%rd2186, %rd2185, 1;
	add.s64 	%rd2187, %rd2, %rd2186;
	ld.global.u16 	%rs329, [%rd2187];
	ld.global.u16 	%rs330, [%rd2184];
	// begin inline asm
	{add.f16 %rs328,%rs329,%rs330;
}
	// end inline asm
	st.global.u16 	[%rd2187], %rs328;
	add.s64 	%rd3469, %rd3469, 256;
	setp.gt.s64 	%p552, %rd1300, %rd3469;
	@%p552 bra 	$L__BB2_444;
$L__BB2_445:
	ld.shared.u64 	%rd2188, [_ZZ17LookupTableV2GradI6__halfLi256EEvPT_PKS1_PKllllE5s_ids+880];
	setp.lt.s64 	%p553, %rd2188, %rd8;
	setp.ge.s64 	%p554, %rd2188, %rd9;
	or.pred  	%p555, %p553, %p554;
	@%p555 bra 	$L__BB2_449;
	setp.le.s64 	%p556, %rd1300, %rd10;
	@%p556 bra 	$L__BB2_449;
	mul.lo.s64 	%rd568, %rd2188, %rd1300;
	add.s64 	%rd2189, %rd3357, 110;
	mul.lo.s64 	%rd569, %rd2189, %rd1300;
	mov.u64 	%rd3470, %rd10;
$L__BB2_448:
	add.s64 	%rd2190, %rd3470, %rd569;
	shl.b64 	%rd2191, %rd2190, 1;
	add.s64 	%rd2192, %rd1, %rd2191;
	add.s64 	%rd2193, %rd3470, %rd568;
	shl.b64 	%rd2194, %rd2193, 1;
	add.s64 	%rd2195, %rd2, %rd2194;
	ld.global.u16 	%rs332, [%rd2195];
	ld.global.u16 	%rs333, [%rd2192];
	// begin inline asm
	{add.f16 %rs331,%rs332,%rs333;
}
	// end inline asm
	st.global.u16 	[%rd2195], %rs331;
	add.s64 	%rd3470, %rd3470, 256;
	setp.gt.s64 	%p557, %rd1300, %rd3470;
	@%p557 bra 	$L__BB2_448;
$L__BB2_449:
	ld.shared.u64 	%rd2196, [_ZZ17LookupTableV2GradI6__halfLi256EEvPT_PKS1_PKllllE5s_ids+888];
	setp.lt.s64 	%p558, %rd2196, %rd8;
	setp.ge.s64 	%p559, %rd2196, %rd9;
	or.pred  	%p560, %p558, %p559;
	@%p560 bra 	$L__BB2_453;
	setp.le.s64 	%p561, %rd1300, %rd10;
	@%p561 bra 	$L__BB2_453;
	mul.lo.s64 	%rd573, %rd2196, %rd1300;
	add.s64 	%rd2197, %rd3357, 111;
	mul.lo.s64 	%rd574, %rd2197, %rd1300;
	mov.u64 	%rd3471, %rd10;
$L__BB2_452:
	add.s64 	%rd2198, %rd3471, %rd574;
	shl.b64 	%rd2199, %rd2198, 1;
	add.s64 	%rd2200, %rd1, %rd2199;
	add.s64 	%rd2201, %rd3471, %rd573;
	shl.b64 	%rd2202, %rd2201, 1;
	add.s64 	%rd2203, %rd2, %rd2202;
	ld.global.u16 	%rs335, [%rd2203];
	ld.global.u16 	%rs336, [%rd2200];
	// begin inline asm
	{add.f16 %rs334,%rs335,%rs336;
}
	// end inline asm
	st.global.u16 	[%rd2203], %rs334;
	add.s64 	%rd3471, %rd3471, 256;
	setp.gt.s64 	%p562, %rd1300, %rd3471;
	@%p562 bra 	$L__BB2_452;
$L__BB2_453:
	ld.shared.u64 	%rd2204, [_ZZ17LookupTableV2GradI6__halfLi256EEvPT_PKS1_PKllllE5s_ids+896];
	setp.lt.s64 	%p563, %rd2204, %rd8;
	setp.ge.s64 	%p564, %rd2204, %rd9;
	or.pred  	%p565, %p563, %p564;
	@%p565 bra 	$L__BB2_457;
	setp.le.s64 	%p566, %rd1300, %rd10;
	@%p566 bra 	$L__BB2_457;
	mul.lo.s64 	%rd578, %rd2204, %rd1300;
	add.s64 	%rd2205, %rd3357, 112;
	mul.lo.s64 	%rd579, %rd2205, %rd1300;
	mov.u64 	%rd3472, %rd10;
$L__BB2_456:
	add.s64 	%rd2206, %rd3472, %rd579;
	shl.b64 	%rd2207, %rd2206, 1;
	add.s64 	%rd2208, %rd1, %rd2207;
	add.s64 	%rd2209, %rd3472, %rd578;
	shl.b64 	%rd2210, %rd2209, 1;
	add.s64 	%rd2211, %rd2, %rd2210;
	ld.global.u16 	%rs338, [%rd2211];
	ld.global.u16 	%rs339, [%rd2208];
	// begin inline asm
	{add.f16 %rs337,%rs338,%rs339;
}
	// end inline asm
	st.global.u16 	[%rd2211], %rs337;
	add.s64 	%rd3472, %rd3472, 256;
	setp.gt.s64 	%p567, %rd1300, %rd3472;
	@%p567 bra 	$L__BB2_456;
$L__BB2_457:
	ld.shared.u64 	%rd2212, [_ZZ17LookupTableV2GradI6__halfLi256EEvPT_PKS1_PKllllE5s_ids+904];
	setp.lt.s64 	%p568, %rd2212, %rd8;
	setp.ge.s64 	%p569, %rd2212, %rd9;
	or.pred  	%p570, %p568, %p569;
	@%p570 bra 	$L__BB2_461;
	setp.le.s64 	%p571, %rd1300, %rd10;
	@%p571 bra 	$L__BB2_461;
	mul.lo.s64 	%rd583, %rd2212, %rd1300;
	add.s64 	%rd2213, %rd3357, 113;
	mul.lo.s64 	%rd584, %rd2213, %rd1300;
	mov.u64 	%rd3473, %rd10;
$L__BB2_460:
	add.s64 	%rd2214, %rd3473, %rd584;
	shl.b64 	%rd2215, %rd2214, 1;
	add.s64 	%rd2216, %rd1, %rd2215;
	add.s64 	%rd2217, %rd3473, %rd583;
	shl.b64 	%rd2218, %rd2217, 1;
	add.s64 	%rd2219, %rd2, %rd2218;
	ld.global.u16 	%rs341, [%rd2219];
	ld.global.u16 	%rs342, [%rd2216];
	// begin inline asm
	{add.f16 %rs340,%rs341,%rs342;
}
	// end inline asm
	st.global.u16 	[%rd2219], %rs340;
	add.s64 	%rd3473, %rd3473, 256;
	setp.gt.s64 	%p572, %rd1300, %rd3473;
	@%p572 bra 	$L__BB2_460;
$L__BB2_461:
	ld.shared.u64 	%rd2220, [_ZZ17LookupTableV2GradI6__halfLi256EEvPT_PKS1_PKllllE5s_ids+912];
	setp.lt.s64 	%p573, %rd2220, %rd8;
	setp.ge.s64 	%p574, %rd2220, %rd9;
	or.pred  	%p575, %p573, %p574;
	@%p575 bra 	$L__BB2_465;
	setp.le.s64 	%p576, %rd1300, %rd10;
	@%p576 bra 	$L__BB2_465;
	mul.lo.s64 	%rd588, %rd2220, %rd1300;
	add.s64 	%rd2221, %rd3357, 114;
	mul.lo.s64 	%rd589, %rd2221, %rd1300;
	mov.u64 	%rd3474, %rd10;
$L__BB2_464:
	add.s64 	%rd2222, %rd3474, %rd589;
	shl.b64 	%rd2223, %rd2222, 1;
	add.s64 	%rd2224, %rd1, %rd2223;
	add.s64 	%rd2225, %rd3474, %rd588;
	shl.b64 	%rd2226, %rd2225, 1;
	add.s64 	%rd2227, %rd2, %rd2226;
	ld.global.u16 	%rs344, [%rd2227];
	ld.global.u16 	%rs345, [%rd2224];
	// begin inline asm
	{add.f16 %rs343,%rs344,%rs345;
}
	// end inline asm
	st.global.u16 	[%rd2227], %rs343;
	add.s64 	%rd3474, %rd3474, 256;
	setp.gt.s64 	%p577, %rd1300, %rd3474;
	@%p577 bra 	$L__BB2_464;
$L__BB2_465:
	ld.shared.u64 	%rd2228, [_ZZ17LookupTableV2GradI6__halfLi256EEvPT_PKS1_PKllllE5s_ids+920];
	setp.lt.s64 	%p578, %rd2228, %rd8;
	setp.ge.s64 	%p579, %rd2228, %rd9;
	or.pred  	%p580, %p578, %p579;
	@%p580 bra 	$L__BB2_469;
	setp.le.s64 	%p581, %rd1300, %rd10;
	@%p581 bra 	$L__BB2_469;
	mul.lo.s64 	%rd593, %rd2228, %rd1300;
	add.s64 	%rd2229, %rd3357, 115;
	mul.lo.s64 	%rd594, %rd2229, %rd1300;
	mov.u64 	%rd3475, %rd10;
$L__BB2_468:
	add.s64 	%rd2230, %rd3475, %rd594;
	shl.b64 	%rd2231, %rd2230, 1;
	add.s64 	%rd2232, %rd1, %rd2231;
	add.s64 	%rd2233, %rd3475, %rd593;
	shl.b64 	%rd2234, %rd2233, 1;
	add.s64 	%rd2235, %rd2, %rd2234;
	ld.global.u16 	%rs347, [%rd2235];
	ld.global.u16 	%rs348, [%rd2232];
	// begin inline asm
	{add.f16 %rs346,%rs347,%rs348;
}
	// end inline asm
	st.global.u16 	[%rd2235], %rs346;
	add.s64 	%rd3475, %rd3475, 256;
	setp.gt.s64 	%p582, %rd1300, %rd3475;
	@%p582 bra 	$L__BB2_468;
$L__BB2_469:
	ld.shared.u64 	%rd2236, [_ZZ17LookupTableV2GradI6__halfLi256EEvPT_PKS1_PKllllE5s_ids+928];
	setp.lt.s64 	%p583, %rd2236, %rd8;
	setp.ge.s64 	%p584, %rd2236, %rd9;
	or.pred  	%p585, %p583, %p584;
	@%p585 bra 	$L__BB2_473;
	setp.le.s64 	%p586, %rd1300, %rd10;
	@%p586 bra 	$L__BB2_473;
	mul.lo.s64 	%rd598, %rd2236, %rd1300;
	add.s64 	%rd2237, %rd3357, 116;
	mul.lo.s64 	%rd599, %rd2237, %rd1300;
	mov.u64 	%rd3476, %rd10;
$L__BB2_472:
	add.s64 	%rd2238, %rd3476, %rd599;
	shl.b64 	%rd2239, %rd2238, 1;
	add.s64 	%rd2240, %rd1, %rd2239;
	add.s64 	%rd2241, %rd3476, %rd598;
	shl.b64 	%rd2242, %rd2241, 1;
	add.s64 	%rd2243, %rd2, %rd2242;
	ld.global.u16 	%rs350, [%rd2243];
	ld.global.u16 	%rs351, [%rd2240];
	// begin inline asm
	{add.f16 %rs349,%rs350,%rs351;
}
	// end inline asm
	st.global.u16 	[%rd2243], %rs349;
	add.s64 	%rd3476, %rd3476, 256;
	setp.gt.s64 	%p587, %rd1300, %rd3476;
	@%p587 bra 	$L__BB2_472;
$L__BB2_473:
	ld.shared.u64 	%rd2244, [_ZZ17LookupTableV2GradI6__halfLi256EEvPT_PKS1_PKllllE5s_ids+936];
	setp.lt.s64 	%p588, %rd2244, %rd8;
	setp.ge.s64 	%p589, %rd2244, %rd9;
	or.pred  	%p590, %p588, %p589;
	@%p590 bra 	$L__BB2_477;
	setp.le.s64 	%p591, %rd1300, %rd10;
	@%p591 bra 	$L__BB2_477;
	mul.lo.s64 	%rd603, %rd2244, %rd1300;
	add.s64 	%rd2245, %rd3357, 117;
	mul.lo.s64 	%rd604, %rd2245, %rd1300;
	mov.u64 	%rd3477, %rd10;
$L__BB2_476:
	add.s64 	%rd2246, %rd3477, %rd604;
	shl.b64 	%rd2247, %rd2246, 1;
	add.s64 	%rd2248, %rd1, %rd2247;
	add.s64 	%rd2249, %rd3477, %rd603;
	shl.b64 	%rd2250, %rd2249, 1;
	add.s64 	%rd2251, %rd2, %rd2250;
	ld.global.u16 	%rs353, [%rd2251];
	ld.global.u16 	%rs354, [%rd2248];
	// begin inline asm
	{add.f16 %rs352,%rs353,%rs354;
}
	// end inline asm
	st.global.u16 	[%rd2251], %rs352;
	add.s64 	%rd3477, %rd3477, 256;
	setp.gt.s64 	%p592, %rd1300, %rd3477;
	@%p592 bra 	$L__BB2_476;
$L__BB2_477:
	ld.shared.u64 	%rd2252, [_ZZ17LookupTableV2GradI6__halfLi256EEvPT_PKS1_PKllllE5s_ids+944];
	setp.lt.s64 	%p593, %rd2252, %rd8;
	setp.ge.s64 	%p594, %rd2252, %rd9;
	or.pred  	%p595, %p593, %p594;
	@%p595 bra 	$L__BB2_481;
	setp.le.s64 	%p596, %rd1300, %rd10;
	@%p596 bra 	$L__BB2_481;
	mul.lo.s64 	%rd608, %rd2252, %rd1300;
	add.s64 	%rd2253, %rd3357, 118;
	mul.lo.s64 	%rd609, %rd2253, %rd1300;
	mov.u64 	%rd3478, %rd10;
$L__BB2_480:
	add.s64 	%rd2254, %rd3478, %rd609;
	shl.b64 	%rd2255, %rd2254, 1;
	add.s64 	%rd2256, %rd1, %rd2255;
	add.s64 	%rd2257, %rd3478, %rd608;
	shl.b64 	%rd2258, %rd2257, 1;
	add.s64 	%rd2259, %rd2, %rd2258;
	ld.global.u16 	%rs356, [%rd2259];
	ld.global.u16 	%rs357, [%rd2256];
	// begin inline asm
	{add.f16 %rs355,%rs356,%rs357;
}
	// end inline asm
	st.global.u16 	[%rd2259], %rs355;
	add.s64 	%rd3478, %rd3478, 256;
	setp.gt.s64 	%p597, %rd1300, %rd3478;
	@%p597 bra 	$L__BB2_480;
$L__BB2_481:
	ld.shared.u64 	%rd2260, [_ZZ17LookupTableV2GradI6__halfLi256EEvPT_PKS1_PKllllE5s_ids+952];
	setp.lt.s64 	%p598, %rd2260, %rd8;
	setp.ge.s64 	%p599, %rd2260, %rd9;
	or.pred  	%p600, %p598, %p599;
	@%p600 bra 	$L__BB2_485;
	setp.le.s64 	%p601, %rd1300, %rd10;
	@%p601 bra 	$L__BB2_485;
	mul.lo.s64 	%rd613, %rd2260, %rd1300;
	add.s64 	%rd2261, %rd3357, 119;
	mul.lo.s64 	%rd614, %rd2261, %rd1300;
	mov.u64 	%rd3479, %rd10;
$L__BB2_484:
	add.s64 	%rd2262, %rd3479, %rd614;
	shl.b64 	%rd2263, %rd2262, 1;
	add.s64 	%rd2264, %rd1, %rd2263;
	add.s64 	%rd2265, %rd3479, %rd613;
	shl.b64 	%rd2266, %rd2265, 1;
	add.s64 	%rd2267, %rd2, %rd2266;
	ld.global.u16 	%rs359, [%rd2267];
	ld.global.u16 	%rs360, [%rd2264];
	// begin inline asm
	{add.f16 %rs358,%rs359,%rs360;
}
	// end inline asm
	st.global.u16 	[%rd2267], %rs358;
	add.s64 	%rd3479, %rd3479, 256;
	setp.gt.s64 	%p602, %rd1300, %rd3479;
	@%p602 bra 	$L__BB2_484;
$L__BB2_485:
	ld.shared.u64 	%rd2268, [_ZZ17LookupTableV2GradI6__halfLi256EEvPT_PKS1_PKllllE5s_ids+960];
	setp.lt.s64 	%p603, %rd2268, %rd8;
	setp.ge.s64 	%p604, %rd2268, %rd9;
	or.pred  	%p605, %p603, %p604;
	@%p605 bra 	$L__BB2_489;
	setp.le.s64 	%p606, %rd1300, %rd10;
	@%p606 bra 	$L__BB2_489;
	mul.lo.s64 	%rd618, %rd2268, %rd1300;
	add.s64 	%rd2269, %rd3357, 120;
	mul.lo.s64 	%rd619, %rd2269, %rd1300;
	mov.u64 	%rd3480, %rd10;
$L__BB2_488:
	add.s64 	%rd2270, %rd3480, %rd619;
	shl.b64 	%rd2271, %rd2270, 1;
	add.s64 	%rd2272, %rd1, %rd2271;
	add.s64 	%rd2273, %rd3480, %rd618;
	shl.b64 	%rd2274, %rd2273, 1;
	add.s64 	%rd2275, %rd2, %rd2274;
	ld.global.u16 	%rs362, [%rd2275];
	ld.global.u16 	%rs363, [%rd2272];
	// begin inline asm
	{add.f16 %rs361,%rs362,%rs363;
}
	// end inline asm
	st.global.u16 	[%rd2275], %rs361;
	add.s64 	%rd3480, %rd3480, 256;
	setp.gt.s64 	%p607, %rd1300, %rd3480;
	@%p607 bra 	$L__BB2_488;
$L__BB2_489:
	ld.shared.u64 	%rd2276, [_ZZ17LookupTableV2GradI6__halfLi256EEvPT_PKS1_PKllllE5s_ids+968];
	setp.lt.s64 	%p608, %rd2276, %rd8;
	setp.ge.s64 	%p609, %rd2276, %rd9;
	or.pred  	%p610, %p608, %p609;
	@%p610 bra 	$L__BB2_493;
	setp.le.s64 	%p611, %rd1300, %rd10;
	@%p611 bra 	$L__BB2_493;
	mul.lo.s64 	%rd623, %rd2276, %rd1300;
	add.s64 	%rd2277, %rd3357, 121;
	mul.lo.s64 	%rd624, %rd2277, %rd1300;
	mov.u64 	%rd3481, %rd10;
$L__BB2_492:
	add.s64 	%rd2278, %rd3481, %rd624;
	shl.b64 	%rd2279, %rd2278, 1;
	add.s64 	%rd2280, %rd1, %rd2279;
	add.s64 	%rd2281, %rd3481, %rd623;
	shl.b64 	%rd2282, %rd2281, 1;
	add.s64 	%rd2283, %rd2, %rd2282;
	ld.global.u16 	%rs365, [%rd2283];
	ld.global.u16 	%rs366, [%rd2280];
	// begin inline asm
	{add.f16 %rs364,%rs365,%rs366;
}
	// end inline asm
	st.global.u16 	[%rd2283], %rs364;
	add.s64 	%rd3481, %rd3481, 256;
	setp.gt.s64 	%p612, %rd1300, %rd3481;
	@%p612 bra 	$L__BB2_492;
$L__BB2_493:
	ld.shared.u64 	%rd2284, [_ZZ17LookupTableV2GradI6__halfLi256EEvPT_PKS1_PKllllE5s_ids+976];
	setp.lt.s64 	%p613, %rd2284, %rd8;
	setp.ge.s64 	%p614, %rd2284, %rd9;
	or.pred  	%p615, %p613, %p614;
	@%p615 bra 	$L__BB2_497;
	setp.le.s64 	%p616, %rd1300, %rd10;
	@%p616 bra 	$L__BB2_497;
	mul.lo.s64 	%rd628, %rd2284, %rd1300;
	add.s64 	%rd2285, %rd3357, 122;
	mul.lo.s64 	%rd629, %rd2285, %rd1300;
	mov.u64 	%rd3482, %rd10;
$L__BB2_496:
	add.s64 	%rd2286, %rd3482, %rd629;
	shl.b64 	%rd2287, %rd2286, 1;
	add.s64 	%rd2288, %rd1, %rd2287;
	add.s64 	%rd2289, %rd3482, %rd628;
	shl.b64 	%rd2290, %rd2289, 1;
	add.s64 	%rd2291, %rd2, %rd2290;
	ld.global.u16 	%rs368, [%rd2291];
	ld.global.u16 	%rs369, [%rd2288];
	// begin inline asm
	{add.f16 %rs367,%rs368,%rs369;
}
	// end inline asm
	st.global.u16 	[%rd2291], %rs367;
	add.s64 	%rd3482, %rd3482, 256;
	setp.gt.s64 	%p617, %rd1300, %rd3482;
	@%p617 bra 	$L__BB2_496;
$L__BB2_497:
	ld.shared.u64 	%rd2292, [_ZZ17LookupTableV2GradI6__halfLi256EEvPT_PKS1_PKllllE5s_ids+984];
	setp.lt.s64 	%p618, %rd2292, %rd8;
	setp.ge.s64 	%p619, %rd2292, %rd9;
	or.pred  	%p620, %p618, %p619;
	@%p620 bra 	$L__BB2_501;
	setp.le.s64 	%p621, %rd1300, %rd10;
	@%p621 bra 	$L__BB2_501;
	mul.lo.s64 	%rd633, %rd2292, %rd1300;
	add.s64 	%rd2293, %rd3357, 123;
	mul.lo.s64 	%rd634, %rd2293, %rd1300;
	mov.u64 	%rd3483, %rd10;
$L__BB2_500:
	add.s64 	%rd2294, %rd3483, %rd634;
	shl.b64 	%rd2295, %rd2294, 1;
	add.s64 	%rd2296, %rd1, %rd2295;
	add.s64 	%rd2297, %rd3483, %rd633;
	shl.b64 	%rd2298, %rd2297, 1;
	add.s64 	%rd2299, %rd2, %rd2298;
	ld.global.u16 	%rs371, [%rd2299];
	ld.global.u16 	%rs372, [%rd2296];
	// begin inline asm
	{add.f16 %rs370,%rs371,%rs372;
}
	// end inline asm
	st.global.u16 	[%rd2299], %rs370;
	add.s64 	%rd3483, %rd3483, 256;
	setp.gt.s64 	%p622, %rd1300, %rd3483;
	@%p622 bra 	$L__BB2_500;
$L__BB2_501:
	ld.shared.u64 	%rd2300, [_ZZ17LookupTableV2GradI6__halfLi256EEvPT_PKS1_PKllllE5s_ids+992];
	setp.lt.s64 	%p623, %rd2300, %rd8;
	setp.ge.s64 	%p624, %rd2300, %rd9;
	or.pred  	%p625, %p623, %p624;
	@%p625 bra 	$L__BB2_505;
	setp.le.s64 	%p626, %rd1300, %rd10;
	@%p626 bra 	$L__BB2_505;
	mul.lo.s64 	%rd638, %rd2300, %rd1300;
	add.s64 	%rd2301, %rd3357, 124;
	mul.lo.s64 	%rd639, %rd2301, %rd1300;
	mov.u64 	%rd3484, %rd10;
$L__BB2_504:
	add.s64 	%rd2302, %rd3484, %rd639;
	shl.b64 	%rd2303, %rd2302, 1;
	add.s64 	%rd2304, %rd1, %rd2303;
	add.s64 	%rd2305, %rd3484, %rd638;
	shl.b64 	%rd2306, %rd2305, 1;
	add.s64 	%rd2307, %rd2, %rd2306;
	ld.global.u16 	%rs374, [%rd2307];
	ld.global.u16 	%rs375, [%rd2304];
	// begin inline asm
	{add.f16 %rs373,%rs374,%rs375;
}
	// end inline asm
	st.global.u16 	[%rd2307], %rs373;
	add.s64 	%rd3484, %rd3484, 256;
	setp.gt.s64 	%p627, %rd1300, %rd3484;
	@%p627 bra 	$L__BB2_504;
$L__BB2_505:
	ld.shared.u64 	%rd2308, [_ZZ17LookupTableV2GradI6__halfLi256EEvPT_PKS1_PKllllE5s_ids+1000];
	setp.lt.s64 	%p628, %rd2308, %rd8;
	setp.ge.s64 	%p629, %rd2308, %rd9;
	or.pred  	%p630, %p628, %p629;
	@%p630 bra 	$L__BB2_509;
	setp.le.s64 	%p631, %rd1300, %rd10;
	@%p631 bra 	$L__BB2_509;
	mul.lo.s64 	%rd643, %rd2308, %rd1300;
	add.s64 	%rd2309, %rd3357, 125;
	mul.lo.s64 	%rd644, %rd2309, %rd1300;
	mov.u64 	%rd3485, %rd10;
$L__BB2_508:
	add.s64 	%rd2310, %rd3485, %rd644;
	shl.b64 	%rd2311, %rd2310, 1;
	add.s64 	%rd2312, %rd1, %rd2311;
	add.s64 	%rd2313, %rd3485, %rd643;
	shl.b64 	%rd2314, %rd2313, 1;
	add.s64 	%rd2315, %rd2, %rd2314;
	ld.global.u16 	%rs377, [%rd2315];
	ld.global.u16 	%rs378, [%rd2312];
	// begin inline asm
	{add.f16 %rs376,%rs377,%rs378;
}
	// end inline asm
	st.global.u16 	[%rd2315], %rs376;
	add.s64 	%rd3485, %rd3485, 256;
	setp.gt.s64 	%p632, %rd1300, %rd3485;
	@%p632 bra 	$L__BB2_508;
$L__BB2_509:
	ld.shared.u64 	%rd2316, [_ZZ17LookupTableV2GradI6__halfLi256EEvPT_PKS1_PKllllE5s_ids+1008];
	setp.lt.s64 	%p633, %rd2316, %rd8;
	setp.ge.s64 	%p634, %rd2316, %rd9;
	or.pred  	%p635, %p633, %p634;
	@%p635 bra 	$L__BB2_513;
	setp.le.s64 	%p636, %rd1300, %rd10;
	@%p636 bra 	$L__BB2_513;
	mul.lo.s64 	%rd648, %rd2316, %rd1300;
	add.s64 	%rd2317, %rd3357, 126;
	mul.lo.s64 	%rd649, %rd2317, %rd1300;
	mov.u64 	%rd3486, %rd10;
$L__BB2_512:
	add.s64 	%rd2318, %rd3486, %rd649;
	shl.b64 	%rd2319, %rd2318, 1;
	add.s64 	%rd2320, %rd1, %rd2319;
	add.s64 	%rd2321, %rd3486, %rd648;
	shl.b64 	%rd2322, %rd2321, 1;
	add.s64 	%rd2323, %rd2, %rd2322;
	ld.global.u16 	%rs380, [%rd2323];
	ld.global.u16 	%rs381, [%rd2320];
	// begin inline asm
	{add.f16 %rs379,%rs380,%rs381;
}
	// end inline asm
	st.global.u16 	[%rd2323], %rs379;
	add.s64 	%rd3486, %rd3486, 256;
	setp.gt.s64 	%p637, %rd1300, %rd3486;
	@%p637 bra 	$L__BB2_512;
$L__BB2_513:
	ld.shared.u64 	%rd2324, [_ZZ17LookupTableV2GradI6__halfLi256EEvPT_PKS1_PKllllE5s_ids+1016];
	setp.lt.s64 	%p638, %rd2324, %rd8;
	setp.ge.s64 	%p639, %rd2324, %rd9;
	or.pred  	%p640, %p638, %p639;
	@%p640 bra 	$L__BB2_517;
	setp.le.s64 	%p641, %rd1300, %rd10;
	@%p641 bra 	$L__BB2_517;
	mul.lo.s64 	%rd653, %rd2324, %rd1300;
	add.s64 	%rd2325, %rd3357, 127;
	mul.lo.s64 	%rd654, %rd2325, %rd1300;
	mov.u64 	%rd3487, %rd10;
$L__BB2_516:
	add.s64 	%rd2326, %rd3487, %rd654;
	shl.b64 	%rd2327, %rd2326, 1;
	add.s64 	%rd2328, %rd1, %rd2327;
	add.s64 	%rd2329, %rd3487, %rd653;
	shl.b64 	%rd2330, %rd2329, 1;
	add.s64 	%rd2331, %rd2, %rd2330;
	ld.global.u16 	%rs383, [%rd2331];
	ld.global.u16 	%rs384, [%rd2328];
	// begin inline asm
	{add.f16 %rs382,%rs383,%rs384;
}
	// end inline asm
	st.global.u16 	[%rd2331], %rs382;
	add.s64 	%rd3487, %rd3487, 256;
	setp.gt.s64 	%p642, %rd1300, %rd3487;
	@%p642 bra 	$L__BB2_516;
$L__BB2_517:
	ld.shared.u64 	%rd2332, [_ZZ17LookupTableV2GradI6__halfLi256EEvPT_PKS1_PKllllE5s_ids+1024];
	setp.lt.s64 	%p643, %rd2332, %rd8;
	setp.ge.s64 	%p644, %rd2332, %rd9;
	or.pred  	%p645, %p643, %p644;
	@%p645 bra 	$L__BB2_521;
	setp.le.s64 	%p646, %rd1300, %rd10;
	@%p646 bra 	$L__BB2_521;
	mul.lo.s64 	%rd658, %rd2332, %rd1300;
	add.s64 	%rd2333, %rd3357, 128;
	mul.lo.s64 	%rd659, %rd2333, %rd1300;
	mov.u64 	%rd3488, %rd10;
$L__BB2_520:
	add.s64 	%rd2334, %rd3488, %rd659;
	shl.b64 	%rd2335, %rd2334, 1;
	add.s64 	%rd2336, %rd1, %rd2335;
	add.s64 	%rd2337, %rd3488, %rd658;
	shl.b64 	%rd2338, %rd2337, 1;
	add.s64 	%rd2339, %rd2, %rd2338;
	ld.global.u16 	%rs386, [%rd2339];
	ld.global.u16 	%rs387, [%rd2336];
	// begin inline asm
	{add.f16 %rs385,%rs386,%rs387;
}
	// end inline asm
	st.global.u16 	[%rd2339], %rs385;
	add.s64 	%rd3488, %rd3488, 256;
	setp.gt.s64 	%p647, %rd1300, %rd3488;
	@%p647 bra 	$L__BB2_520;
$L__BB2_521:
	ld.shared.u64 	%rd2340, [_ZZ17LookupTableV2GradI6__halfLi256EEvPT_PKS1_PKllllE5s_ids+1032];
	setp.lt.s64 	%p648, %rd2340, %rd8;
	setp.ge.s64 	%p649, %rd2340, %rd9;
	or.pred  	%p650, %p648, %p649;
	@%p650 bra 	$L__BB2_525;
	setp.le.s64 	%p651, %rd1300, %rd10;
	@%p651 bra 	$L__BB2_525;
	mul.lo.s64 	%rd663, %rd2340, %rd1300;
	add.s64 	%rd2341, %rd3357, 129;
	mul.lo.s64 	%rd664, %rd2341, %rd1300;
	mov.u64 	%rd3489, %rd10;
$L__BB2_524:
	add.s64 	%rd2342, %rd3489, %rd664;
	shl.b64 	%rd2343, %rd2342, 1;
	add.s64 	%rd2344, %rd1, %rd2343;
	add.s64 	%rd2345, %rd3489, %rd663;
	shl.b64 	%rd2346, %rd2345, 1;
	add.s64 	%rd2347, %rd2, %rd2346;
	ld.global.u16 	%rs389, [%rd2347];
	ld.global.u16 	%rs390, [%rd2344];
	// begin inline asm
	{add.f16 %rs388,%rs389,%rs390;
}
	// end inline asm
	st.global.u16 	[%rd2347], %rs388;
	add.s64 	%rd3489, %rd3489, 256;
	setp.gt.s64 	%p652, %rd1300, %rd3489;
	@%p652 bra 	$L__BB2_524;
$L__BB2_525:
	ld.shared.u64 	%rd2348, [_ZZ17LookupTableV2GradI6__halfLi256EEvPT_PKS1_PKllllE5s_ids+1040];
	setp.lt.s64 	%p653, %rd2348, %rd8;
	setp.ge.s64 	%p654, %rd2348, %rd9;
	or.pred  	%p655, %p653, %p654;
	@%p655 bra 	$L__BB2_529;
	setp.le.s64 	%p656, %rd1300, %rd10;
	@%p656 bra 	$L__BB2_529;
	mul.lo.s64 	%rd668, %rd2348, %rd1300;
	add.s64 	%rd2349, %rd3357, 130;
	mul.lo.s64 	%rd669, %rd2349, %rd1300;
	mov.u64 	%rd3490, %rd10;
$L__BB2_528:
	add.s64 	%rd2350, %rd3490, %rd669;
	shl.b64 	%rd2351, %rd2350, 1;
	add.s64 	%rd2352, %rd1, %rd2351;
	add.s64 	%rd2353, %rd3490, %rd668;
	shl.b64 	%rd2354, %rd2353, 1;
	add.s64 	%rd2355, %rd2, %rd2354;
	ld.global.u16 	%rs392, [%rd2355];
	ld.global.u16 	%rs393, [%rd2352];
	// begin inline asm
	{add.f16 %rs391,%rs392,%rs393;
}
	// end inline asm
	st.global.u16 	[%rd2355], %rs391;
	add.s64 	%rd3490, %rd3490, 256;
	setp.gt.s64 	%p657, %rd1300, %rd3490;
	@%p657 bra 	$L__BB2_528;
$L__BB2_529:
	ld.shared.u64 	%rd2356, [_ZZ17LookupTableV2GradI6__halfLi256EEvPT_PKS1_PKllllE5s_ids+1048];
	setp.lt.s64 	%p658, %rd2356, %rd8;
	setp.ge.s64 	%p659, %rd2356, %rd9;
	or.pred  	%p660, %p658, %p659;
	@%p660 bra 	$L__BB2_533;
	setp.le.s64 	%p661, %rd1300, %rd10;
	@%p661 bra 	$L__BB2_533;
	mul.lo.s64 	%rd673, %rd2356, %rd1300;
	add.s64 	%rd2357, %rd3357, 131;
	mul.lo.s64 	%rd674, %rd2357, %rd1300;
	mov.u64 	%rd3491, %rd10;
$L__BB2_532:
	add.s64 	%rd2358, %rd3491, %rd674;
	shl.b64 	%rd2359, %rd2358, 1;
	add.s64 	%rd2360, %rd1, %rd2359;
	add.s64 	%rd2361, %rd3491, %rd673;
	shl.b64 	%rd2362, %rd2361, 1;
	add.s64 	%rd2363, %rd2, %rd2362;
	ld.global.u16 	%rs395, [%rd2363];
	ld.global.u16 	%rs396, [%rd2360];
	// begin inline asm
	{add.f16 %rs394,%rs395,%rs396;
}
	// end inline asm
	st.global.u16 	[%rd2363], %rs394;
	add.s64 	%rd3491, %rd3491, 256;
	setp.gt.s64 	%p662, %rd1300, %rd3491;
	@%p662 bra 	$L__BB2_532;
$L__BB2_533:
	ld.shared.u64 	%rd2364, [_ZZ17LookupTableV2GradI6__halfLi256EEvPT_PKS1_PKllllE5s_ids+1056];
	setp.lt.s64 	%p663, %rd2364, %rd8;
	setp.ge.s64 	%p664, %rd2364, %rd9;
	or.pred  	%p665, %p663, %p664;
	@%p665 bra 	$L__BB2_537;
	setp.le.s64 	%p666, %rd1300, %rd10;
	@%p666 bra 	$L__BB2_537;
	mul.lo.s64 	%rd678, %rd2364, %rd1300;
	add.s64 	%rd2365, %rd3357, 132;
	mul.lo.s64 	%rd679, %rd2365, %rd1300;
	mov.u64 	%rd3492, %rd10;
$L__BB2_536:
	add.s64 	%rd2366, %rd3492, %rd679;
	shl.b64 	%rd2367, %rd2366, 1;
	add.s64 	%rd2368, %rd1, %rd2367;
	add.s64 	%rd2369, %rd3492, %rd678;
	shl.b64 	%rd2370, %rd2369, 1;
	add.s64 	%rd2371, %rd2, %rd2370;
	ld.global.u16 	%rs398, [%rd2371];
	ld.global.u16 	%rs399, [%rd2368];
	// begin inline asm
	{add.f16 %rs397,%rs398,%rs399;
}
	// end inline asm
	st.global.u16 	[%rd2371], %rs397;
	add.s64 	%rd3492, %rd3492, 256;
	setp.gt.s64 	%p667, %rd1300, %rd3492;
	@%p667 bra 	$L__BB2_536;
$L__BB2_537:
	ld.shared.u64 	%rd2372, [_ZZ17LookupTableV2GradI6__halfLi256EEvPT_PKS1_PKllllE5s_ids+1064];
	setp.lt.s64 	%p668, %rd2372, %rd8;
	setp.ge.s64 	%p669, %rd2372, %rd9;
	or.pred  	%p670, %p668, %p669;
	@%p670 bra 	$L__BB2_541;
	setp.le.s64 	%p671, %rd1300, %rd10;
	@%p671 bra 	$L__BB2_541;
	mul.lo.s64 	%rd683, %rd2372, %rd1300;
	add.s64 	%rd2373, %rd3357, 133;
	mul.lo.s64 	%rd684, %rd2373, %rd1300;
	mov.u64 	%rd3493, %rd10;
$L__BB2_540:
	add.s64 	%rd2374, %rd3493, %rd684;
	shl.b64 	%rd2375, %rd2374, 1;
	add.s64 	%rd2376, %rd1, %rd2375;
	add.s64 	%rd2377, %rd3493, %rd683;
	shl.b64 	%rd2378, %rd2377, 1;
	add.s64 	%rd2379, %rd2, %rd2378;
	ld.global.u16 	%rs401, [%rd2379];
	ld.global.u16 	%rs402, [%rd2376];
	// begin inline asm
	{add.f16 %rs400,%rs401,%rs402;
}
	// end inline asm
	st.global.u16 	[%rd2379], %rs400;
	add.s64 	%rd3493, %rd3493, 256;
	setp.gt.s64 	%p672, %rd1300, %rd3493;
	@%p672 bra 	$L__BB2_540;
$L__BB2_541:
	ld.shared.u64 	%rd2380, [_ZZ17LookupTableV2GradI6__halfLi256EEvPT_PKS1_PKllllE5s_ids+1072];
	setp.lt.s64 	%p673, %rd2380, %rd8;
	setp.ge.s64 	%p674, %rd2380, %rd9;
	or.pred  	%p675, %p673, %p674;
	@%p675 bra 	$L__BB2_545;
	setp.le.s64 	%p676, %rd1300, %rd10;
	@%p676 bra 	$L__BB2_545;
	mul.lo.s64 	%rd688, %rd2380, %rd1300;
	add.s64 	%rd2381, %rd3357, 134;
	mul.lo.s64 	%rd689, %rd2381, %rd1300;
	mov.u64 	%rd3494, %rd10;
$L__BB2_544:
	add.s64 	%rd2382, %rd3494, %rd689;
	shl.b64 	%rd2383, %rd2382, 1;
	add.s64 	%rd2384, %rd1, %rd2383;
	add.s64 	%rd2385, %rd3494, %rd688;
	shl.b64 	%rd2386, %rd2385, 1;
	add.s64 	%rd2387, %rd2, %rd2386;
	ld.global.u16 	%rs404, [%rd2387];
	ld.global.u16 	%rs405, [%rd2384];
	// begin inline asm
	{add.f16 %rs403,%rs404,%rs405;
}
	// end inline asm
	st.global.u16 	[%rd2387], %rs403;
	add.s64 	%rd3494, %rd3494, 256;
	setp.gt.s64 	%p677, %rd1300, %rd3494;
	@%p677 bra 	$L__BB2_544;
$L__BB2_545:
	ld.shared.u64 	%rd2388, [_ZZ17LookupTableV2GradI6__halfLi256EEvPT_PKS1_PKllllE5s_ids+1080];
	setp.lt.s64 	%p678, %rd2388, %rd8;
	setp.ge.s64 	%p679, %rd2388, %rd9;
	or.pred  	%p680, %p678, %p679;
	@%p680 bra 	$L__BB2_549;
	setp.le.s64 	%p681, %rd1300, %rd10;
	@%p681 bra 	$L__BB2_549;
	mul.lo.s64 	%rd693, %rd2388, %rd1300;
	add.s64 	%rd2389, %rd3357, 135;
	mul.lo.s64 	%rd694, %rd2389, %rd1300;
	mov.u64 	%rd3495, %rd10;
$L__BB2_548:
	add.s64 	%rd2390, %rd3495, %rd694;
	shl.b64 	%rd2391, %rd2390, 1;
	add.s64 	%rd2392, %rd1, %rd2391;
	add.s64 	%rd2393, %rd3495, %rd693;
	shl.b64 	%rd2394, %rd2393, 1;
	add.s64 	%rd2395, %rd2, %rd2394;
	ld.global.u16 	%rs407, [%rd2395];
	ld.global.u16 	%rs408, [%rd2392];
	// begin inline asm
	{add.f16 %rs406,%rs407,%rs408;
}
	// end inline asm
	st.global.u16 	[%rd2395], %rs406;
	add.s64 	%rd3495, %rd3495, 256;
	setp.gt.s64 	%p682, %rd1300, %rd3495;
	@%p682 bra 	$L__BB2_548;
$L__BB2_549:
	ld.shared.u64 	%rd2396, [_ZZ17LookupTableV2GradI6__halfLi256EEvPT_PKS1_PKllllE5s_ids+1088];
	setp.lt.s64 	%p683, %rd2396, %rd8;
	setp.ge.s64 	%p684, %rd2396, %rd9;
	or.pred  	%p685, %p683, %p684;
	@%p685 bra 	$L__BB2_553;
	setp.le.s64 	%p686, %rd1300, %rd10;
	@%p686 bra 	$L__BB2_553;
	mul.lo.s64 	%rd698, %rd2396, %rd1300;
	add.s64 	%rd2397, %rd3357, 136;
	mul.lo.s64 	%rd699, %rd2397, %rd1300;
	mov.u64 	%rd3496, %rd10;
$L__BB2_552:
	add.s64 	%rd2398, %rd3496, %rd699;
	shl.b64 	%rd2399, %rd2398, 1;
	add.s64 	%rd2400, %rd1, %rd2399;
	add.s64 	%rd2401, %rd3496, %rd698;
	shl.b64 	%rd2402, %rd2401, 1;
	add.s64 	%rd2403, %rd2, %rd2402;
	ld.global.u16 	%rs410, [%rd2403];
	ld.global.u16 	%rs411, [%rd2400];
	// begin inline asm
	{add.f16 %rs409,%rs410,%rs411;
}
	// end inline asm
	st.global.u16 	[%rd2403], %rs409;
	add.s64 	%rd3496, %rd3496, 256;
	setp.gt.s64 	%p687, %rd1300, %rd3496;
	@%p687 bra 	$L__BB2_552;
$L__BB2_553:
	ld.shared.u64 	%rd2404, [_ZZ17LookupTableV2GradI6__halfLi256EEvPT_PKS1_PKllllE5s_ids+1096];
	setp.lt.s64 	%p688, %rd2404, %rd8;
	setp.ge.s64 	%p689, %rd2404, %rd9;
	or.pred  	%p690, %p688, %p689;
	@%p690 bra 	$L__BB2_557;
	setp.le.s64 	%p691, %rd1300, %rd10;
	@%p691 bra 	$L__BB2_557;
	mul.lo.s64 	%rd703, %rd2404, %rd1300;
	add.s64 	%rd2405, %rd3357, 137;
	mul.lo.s64 	%rd704, %rd2405, %rd1300;
	mov.u64 	%rd3497, %rd10;
$L__BB2_556:
	add.s64 	%rd2406, %rd3497, %rd704;
	shl.b64 	%rd2407, %rd2406, 1;
	add.s64 	%rd2408, %rd1, %rd2407;
	add.s64 	%rd2409, %rd3497, %rd703;
	shl.b64 	%rd2410, %rd2409, 1;
	add.s64 	%rd2411, %rd2, %rd2410;
	ld.global.u16 	%rs413, [%rd2411];
	ld.global.u16 	%rs414, [%rd2408];
	// begin inline asm
	{add.f16 %rs412,%rs413,%rs414;
}
	// end inline asm
	st.global.u16 	[%rd2411], %rs412;
	add.s64 	%rd3497, %rd3497, 256;
	setp.gt.s64 	%p692, %rd1300, %rd3497;
	@%p692 bra 	$L__BB2_556;
$L__BB2_557:
	ld.shared.u64 	%rd2412, [_ZZ17LookupTableV2GradI6__halfLi256EEvPT_PKS1_PKllllE5s_ids+1104];
	setp.lt.s64 	%p693, %rd2412, %rd8;
	setp.ge.s64 	%p694, %rd2412, %rd9;
	or.pred  	%p695, %p693, %p694;
	@%p695 bra 	$L__BB2_561;
	setp.le.s64 	%p696, %rd1300, %rd10;
	@%p696 bra 	$L__BB2_561;
	mul.lo.s64 	%rd708, %rd2412, %rd1300;
	add.s64 	%rd2413, %rd3357, 138;
	mul.lo.s64 	%rd709, %rd2413, %rd1300;
	mov.u64 	%rd3498, %rd10;
$L__BB2_560:
	add.s64 	%rd2414, %rd3498, %rd709;
	shl.b64 	%rd2415, %rd2414, 1;
	add.s64 	%rd2416, %rd1, %rd2415;
	add.s64 	%rd2417, %rd3498, %rd708;
	shl.b64 	%rd2418, %rd2417, 1;
	add.s64 	%rd2419, %rd2, %rd2418;
	ld.global.u16 	%rs416, [%rd2419];
	ld.global.u16 	%rs417, [%rd2416];
	// begin inline asm
	{add.f16 %rs415,%rs416,%rs417;
}
	// end inline asm
	st.global.u16 	[%rd2419], %rs415;
	add.s64 	%rd3498, %rd3498, 256;
	setp.gt.s64 	%p697, %rd1300, %rd3498;
	@%p697 bra 	$L__BB2_560;
$L__BB2_561:
	ld.shared.u64 	%rd2420, [_ZZ17LookupTableV2GradI6__halfLi256EEvPT_PKS1_PKllllE5s_ids+1112];
	setp.lt.s64 	%p698, %rd2420, %rd8;
	setp.ge.s64 	%p699, %rd2420, %rd9;
	or.pred  	%p700, %p698, %p699;
	@%p700 bra 	$L__BB2_565;
	setp.le.s64 	%p701, %rd1300, %rd10;
	@%p701 bra 	$L__BB2_565;
	mul.lo.s64 	%rd713, %rd2420, %rd1300;
	add.s64 	%rd2421, %rd3357, 139;
	mul.lo.s64 	%rd714, %rd2421, %rd1300;
	mov.u64 	%rd3499, %rd10;
$L__BB2_564:
	add.s64 	%rd2422, %rd3499, %rd714;
	shl.b64 	%rd2423, %rd2422, 1;
	add.s64 	%rd2424, %rd1, %rd2423;
	add.s64 	%rd2425, %rd3499, %rd713;
	shl.b64 	%rd2426, %rd2425, 1;
	add.s64 	%rd2427, %rd2, %rd2426;
	ld.global.u16 	%rs419, [%rd2427];
	ld.global.u16 	%rs420, [%rd2424];
	// begin inline asm
	{add.f16 %rs418,%rs419,%rs420;
}
	// end inline asm
	st.global.u16 	[%rd2427], %rs418;
	add.s64 	%rd3499, %rd3499, 256;
	setp.gt.s64 	%p702, %rd1300, %rd3499;
	@%p702 bra 	$L__BB2_564;
$L__BB2_565:
	ld.shared.u64 	%rd2428, [_ZZ17LookupTableV2GradI6__halfLi256EEvPT_PKS1_PKllllE5s_ids+1120];
	setp.lt.s64 	%p703, %rd2428, %rd8;
	setp.ge.s64 	%p704, %rd2428, %rd9;
	or.pred  	%p705, %p703, %p704;
	@%p705 bra 	$L__BB2_569;
	setp.le.s64 	%p706, %rd1300, %rd10;
	@%p706 bra 	$L__BB2_569;
	mul.lo.s64 	%rd718, %rd2428, %rd1300;
	add.s64 	%rd2429, %rd3357, 140;
	mul.lo.s64 	%rd719, %rd2429, %rd1300;
	mov.u64 	%rd3500, %rd10;
$L__BB2_568:
	add.s64 	%rd2430, %rd3500, %rd719;
	shl.b64 	%rd2431, %rd2430, 1;
	add.s64 	%rd2432, %rd1, %rd2431;
	add.s64 	%rd2433, %rd3500, %rd718;
	shl.b64 	%rd2434, %rd2433, 1;
	add.s64 	%rd2435, %rd2, %rd2434;
	ld.global.u16 	%rs422, [%rd2435];
	ld.global.u16 	%rs423, [%rd2432];
	// begin inline asm
	{add.f16 %rs421,%rs422,%rs423;
}
	// end inline asm
	st.global.u16 	[%rd2435], %rs421;
	add.s64 	%rd3500, %rd3500, 256;
	setp.gt.s64 	%p707, %rd1300, %rd3500;
	@%p707 bra 	$L__BB2_568;
$L__BB2_569:
	ld.shared.u64 	%rd2436, [_ZZ17LookupTableV2GradI6__halfLi256EEvPT_PKS1_PKllllE5s_ids+1128];
	setp.lt.s64 	%p708, %rd2436, %rd8;
	setp.ge.s64 	%p709, %rd2436, %rd9;
	or.pred  	%p710, %p708, %p709;
	@%p710 bra 	$L__BB2_573;
	setp.le.s64 	%p711, %rd1300, %rd10;
	@%p711 bra 	$L__BB2_573;
	mul.lo.s64 	%rd723, %rd2436, %rd1300;
	add.s64 	%rd2437, %rd3357, 141;
	mul.lo.s64 	%rd724, %rd2437, %rd1300;
	mov.u64 	%rd3501, %rd10;
$L__BB2_572:
	add.s64 	%rd2438, %rd3501, %rd724;
	shl.b64 	%rd2439, %rd2438, 1;
	add.s64 	%rd2440, %rd1, %rd2439;
	add.s64 	%rd2441, %rd3501, %rd723;
	shl.b64 	%rd2442, %rd2441, 1;
	add.s64 	%rd2443, %rd2, %rd2442;
	ld.global.u16 	%rs425, [%rd2443];
	ld.global.u16 	%rs426, [%rd2440];
	// begin inline asm
	{add.f16 %rs424,%rs425,%rs426;
}
	// end inline asm
	st.global.u16 	[%rd2443], %rs424;
	add.s64 	%rd3501, %rd3501, 256;
	setp.gt.s64 	%p712, %rd1300, %rd3501;
	@%p712 bra 	$L__BB2_572;
$L__BB2_573:
	ld.shared.u64 	%rd2444, [_ZZ17LookupTableV2GradI6__halfLi256EEvPT_PKS1_PKllllE5s_ids+1136];
	setp.lt.s64 	%p713, %rd2444, %rd8;
	setp.ge.s64 	%p714, %rd2444, %rd9;
	or.pred  	%p715, %p713, %p714;
	@%p715 bra 	$L__BB2_577;
	setp.le.s64 	%p716, %rd1300, %rd10;
	@%p716 bra 	$L__BB2_577;
	mul.lo.s64 	%rd728, %rd2444, %rd1300;
	add.s64 	%rd2445, %rd3357, 142;
	mul.lo.s64 	%rd729, %rd2445, %rd1300;
	mov.u64 	%rd3502, %rd10;
$L__BB2_576:
	add.s64 	%rd2446, %rd3502, %rd729;
	shl.b64 	%rd2447, %rd2446, 1;
	add.s64 	%rd2448, %rd1, %rd2447;
	add.s64 	%rd2449, %rd3502, %rd728;
	shl.b64 	%rd2450, %rd2449, 1;
	add.s64 	%rd2451, %rd2, %rd2450;
	ld.global.u16 	%rs428, [%rd2451];
	ld.global.u16 	%rs429, [%rd2448];
	// begin inline asm
	{add.f16 %rs427,%rs428,%rs429;
}
	// end inline asm
	st.global.u16 	[%rd2451], %rs427;
	add.s64 	%rd3502, %rd3502, 256;
	setp.gt.s64 	%p717, %rd1300, %rd3502;
	@%p717 bra 	$L__BB2_576;
$L__BB2_577:
	ld.shared.u64 	%rd2452, [_ZZ17LookupTableV2GradI6__halfLi256EEvPT_PKS1_PKllllE5s_ids+1144];
	setp.lt.s64 	%p718, %rd2452, %rd8;
	setp.ge.s64 	%p719, %rd2452, %rd9;
	or.pred  	%p720, %p718, %p719;
	@%p720 bra 	$L__BB2_581;
	setp.le.s64 	%p721, %rd1300, %rd10;
	@%p721 bra 	$L__BB2_581;
	mul.lo.s64 	%rd733, %rd2452, %rd1300;
	add.s64 	%rd2453, %rd3357, 143;
	mul.lo.s64 	%rd734, %rd2453, %rd1300;
	mov.u64 	%rd3503, %rd10;
$L__BB2_580:
	add.s64 	%rd2454, %rd3503, %rd734;
	shl.b64 	%rd2455, %rd2454, 1;
	add.s64 	%rd2456, %rd1, %rd2455;
	add.s64 	%rd2457, %rd3503, %rd733;
	shl.b64 	%rd2458, %rd2457, 1;
	add.s64 	%rd2459, %rd2, %rd2458;
	ld.global.u16 	%rs431, [%rd2459];
	ld.global.u16 	%rs432, [%rd2456];
	// begin inline asm
	{add.f16 %rs430,%rs431,%rs432;
}
	// end inline asm
	st.global.u16 	[%rd2459], %rs430;
	add.s64 	%rd3503, %rd3503, 256;
	setp.gt.s64 	%p722, %rd1300, %rd3503;
	@%p722 bra 	$L__BB2_580;
$L__BB2_581:
	ld.shared.u64 	%rd2460, [_ZZ17LookupTableV2GradI6__halfLi256EEvPT_PKS1_PKllllE5s_ids+1152];
	setp.lt.s64 	%p723, %rd2460, %rd8;
	setp.ge.s64 	%p724, %rd2460, %rd9;
	or.pred  	%p725, %p723, %p724;
	@%p725 bra 	$L__BB2_585;
	setp.le.s64 	%p726, %rd1300, %rd10;
	@%p726 bra 	$L__BB2_585;
	mul.lo.s64 	%rd738, %rd2460, %rd1300;
	add.s64 	%rd2461, %rd3357, 144;
	mul.lo.s64 	%rd739, %rd2461, %rd1300;
	mov.u64 	%rd3504, %rd10;
$L__BB2_584:
	add.s64 	%rd2462, %rd3504, %rd739;
	shl.b64 	%rd2463, %rd2462, 1;
	add.s64 	%rd2464, %rd1, %rd2463;
	add.s64 	%rd2465, %rd3504, %rd738;
	shl.b64 	%rd2466, %rd2465, 1;
	add.s64 	%rd2467, %rd2, %rd2466;
	ld.global.u16 	%rs434, [%rd2467];
	ld.global.u16 	%rs435, [%rd2464];
	// begin inline asm
	{add.f16 %rs433,%rs434,%rs435;
}
	// end inline asm
	st.global.u16 	[%rd2467], %rs433;
	add.s64 	%rd3504, %rd3504, 256;
	setp.gt.s64 	%p727, %rd1300, %rd3504;
	@%p727 bra 	$L__BB2_584;
$L__BB2_585:
	ld.shared.u64 	%rd2468, [_ZZ17LookupTableV2GradI6__halfLi256EEvPT_PKS1_PKllllE5s_ids+1160];
	setp.lt.s64 	%p728, %rd2468, %rd8;
	setp.ge.s64 	%p729, %rd2468, %rd9;
	or.pred  	%p730, %p728, %p729;
	@%p730 bra 	$L__BB2_589;
	setp.le.s64 	%p731, %rd1300, %rd10;
	@%p731 bra 	$L__BB2_589;
	mul.lo.s64 	%rd743, %rd2468, %rd1300;
	add.s64 	%rd2469, %rd3357, 145;
	mul.lo.s64 	%rd744, %rd2469, %rd1300;
	mov.u64 	%rd3505, %rd10;
$L__BB2_588:
	add.s64 	%rd2470, %rd3505, %rd744;
	shl.b64 	%rd2471, %rd2470, 1;
	add.s64 	%rd2472, %rd1, %rd2471;
	add.s64 	%rd2473, %rd3505, %rd743;
	shl.b64 	%rd2474, %rd2473, 1;
	add.s64 	%rd2475, %rd2, %rd2474;
	ld.global.u16 	%rs437, [%rd2475];
	ld.global.u16 	%rs438, [%rd2472];
	// begin inline asm
	{add.f16 %rs436,%rs437,%rs438;
}
	// end inline asm
	st.global.u16 	[%rd2475], %rs436;
	add.s64 	%rd3505, %rd3505, 256;
	setp.gt.s64 	%p732, %rd1300, %rd3505;
	@%p732 bra 	$L__BB2_588;
$L__BB2_589:
	ld.shared.u64 	%rd2476, [_ZZ17LookupTableV2GradI6__halfLi256EEvPT_PKS1_PKllllE5s_ids+1168];
	setp.lt.s64 	%p733, %rd2476, %rd8;
	setp.ge.s64 	%p734, %rd2476, %rd9;
	or.pred  	%p735, %p733, %p734;
	@%p735 bra 	$L__BB2_593;
	setp.le.s64 	%p736, %rd1300, %rd10;
	@%p736 bra 	$L__BB2_593;
	mul.lo.s64 	%rd748, %rd2476, %rd1300;
	add.s64 	%rd2477, %rd3357, 146;
	mul.lo.s64 	%rd749, %rd2477, %rd1300;
	mov.u64 	%rd3506, %rd10;
$L__BB2_592:
	add.s64 	%rd2478, %rd3506, %rd749;
	shl.b64 	%rd2479, %rd2478, 1;
	add.s64 	%rd2480, %rd1, %rd2479;
	add.s64 	%rd2481, %rd3506, %rd748;
	shl.b64 	%rd2482, %rd2481, 1;
	add.s64 	%rd2483, %rd2, %rd2482;
	ld.global.u16 	%rs440, [%rd2483];
	ld.global.u16 	%rs441, [%rd2480];
	// begin inline asm
	{add.f16 %rs439,%rs440,%rs441;
}
	// end inline asm
	st.global.u16 	[%rd2483], %rs439;
	add.s64 	%rd3506, %rd3506, 256;
	setp.gt.s64 	%p737, %rd1300, %rd3506;
	@%p737 bra 	$L__BB2_592;
$L__BB2_593:
	ld.shared.u64 	%rd2484, [_ZZ17LookupTableV2GradI6__halfLi256EEvPT_PKS1_PKllllE5s_ids+1176];
	setp.lt.s64 	%p738, %rd2484, %rd8;
	setp.ge.s64 	%p739, %rd2484, %rd9;
	or.pred  	%p740, %p738, %p739;
	@%p740 bra 	$L__BB2_597;
	setp.le.s64 	%p741, %rd1300, %rd10;
	@%p741 bra 	$L__BB2_597;
	mul.lo.s64 	%rd753, %rd2484, %rd1300;
	add.s64 	%rd2485, %rd3357, 147;
	mul.lo.s64 	%rd754, %rd2485, %rd1300;
	mov.u64 	%rd3507, %rd10;
$L__BB2_596:
	add.s64 	%rd2486, %rd3507, %rd754;
	shl.b64 	%rd2487, %rd2486, 1;
	add.s64 	%rd2488, %rd1, %rd2487;
	add.s64 	%rd2489, %rd3507, %rd753;
	shl.b64 	%rd2490, %rd2489, 1;
	add.s64 	%rd2491, %rd2, %rd2490;
	ld.global.u16 	%rs443, [%rd2491];
	ld.global.u16 	%rs444, [%rd2488];
	// begin inline asm
	{add.f16 %rs442,%rs443,%rs444;
}
	// end inline asm
	st.global.u16 	[%rd2491], %rs442;
	add.s64 	%rd3507, %rd3507, 256;
	setp.gt.s64 	%p742, %rd1300, %rd3507;
	@%p742 bra 	$L__BB2_596;
$L__BB2_597:
	ld.shared.u64 	%rd2492, [_ZZ17LookupTableV2GradI6__halfLi256EEvPT_PKS1_PKllllE5s_ids+1184];
	setp.lt.s64 	%p743, %rd2492, %rd8;
	setp.ge.s64 	%p744, %rd2492, %rd9;
	or.pred  	%p745, %p743, %p744;
	@%p745 bra 	$L__BB2_601;
	setp.le.s64 	%p746, %rd1300, %rd10;
	@%p746 bra 	$L__BB2_601;
	mul.lo.s64 	%rd758, %rd2492, %rd1300;
	add.s64 	%rd2493, %rd3357, 148;
	mul.lo.s64 	%rd759, %rd2493, %rd1300;
	mov.u64 	%rd3508, %rd10;
$L__BB2_600:
	add.s64 	%rd2494, %rd3508, %rd759;
	shl.b64 	%rd2495, %rd2494, 1;
	add.s64 	%rd2496, %rd1, %rd2495;
	add.s64 	%rd2497, %rd3508, %rd758;
	shl.b64 	%rd2498, %rd2497, 1;
	add.s64 	%rd2499, %rd2, %rd2498;
	ld.global.u16 	%rs446, [%rd2499];
	ld.global.u16 	%rs447, [%rd2496];
	// begin inline asm
	{add.f16 %rs445,%rs446,%rs447;
}
	// end inline asm
	st.global.u16 	[%rd2499], %rs445;
	add.s64 	%rd3508, %rd3508, 256;
	setp.gt.s64 	%p747, %rd1300, %rd3508;
	@%p747 bra 	$L__BB2_600;
$L__BB2_601:
	ld.shared.u64 	%rd2500, [_ZZ17LookupTableV2GradI6__halfLi256EEvPT_PKS1_PKllllE5s_ids+1192];
	setp.lt.s64 	%p748, %rd2500, %rd8;
	setp.ge.s64 	%p749, %rd2500, %rd9;
	or.pred  	%p750, %p748, %p749;
	@%p750 bra 	$L__BB2_605;
	setp.le.s64 	%p751, %rd1300, %rd10;
	@%p751 bra 	$L__BB2_605;
	mul.lo.s64 	%rd763, %rd2500, %rd1300;
	add.s64 	%rd2501, %rd3357, 149;
	mul.lo.s64 	%rd764, %rd2501, %rd1300;
	mov.u64 	%rd3509, %rd10;
$L__BB2_604:
	add.s64 	%rd2502, %rd3509, %rd764;
	shl.b64 	%rd2503, %rd2502, 1;
	add.s64 	%rd2504, %rd1, %rd2503;
	add.s64 	%rd2505, %rd3509, %rd763;
	shl.b64 	%rd2506, %rd2505, 1;
	add.s64 	%rd2507, %rd2, %rd2506;
	ld.global.u16 	%rs449, [%rd2507];
	ld.global.u16 	%rs450, [%rd2504];
	// begin inline asm
	{add.f16 %rs448,%rs449,%rs450;
}
	// end inline asm
	st.global.u16 	[%rd2507], %rs448;
	add.s64 	%rd3509, %rd3509, 256;
	setp.gt.s64 	%p752, %rd1300, %rd3509;
	@%p752 bra 	$L__BB2_604;
$L__BB2_605:
	ld.shared.u64 	%rd2508, [_ZZ17LookupTableV2GradI6__halfLi256EEvPT_PKS1_PKllllE5s_ids+1200];
	setp.lt.s64 	%p753, %rd2508, %rd8;
	setp.ge.s64 	%p754, %rd2508, %rd9;
	or.pred  	%p755, %p753, %p754;
	@%p755 bra 	$L__BB2_609;
	setp.le.s64 	%p756, %rd1300, %rd10;
	@%p756 bra 	$L__BB2_609;
	mul.lo.s64 	%rd768, %rd2508, %rd1300;
	add.s64 	%rd2509, %rd3357, 150;
	mul.lo.s64 	%rd769, %rd2509, %rd1300;
	mov.u64 	%rd3510, %rd10;
$L__BB2_608:
	add.s64 	%rd2510, %rd3510, %rd769;
	shl.b64 	%rd2511, %rd2510, 1;
	add.s64 	%rd2512, %rd1, %rd2511;
	add.s64 	%rd2513, %rd3510, %rd768;
	shl.b64 	%rd2514, %rd2513, 1;
	add.s64 	%rd2515, %rd2, %rd2514;
	ld.global.u16 	%rs452, [%rd2515];
	ld.global.u16 	%rs453, [%rd2512];
	// begin inline asm
	{add.f16 %rs451,%rs452,%rs453;
}
	// end inline asm
	st.global.u16 	[%rd2515], %rs451;
	add.s64 	%rd3510, %rd3510, 256;
	setp.gt.s64 	%p757, %rd1300, %rd3510;
	@%p757 bra 	$L__BB2_608;
$L__BB2_609:
	ld.shared.u64 	%rd2516, [_ZZ17LookupTableV2GradI6__halfLi256EEvPT_PKS1_PKllllE5s_ids+1208];
	setp.lt.s64 	%p758, %rd2516, %rd8;
	setp.ge.s64 	%p759, %rd2516, %rd9;
	or.pred  	%p760, %p758, %p759;
	@%p760 bra 	$L__BB2_613;
	setp.le.s64 	%p761, %rd1300, %rd10;
	@%p761 bra 	$L__BB2_613;
	mul.lo.s64 	%rd773, %rd2516, %rd1300;
	add.s64 	%rd2517, %rd3357, 151;
	mul.lo.s64 	%rd774, %rd2517, %rd1300;
	mov.u64 	%rd3511, %rd10;
$L__BB2_612:
	add.s64 	%rd2518, %rd3511, %rd774;
	shl.b64 	%rd2519, %rd2518, 1;
	add.s64 	%rd2520, %rd1, %rd2519;
	add.s64 	%rd2521, %rd3511, %rd773;
	shl.b64 	%rd2522, %rd2521, 1;
	add.s64 	%rd2523, %rd2, %rd2522;
	ld.global.u16 	%rs455, [%rd2523];
	ld.global.u16 	%rs456, [%rd2520];
	// begin inline asm
	{add.f16 %rs454,%rs455,%rs456;
}
	// end inline asm
	st.global.u16 	[%rd2523], %rs454;
	add.s64 	%rd3511, %rd3511, 256;
	setp.gt.s64 	%p762, %rd1300, %rd3511;
	@%p762 bra 	$L__BB2_612;
$L__BB2_613:
	ld.shared.u64 	%rd2524, [_ZZ17LookupTableV2GradI6__halfLi256EEvPT_PKS1_PKllllE5s_ids+1216];
	setp.lt.s64 	%p763, %rd2524, %rd8;
	setp.ge.s64 	%p764, %rd2524, %rd9;
	or.pred  	%p765, %p763, %p764;
	@%p765 bra 	$L__BB2_617;
	setp.le.s64 	%p766, %rd1300, %rd10;
	@%p766 bra 	$L__BB2_617;
	mul.lo.s64 	%rd778, %rd2524, %rd1300;
	add.s64 	%rd2525, %rd3357, 152;
	mul.lo.s64 	%rd779, %rd2525, %rd1300;
	mov.u64 	%rd3512, %rd10;
$L__BB2_616:
	add.s64 	%rd2526, %rd3512, %rd779;
	shl.b64 	%rd2527, %rd2526, 1;
	add.s64 	%rd2528, %rd1, %rd2527;
	add.s64 	%rd2529, %rd3512, %rd778;
	shl.b64 	%rd2530, %rd2529, 1;
	add.s64 	%rd2531, %rd2, %rd2530;
	ld.global.u16 	%rs458, [%rd2531];
	ld.global.u16 	%rs459, [%rd2528];
	// begin inline asm
	{add.f16 %rs457,%rs458,%rs459;
}
	// end inline asm
	st.global.u16 	[%rd2531], %rs457;
	add.s64 	%rd3512, %rd3512, 256;
	setp.gt.s64 	%p767, %rd1300, %rd3512;
	@%p767 bra 	$L__BB2_616;
$L__BB2_617:
	ld.shared.u64 	%rd2532, [_ZZ17LookupTableV2GradI6__halfLi256EEvPT_PKS1_PKllllE5s_ids+1224];
	setp.lt.s64 	%p768, %rd2532, %rd8;
	setp.ge.s64 	%p769, %rd2532, %rd9;
	or.pred  	%p770, %p768, %p769;
	@%p770 bra 	$L__BB2_621;
	setp.le.s64 	%p771, %rd1300, %rd10;
	@%p771 bra 	$L__BB2_621;
	mul.lo.s64 	%rd783, %rd2532, %rd1300;
	add.s64 	%rd2533, %rd3357, 153;
	mul.lo.s64 	%rd784, %rd2533, %rd1300;
	mov.u64 	%rd3513, %rd10;
$L__BB2_620:
	add.s64 	%rd2534, %rd3513, %rd784;
	shl.b64 	%rd2535, %rd2534, 1;
	add.s64 	%rd2536, %rd1, %rd2535;
	add.s64 	%rd2537, %rd3513, %rd783;
	shl.b64 	%rd2538, %rd2537, 1;
	add.s64 	%rd2539, %rd2, %rd2538;
	ld.global.u16 	%rs461, [%rd2539];
	ld.global.u16 	%rs462, [%rd2536];
	// begin inline asm
	{add.f16 %rs460,%rs461,%rs462;
}
	// end inline asm
	st.global.u16 	[%rd2539], %rs460;
	add.s64 	%rd3513, %rd3513, 256;
	setp.gt.s64 	%p772, %rd1300, %rd3513;
	@%p772 bra 	$L__BB2_620;
$L__BB2_621:
	ld.shared.u64 	%rd2540, [_ZZ17LookupTableV2GradI6__halfLi256EEvPT_PKS1_PKllllE5s_ids+1232];
	setp.lt.s64 	%p773, %rd2540, %rd8;
	setp.ge.s64 	%p774, %rd2540, %rd9;
	or.pred  	%p775, %p773, %p774;
	@%p775 bra 	$L__BB2_625;
	setp.le.s64 	%p776, %rd1300, %rd10;
	@%p776 bra 	$L__BB2_625;
	mul.lo.s64 	%rd788, %rd2540, %rd1300;
	add.s64 	%rd2541, %rd3357, 154;
	mul.lo.s64 	%rd789, %rd2541, %rd1300;
	mov.u64 	%rd3514, %rd10;
$L__BB2_624:
	add.s64 	%rd2542, %rd3514, %rd789;
	shl.b64 	%rd2543, %rd2542, 1;
	add.s64 	%rd2544, %rd1, %rd2543;
	add.s64 	%rd2545, %rd3514, %rd788;
	shl.b64 	%rd2546, %rd2545, 1;
	add.s64 	%rd2547, %rd2, %rd2546;
	ld.global.u16 	%rs464, [%rd2547];
	ld.global.u16 	%rs465, [%rd2544];
	// begin inline asm
	{add.f16 %rs463,%rs464,%rs465;
}
	// end inline asm
	st.global.u16 	[%rd2547], %rs463;
	add.s64 	%rd3514, %rd3514, 256;
	setp.gt.s64 	%p777, %rd1300, %rd3514;
	@%p777 bra 	$L__BB2_624;
$L__BB2_625:
	ld.shared.u64 	%rd2548, [_ZZ17LookupTableV2GradI6__halfLi256EEvPT_PKS1_PKllllE5s_ids+1240];
	setp.lt.s64 	%p778, %rd2548, %rd8;
	setp.ge.s64 	%p779, %rd2548, %rd9;
	or.pred  	%p780, %p778, %p779;
	@%p780 bra 	$L__BB2_629;
	setp.le.s64 	%p781, %rd1300, %rd10;
	@%p781 bra 	$L__BB2_629;
	mul.lo.s64 	%rd793, %rd2548, %rd1300;
	add.s64 	%rd2549, %rd3357, 155;
	mul.lo.s64 	%rd794, %rd2549, %rd1300;
	mov.u64 	%rd3515, %rd10;
$L__BB2_628:
	add.s64 	%rd2550, %rd3515, %rd794;
	shl.b64 	%rd2551, %rd2550, 1;
	add.s64 	%rd2552, %rd1, %rd2551;
	add.s64 	%rd2553, %rd3515, %rd793;
	shl.b64 	%rd2554, %rd2553, 1;
	add.s64 	%rd2555, %rd2, %rd2554;
	ld.global.u16 	%rs467, [%rd2555];
	ld.global.u16 	%rs468, [%rd2552];
	// begin inline asm
	{add.f16 %rs466,%rs467,%rs468;
}
	// end inline asm
	st.global.u16 	[%rd2555], %rs466;
	add.s64 	%rd3515, %rd3515, 256;
	setp.gt.s64 	%p782, %rd1300, %rd3515;
	@%p782 bra 	$L__BB2_628;
$L__BB2_629:
	ld.shared.u64 	%rd2556, [_ZZ17LookupTableV2GradI6__halfLi256EEvPT_PKS1_PKllllE5s_ids+1248];
	setp.lt.s64 	%p783, %rd2556, %rd8;
	setp.ge.s64 	%p784, %rd2556, %rd9;
	or.pred  	%p785, %p783, %p784;
	@%p785 bra 	$L__BB2_633;
	setp.le.s64 	%p786, %rd1300, %rd10;
	@%p786 bra 	$L__BB2_633;
	mul.lo.s64 	%rd798, %rd2556, %rd1300;
	add.s64 	%rd2557, %rd3357, 156;
	mul.lo.s64 	%rd799, %rd2557, %rd1300;
	mov.u64 	%rd3516, %rd10;
$L__BB2_632:
	add.s64 	%rd2558, %rd3516, %rd799;
	shl.b64 	%rd2559, %rd2558, 1;
	add.s64 	%rd2560, %rd1, %rd2559;
	add.s64 	%rd2561, %rd3516, %rd798;
	shl.b64 	%rd2562, %rd2561, 1;
	add.s64 	%rd2563, %rd2, %rd2562;
	ld.global.u16 	%rs470, [%rd2563];
	ld.global.u16 	%rs471, [%rd2560];
	// begin inline asm
	{add.f16 %rs469,%rs470,%rs471;
}
	// end inline asm
	st.global.u16 	[%rd2563], %rs469;
	add.s64 	%rd3516, %rd3516, 256;
	setp.gt.s64 	%p787, %rd1300, %rd3516;
	@%p787 bra 	$L__BB2_632;
$L__BB2_633:
	ld.shared.u64 	%rd2564, [_ZZ17LookupTableV2GradI6__halfLi256EEvPT_PKS1_PKllllE5s_ids+1256];
	setp.lt.s64 	%p788, %rd2564, %rd8;
	setp.ge.s64 	%p789, %rd2564, %rd9;
	or.pred  	%p790, %p788, %p789;
	@%p790 bra 	$L__BB2_637;
	setp.le.s64 	%p791, %rd1300, %rd10;
	@%p791 bra 	$L__BB2_637;
	mul.lo.s64 	%rd803, %rd2564, %rd1300;
	add.s64 	%rd2565, %rd3357, 157;
	mul.lo.s64 	%rd804, %rd2565, %rd1300;
	mov.u64 	%rd3517, %rd10;
$L__BB2_636:
	add.s64 	%rd2566, %rd3517, %rd804;
	shl.b64 	%rd2567, %rd2566, 1;
	add.s64 	%rd2568, %rd1, %rd2567;
	add.s64 	%rd2569, %rd3517, %rd803;
	shl.b64 	%rd2570, %rd2569, 1;
	add.s64 	%rd2571, %rd2, %rd2570;
	ld.global.u16 	%rs473, [%rd2571];
	ld.global.u16 	%rs474, [%rd2568];
	// begin inline asm
	{add.f16 %rs472,%rs473,%rs474;
}
	// end inline asm
	st.global.u16 	[%rd2571], %rs472;
	add.s64 	%rd3517, %rd3517, 256;
	setp.gt.s64 	%p792, %rd1300, %rd3517;
	@%p792 bra 	$L__BB2_636;
$L__BB2_637:
	ld.shared.u64 	%rd2572, [_ZZ17LookupTableV2GradI6__halfLi256EEvPT_PKS1_PKllllE5s_ids+1264];
	setp.lt.s64 	%p793, %rd2572, %rd8;
	setp.ge.s64 	%p794, %rd2572, %rd9;
	or.pred  	%p795, %p793, %p794;
	@%p795 bra 	$L__BB2_641;
	setp.le.s64 	%p796, %rd1300, %rd10;
	@%p796 bra 	$L__BB2_641;
	mul.lo.s64 	%rd808, %rd2572, %rd1300;
	add.s64 	%rd2573, %rd3357, 158;
	mul.lo.s64 	%rd809, %rd2573, %rd1300;
	mov.u64 	%rd3518, %rd10;
$L__BB2_640:
	add.s64 	%rd2574, %rd3518, %rd809;
	shl.b64 	%rd2575, %rd2574, 1;
	add.s64 	%rd2576, %rd1, %rd2575;
	add.s64 	%rd2577, %rd3518, %rd808;
	shl.b64 	%rd2578, %rd2577, 1;
	add.s64 	%rd2579, %rd2, %rd2578;
	ld.global.u16 	%rs476, [%rd2579];
	ld.global.u16 	%rs477, [%rd2576];
	// begin inline asm
	{add.f16 %rs475,%rs476,%rs477;
}
	// end inline asm
	st.global.u16 	[%rd2579], %rs475;
	add.s64 	%rd3518, %rd3518, 256;
	setp.gt.s64 	%p797, %rd1300, %rd3518;
	@%p797 bra 	$L__BB2_640;
$L__BB2_641:
	ld.shared.u64 	%rd2580, [_ZZ17LookupTableV2GradI6__halfLi256EEvPT_PKS1_PKllllE5s_ids+1272];
	setp.lt.s64 	%p798, %rd2580, %rd8;
	setp.ge.s64 	%p799, %rd2580, %rd9;
	or.pred  	%p800, %p798, %p799;
	@%p800 bra 	$L__BB2_645;
	setp.le.s64 	%p801, %rd1300, %rd10;
	@%p801 bra 	$L__BB2_645;
	mul.lo.s64 	%rd813, %rd2580, %rd1300;
	add.s64 	%rd2581, %rd3357, 159;
	mul.lo.s64 	%rd814, %rd2581, %rd1300;
	mov.u64 	%rd3519, %rd10;
$L__BB2_644:
	add.s64 	%rd2582, %rd3519, %rd814;
	shl.b64 	%rd2583, %rd2582, 1;
	add.s64 	%rd2584, %rd1, %rd2583;
	add.s64 	%rd2585, %rd3519, %rd813;
	shl.b64 	%rd2586, %rd2585, 1;
	add.s64 	%rd2587, %rd2, %rd2586;
	ld.global.u16 	%rs479, [%rd2587];
	ld.global.u16 	%rs480, [%rd2584];
	// begin inline asm
	{add.f16 %rs478,%rs479,%rs480;
}
	// end inline asm
	st.global.u16 	[%rd2587], %rs478;
	add.s64 	%rd3519, %rd3519, 256;
	setp.gt.s64 	%p802, %rd1300, %rd3519;
	@%p802 bra 	$L__BB2_644;
$L__BB2_645:
	ld.shared.u64 	%rd2588, [_ZZ17LookupTableV2GradI6__halfLi256EEvPT_PKS1_PKllllE5s_ids+1280];
	setp.lt.s64 	%p803, %rd2588, %rd8;
	setp.ge.s64 	%p804, %rd2588, %rd9;
	or.pred  	%p805, %p803, %p804;
	@%p805 bra 	$L__BB2_649;
	setp.le.s64 	%p806, %rd1300, %rd10;
	@%p806 bra 	$L__BB2_649;
	mul.lo.s64 	%rd818, %rd2588, %rd1300;
	add.s64 	%rd2589, %rd3357, 160;
	mul.lo.s64 	%rd819, %rd2589, %rd1300;
	mov.u64 	%rd3520, %rd10;
$L__BB2_648:
	add.s64 	%rd2590, %rd3520, %rd819;
	shl.b64 	%rd2591, %rd2590, 1;
	add.s64 	%rd2592, %rd1, %rd2591;
	add.s64 	%rd2593, %rd3520, %rd818;
	shl.b64 	%rd2594, %rd2593, 1;
	add.s64 	%rd2595, %rd2, %rd2594;
	ld.global.u16 	%rs482, [%rd2595];
	ld.global.u16 	%rs483, [%rd2592];
	// begin inline asm
	{add.f16 %rs481,%rs482,%rs483;
}
	// end inline asm
	st.global.u16 	[%rd2595], %rs481;
	add.s64 	%rd3520, %rd3520, 256;
	setp.gt.s64 	%p807, %rd1300, %rd3520;
	@%p807 bra 	$L__BB2_648;
$L__BB2_649:
	ld.shared.u64 	%rd2596, [_ZZ17LookupTableV2GradI6__halfLi256EEvPT_PKS1_PKllllE5s_ids+1288];
	setp.lt.s64 	%p808, %rd2596, %rd8;
	setp.ge.s64 	%p809, %rd2596, %rd9;
	or.pred  	%p810, %p808, %p809;
	@%p810 bra 	$L__BB2_653;
	setp.le.s64 	%p811, %rd1300, %rd10;
	@%p811 bra 	$L__BB2_653;
	mul.lo.s64 	%rd823, %rd2596, %rd1300;
	add.s64 	%rd2597, %rd3357, 161;
	mul.lo.s64 	%rd824, %rd2597, %rd1300;
	mov.u64 	%rd3521, %rd10;
$L__BB2_652:
	add.s64 	%rd2598, %rd3521, %rd824;
	shl.b64 	%rd2599, %rd2598, 1;
	add.s64 	%rd2600, %rd1, %rd2599;
	add.s64 	%rd2601, %rd3521, %rd823;
	shl.b64 	%rd2602, %rd2601, 1;
	add.s64 	%rd2603, %rd2, %rd2602;
	ld.global.u16 	%rs485, [%rd2603];
	ld.global.u16 	%rs486, [%rd2600];
	// begin inline asm
	{add.f16 %rs484,%rs485,%rs486;
}
	// end inline asm
	st.global.u16 	[%rd2603], %rs484;
	add.s64 	%rd3521, %rd3521, 256;
	setp.gt.s64 	%p812, %rd1300, %rd3521;
	@%p812 bra 	$L__BB2_652;
$L__BB2_653:
	ld.shared.u64 	%rd2604, [_ZZ17LookupTableV2GradI6__halfLi256EEvPT_PKS1_PKllllE5s_ids+1296];
	setp.lt.s64 	%p813, %rd2604, %rd8;
	setp.ge.s64 	%p814, %rd2604, %rd9;
	or.pred  	%p815, %p813, %p814;
	@%p815 bra 	$L__BB2_657;
	setp.le.s64 	%p816, %rd1300, %rd10;
	@%p816 bra 	$L__BB2_657;
	mul.lo.s64 	%rd828, %rd2604, %rd1300;
	add.s64 	%rd2605, %rd3357, 162;
	mul.lo.s64 	%rd829, %rd2605, %rd1300;
	mov.u64 	%rd3522, %rd10;
$L__BB2_656:
	add.s64 	%rd2606, %rd3522, %rd829;
	shl.b64 	%rd2607, %rd2606, 1;
	add.s64 	%rd2608, %rd1, %rd2607;
	add.s64 	%rd2609, %rd3522, %rd828;
	shl.b64 	%rd2610, %rd2609, 1;
	add.s64 	%rd2611, %rd2, %rd2610;
	ld.global.u16 	%rs488, [%rd2611];
	ld.global.u16 	%rs489, [%rd2608];
	// begin inline asm
	{add.f16 %rs487,%rs488,%rs489;
}
	// end inline asm
	st.global.u16 	[%rd2611], %rs487;
	add.s64 	%rd3522, %rd3522, 256;
	setp.gt.s64 	%p817, %rd1300, %rd3522;
	@%p817 bra 	$L__BB2_656;
$L__BB2_657:
	ld.shared.u64 	%rd2612, [_ZZ17LookupTableV2GradI6__halfLi256EEvPT_PKS1_PKllllE5s_ids+1304];
	setp.lt.s64 	%p818, %rd2612, %rd8;
	setp.ge.s64 	%p819, %rd2612, %rd9;
	or.pred  	%p820, %p818, %p819;
	@%p820 bra 	$L__BB2_661;
	setp.le.s64 	%p821, %rd1300, %rd10;
	@%p821 bra 	$L__BB2_661;
	mul.lo.s64 	%rd833, %rd2612, %rd1300;
	add.s64 	%rd2613, %rd3357, 163;
	mul.lo.s64 	%rd834, %rd2613, %rd1300;
	mov.u64 	%rd3523, %rd10;
$L__BB2_660:
	add.s64 	%rd2614, %rd3523, %rd834;
	shl.b64 	%rd2615, %rd2614, 1;
	add.s64 	%rd2616, %rd1, %rd2615;
	add.s64 	%rd2617, %rd3523, %rd833;
	shl.b64 	%rd2618, %rd2617, 1;
	add.s64 	%rd2619, %rd2, %rd2618;
	ld.global.u16 	%rs491, [%rd2619];
	ld.global.u16 	%rs492, [%rd2616];
	// begin inline asm
	{add.f16 %rs490,%rs491,%rs492;
}
	// end inline asm
	st.global.u16 	[%rd2619], %rs490;
	add.s64 	%rd3523, %rd3523, 256;
	setp.gt.s64 	%p822, %rd1300, %rd3523;
	@%p822 bra 	$L__BB2_660;
$L__BB2_661:
	ld.shared.u64 	%rd2620, [_ZZ17LookupTableV2GradI6__halfLi256EEvPT_PKS1_PKllllE5s_ids+1312];
	setp.lt.s64 	%p823, %rd2620, %rd8;
	setp.ge.s64 	%p824, %rd2620, %rd9;
	or.pred  	%p825, %p823, %p824;
	@%p825 bra 	$L__BB2_665;
	setp.le.s64 	%p826, %rd1300, %rd10;
	@%p826 bra 	$L__BB2_665;
	mul.lo.s64 	%rd838, %rd2620, %rd1300;
	add.s64 	%rd2621, %rd3357, 164;
	mul.lo.s64 	%rd839, %rd2621, %rd1300;
	mov.u64 	%rd3524, %rd10;
$L__BB2_664:
	add.s64 	%rd2622, %rd3524, %rd839;
	shl.b64 	%rd2623, %rd2622, 1;
	add.s64 	%rd2624, %rd1, %rd2623;
	add.s64 	%rd2625, %rd3524, %rd838;
	shl.b64 	%rd2626, %rd2625, 1;
	add.s64 	%rd2627, %rd2, %rd2626;
	ld.global.u16 	%rs494, [%rd2627];
	ld.global.u16 	%rs495, [%rd2624];
	// begin inline asm
	{add.f16 %rs493,%rs494,%rs495;
}
	// end inline asm
	st.global.u16 	[%rd2627], %rs493;
	add.s64 	%rd3524, %rd3524, 256;
	setp.gt.s64 	%p827, %rd1300, %rd3524;
	@%p827 bra 	$L__BB2_664;
$L__BB2_665:
	ld.shared.u64 	%rd2628, [_ZZ17LookupTableV2GradI6__halfLi256EEvPT_PKS1_PKllllE5s_ids+1320];
	setp.lt.s64 	%p828, %rd2628, %rd8;
	setp.ge.s64 	%p829, %rd2628, %rd9;
	or.pred  	%p830, %p828, %p829;
	@%p830 bra 	$L__BB2_669;
	setp.le.s64 	%p831, %rd1300, %rd10;
	@%p831 bra 	$L__BB2_669;
	mul.lo.s64 	%rd843, %rd2628, %rd1300;
	add.s64 	%rd2629, %rd3357, 165;
	mul.lo.s64 	%rd844, %rd2629, %rd1300;
	mov.u64 	%rd3525, %rd10;
$L__BB2_668:
	add.s64 	%rd2630, %rd3525, %rd844;
	shl.b64 	%rd2631, %rd2630, 1;
	add.s64 	%rd2632, %rd1, %rd2631;
	add.s64 	%rd2633, %rd3525, %rd843;
	shl.b64 	%rd2634, %rd2633, 1;
	add.s64 	%rd2635, %rd2, %rd2634;
	ld.global.u16 	%rs497, [%rd2635];
	ld.global.u16 	%rs498, [%rd2632];
	// begin inline asm
	{add.f16 %rs496,%rs497,%rs498;
}
	// end inline asm
	st.global.u16 	[%rd2635], %rs496;
	add.s64 	%rd3525, %rd3525, 256;
	setp.gt.s64 	%p832, %rd1300, %rd3525;
	@%p832 bra 	$L__BB2_668;
$L__BB2_669:
	ld.shared.u64 	%rd2636, [_ZZ17LookupTableV2GradI6__halfLi256EEvPT_PKS1_PKllllE5s_ids+1328];
	setp.lt.s64 	%p833, %rd2636, %rd8;
	setp.ge.s64 	%p834, %rd2636, %rd9;
	or.pred  	%p835, %p833, %p834;
	@%p835 bra 	$L__BB2_673;
	setp.le.s64 	%p836, %rd1300, %rd10;
	@%p836 bra 	$L__BB2_673;
	mul.lo.s64 	%rd848, %rd2636, %rd1300;
	add.s64 	%rd2637, %rd3357, 166;
	mul.lo.s64 	%rd849, %rd2637, %rd1300;
	mov.u64 	%rd3526, %rd10;
$L__BB2_672:
	add.s64 	%rd2638, %rd3526, %rd849;
	shl.b64 	%rd2639, %rd2638, 1;
	add.s64 	%rd2640, %rd1, %rd2639;
	add.s64 	%rd2641, %rd3526, %rd848;
	shl.b64 	%rd2642, %rd2641, 1;
	add.s64 	%rd2643, %rd2, %rd2642;
	ld.global.u16 	%rs500, [%rd2643];
	ld.global.u16 	%rs501, [%rd2640];
	// begin inline asm
	{add.f16 %rs499,%rs500,%rs501;
}
	// end inline asm
	st.global.u16 	[%rd2643], %rs499;
	add.s64 	%rd3526, %rd3526, 256;
	setp.gt.s64 	%p837, %rd1300, %rd3526;
	@%p837 bra 	$L__BB2_672;
$L__BB2_673:
	ld.shared.u64 	%rd2644, [_ZZ17LookupTableV2GradI6__halfLi256EEvPT_PKS1_PKllllE5s_ids+1336];
	setp.lt.s64 	%p838, %rd2644, %rd8;
	setp.ge.s64 	%p839, %rd2644, %rd9;
	or.pred  	%p840, %p838, %p839;
	@%p840 bra 	$L__BB2_677;
	setp.le.s64 	%p841, %rd1300, %rd10;
	@%p841 bra 	$L__BB2_677;
	mul.lo.s64 	%rd853, %rd2644, %rd1300;
	add.s64 	%rd2645, %rd3357, 167;
	mul.lo.s64 	%rd854, %rd2645, %rd1300;
	mov.u64 	%rd3527, %rd10;
$L__BB2_676:
	add.s64 	%rd2646, %rd3527, %rd854;
	shl.b64 	%rd2647, %rd2646, 1;
	add.s64 	%rd2648, %rd1, %rd2647;
	add.s64 	%rd2649, %rd3527, %rd853;
	shl.b64 	%rd2650, %rd2649, 1;
	add.s64 	%rd2651, %rd2, %rd2650;
	ld.global.u16 	%rs503, [%rd2651];
	ld.global.u16 	%rs504, [%rd2648];
	// begin inline asm
	{add.f16 %rs502,%rs503,%rs504;
}
	// end inline asm
	st.global.u16 	[%rd2651], %rs502;
	add.s64 	%rd3527, %rd3527, 256;
	setp.gt.s64 	%p842, %rd1300, %rd3527;
	@%p842 bra 	$L__BB2_676;
$L__BB2_677:
	ld.shared.u64 	%rd2652, [_ZZ17LookupTableV2GradI6__halfLi256EEvPT_PKS1_PKllllE5s_ids+1344];
	setp.lt.s64 	%p843, %rd2652, %rd8;
	setp.ge.s64 	%p844, %rd2652, %rd9;
	or.pred  	%p845, %p843, %p844;
	@%p845 bra 	$L__BB2_681;
	setp.le.s64 	%p846, %rd1300, %rd10;
	@%p846 bra 	$L__BB2_681;
	mul.lo.s64 	%rd858, %rd2652, %rd1300;
	add.s64 	%rd2653, %rd3357, 168;
	mul.lo.s64 	%rd859, %rd2653, %rd1300;
	mov.u64 	%rd3528, %rd10;
$L__BB2_680:
	add.s64 	%rd2654, %rd3528, %rd859;
	shl.b64 	%rd2655, %rd2654, 1;
	add.s64 	%rd2656, %rd1, %rd2655;
	add.s64 	%rd2657, %rd3528, %rd858;
	shl.b64 	%rd2658, %rd2657, 1;
	add.s64 	%rd2659, %rd2, %rd2658;
	ld.global.u16 	%rs506, [%rd2659];
	ld.global.u16 	%rs507, [%rd2656];
	// begin inline asm
	{add.f16 %rs505,%rs506,%rs507;
}
	// end inline asm
	st.global.u16 	[%rd2659], %rs505;
	add.s64 	%rd3528, %rd3528, 256;
	setp.gt.s64 	%p847, %rd1300, %rd3528;
	@%p847 bra 	$L__BB2_680;
$L__BB2_681:
	ld.shared.u64 	%rd2660, [_ZZ17LookupTableV2GradI6__halfLi256EEvPT_PKS1_PKllllE5s_ids+1352];
	setp.lt.s64 	%p848, %rd2660, %rd8;
	setp.ge.s64 	%p849, %rd2660, %rd9;
	or.pred  	%p850, %p848, %p849;
	@%p850 bra 	$L__BB2_685;
	setp.le.s64 	%p851, %rd1300, %rd10;
	@%p851 bra 	$L__BB2_685;
	mul.lo.s64 	%rd863, %rd2660, %rd1300;
	add.s64 	%rd2661, %rd3357, 169;
	mul.lo.s64 	%rd864, %rd2661, %rd1300;
	mov.u64 	%rd3529, %rd10;
$L__BB2_684:
	add.s64 	%rd2662, %rd3529, %rd864;
	shl.b64 	%rd2663, %rd2662, 1;
	add.s64 	%rd2664, %rd1, %rd2663;
	add.s64 	%rd2665, %rd3529, %rd863;
	shl.b64 	%rd2666, %rd2665, 1;
	add.s64 	%rd2667, %rd2, %rd2666;
	ld.global.u16 	%rs509, [%rd2667];
	ld.global.u16 	%rs510, [%rd2664];
	// begin inline asm
	{add.f16 %rs508,%rs509,%rs510;
}
	// end inline asm
	st.global.u16 	[%rd2667], %rs508;
	add.s64 	%rd3529, %rd3529, 256;
	setp.gt.s64 	%p852, %rd1300, %rd3529;
	@%p852 bra 	$L__BB2_684;
$L__BB2_685:
	ld.shared.u64 	%rd2668, [_ZZ17LookupTableV2GradI6__halfLi256EEvPT_PKS1_PKllllE5s_ids+1360];
	setp.lt.s64 	%p853, %rd2668, %rd8;
	setp.ge.s64 	%p854, %rd2668, %rd9;
	or.pred  	%p855, %p853, %p854;
	@%p855 bra 	$L__BB2_689;
	setp.le.s64 	%p856, %rd1300, %rd10;
	@%p856 bra 	$L__BB2_689;
	mul.lo.s64 	%rd868, %rd2668, %rd1300;
	add.s64 	%rd2669, %rd3357, 170;
	mul.lo.s64 	%rd869, %rd2669, %rd1300;
	mov.u64 	%rd3530, %rd10;
$L__BB2_688:
	add.s64 	%rd2670, %rd3530, %rd869;
	shl.b64 	%rd2671, %rd2670, 1;
	add.s64 	%rd2672, %rd1, %rd2671;
	add.s64 	%rd2673, %rd3530, %rd868;
	shl.b64 	%rd2674, %rd2673, 1;
	add.s64 	%rd2675, %rd2, %rd2674;
	ld.global.u16 	%rs512, [%rd2675];
	ld.global.u16 	%rs513, [%rd2672];
	// begin inline asm
	{add.f16 %rs511,%rs512,%rs513;
}
	// end inline asm
	st.global.u16 	[%rd2675], %rs511;
	add.s64 	%rd3530, %rd3530, 256;
	setp.gt.s64 	%p857, %rd1300, %rd3530;
	@%p857 bra 	$L__BB2_688;
$L__BB2_689:
	ld.shared.u64 	%rd2676, [_ZZ17LookupTableV2GradI6__halfLi256EEvPT_PKS1_PKllllE5s_ids+1368];
	setp.lt.s64 	%p858, %rd2676, %rd8;
	setp.ge.s64 	%p859, %rd2676, %rd9;
	or.pred  	%p860, %p858, %p859;
	@%p860 bra 	$L__BB2_693;
	setp.le.s64 	%p861, %rd1300, %rd10;
	@%p861 bra 	$L__BB2_693;
	mul.lo.s64 	%rd873, %rd2676, %rd1300;
	add.s64 	%rd2677, %rd3357, 171;
	mul.lo.s64 	%rd874, %rd2677, %rd1300;
	mov.u64 	%rd3531, %rd10;
$L__BB2_692:
	add.s64 	%rd2678, %rd3531, %rd874;
	shl.b64 	%rd2679, %rd2678, 1;
	add.s64 	%rd2680, %rd1, %rd2679;
	add.s64 	%rd2681, %rd3531, %rd873;
	shl.b64 	%rd2682, %rd2681, 1;
	add.s64 	%rd2683, %rd2, %rd2682;
	ld.global.u16 	%rs515, [%rd2683];
	ld.global.u16 	%rs516, [%rd2680];
	// begin inline asm
	{add.f16 %rs514,%rs515,%rs516;
}
	// end inline asm
	st.global.u16 	[%rd2683], %rs514;
	add.s64 	%rd3531, %rd3531, 256;
	setp.gt.s64 	%p862, %rd1300, %rd3531;
	@%p862 bra 	$L__BB2_692;
$L__BB2_693:
	ld.shared.u64 	%rd2684, [_ZZ17LookupTableV2GradI6__halfLi256EEvPT_PKS1_PKllllE5s_ids+1376];
	setp.lt.s64 	%p863, %rd2684, %rd8;
	setp.ge.s64 	%p864, %rd2684, %rd9;
	or.pred  	%p865, %p863, %p864;
	@%p865 bra 	$L__BB2_697;
	setp.le.s64 	%p866, %rd1300, %rd10;
	@%p866 bra 	$L__BB2_697;
	mul.lo.s64 	%rd878, %rd2684, %rd1300;
	add.s64 	%rd2685, %rd3357, 172;
	mul.lo.s64 	%rd879, %rd2685, %rd1300;
	mov.u64 	%rd3532, %rd10;
$L__BB2_696:
	add.s64 	%rd2686, %rd3532, %rd879;
	shl.b64 	%rd2687, %rd2686, 1;
	add.s64 	%rd2688, %rd1, %rd2687;
	add.s64 	%rd2689, %rd3532, %rd878;
	shl.b64 	%rd2690, %rd2689, 1;
	add.s64 	%rd2691, %rd2, %rd2690;
	ld.global.u16 	%rs518, [%rd2691];
	ld.global.u16 	%rs519, [%rd2688];
	// begin inline asm
	{add.f16 %rs517,%rs518,%rs519;
}
	// end inline asm
	st.global.u16 	[%rd2691], %rs517;
	add.s64 	%rd3532, %rd3532, 256;
	setp.gt.s64 	%p867, %rd1300, %rd3532;
	@%p867 bra 	$L__BB2_696;
$L__BB2_697:
	ld.shared.u64 	%rd2692, [_ZZ17LookupTableV2GradI6__halfLi256EEvPT_PKS1_PKllllE5s_ids+1384];
	setp.lt.s64 	%p868, %rd2692, %rd8;
	setp.ge.s64 	%p869, %rd2692, %rd9;
	or.pred  	%p870, %p868, %p869;
	@%p870 bra 	$L__BB2_701;
	setp.le.s64 	%p871, %rd1300, %rd10;
	@%p871 bra 	$L__BB2_701;
	mul.lo.s64 	%rd883, %rd2692, %rd1300;
	add.s64 	%rd2693, %rd3357, 173;
	mul.lo.s64 	%rd884, %rd2693, %rd1300;
	mov.u64 	%rd3533, %rd10;
$L__BB2_700:
	add.s64 	%rd2694, %rd3533, %rd884;
	shl.b64 	%rd2695, %rd2694, 1;
	add.s64 	%rd2696, %rd1, %rd2695;
	add.s64 	%rd2697, %rd3533, %rd883;
	shl.b64 	%rd2698, %rd2697, 1;
	add.s64 	%rd2699, %rd2, %rd2698;
	ld.global.u16 	%rs521, [%rd2699];
	ld.global.u16 	%rs522, [%rd2696];
	// begin inline asm
	{add.f16 %rs520,%rs521,%rs522;
}
	// end inline asm
	st.global.u16 	[%rd2699], %rs520;
	add.s64 	%rd3533, %rd3533, 256;
	setp.gt.s64 	%p872, %rd1300, %rd3533;
	@%p872 bra 	$L__BB2_700;
$L__BB2_701:
	ld.shared.u64 	%rd2700, [_ZZ17LookupTableV2GradI6__halfLi256EEvPT_PKS1_PKllllE5s_ids+1392];
	setp.lt.s64 	%p873, %rd2700, %rd8;
	setp.ge.s64 	%p874, %rd2700, %rd9;
	or.pred  	%p875, %p873, %p874;
	@%p875 bra 	$L__BB2_705;
	setp.le.s64 	%p876, %rd1300, %rd10;
	@%p876 bra 	$L__BB2_705;
	mul.lo.s64 	%rd888, %rd2700, %rd1300;
	add.s64 	%rd2701, %rd3357, 174;
	mul.lo.s64 	%rd889, %rd2701, %rd1300;
	mov.u64 	%rd3534, %rd10;
$L__BB2_704:
	add.s64 	%rd2702, %rd3534, %rd889;
	shl.b64 	%rd2703, %rd2702, 1;
	add.s64 	%rd2704, %rd1, %rd2703;
	add.s64 	%rd2705, %rd3534, %rd888;
	shl.b64 	%rd2706, %rd2705, 1;
	add.s64 	%rd2707, %rd2, %rd2706;
	ld.global.u16 	%rs524, [%rd2707];
	ld.global.u16 	%rs525, [%rd2704];
	// begin inline asm
	{add.f16 %rs523,%rs524,%rs525;
}
	// end inline asm
	st.global.u16 	[%rd2707], %rs523;
	add.s64 	%rd3534, %rd3534, 256;
	setp.gt.s64 	%p877, %rd1300, %rd3534;
	@%p877 bra 	$L__BB2_704;
$L__BB2_705:
	ld.shared.u64 	%rd2708, [_ZZ17LookupTableV2GradI6__halfLi256EEvPT_PKS1_PKllllE5s_ids+1400];
	setp.lt.s64 	%p878, %rd2708, %rd8;
	setp.ge.s64 	%p879, %rd2708, %rd9;
	or.pred  	%p880, %p878, %p879;
	@%p880 bra 	$L__BB2_709;
	setp.le.s64 	%p881, %rd1300, %rd10;
	@%p881 bra 	$L__BB2_709;
	mul.lo.s64 	%rd893, %rd2708, %rd1300;
	add.s64 	%rd2709, %rd3357, 175;
	mul.lo.s64 	%rd894, %rd2709, %rd1300;
	mov.u64 	%rd3535, %rd10;
$L__BB2_708:
	add.s64 	%rd2710, %rd3535, %rd894;
	shl.b64 	%rd2711, %rd2710, 1;
	add.s64 	%rd2712, %rd1, %rd2711;
	add.s64 	%rd2713, %rd3535, %rd893;
	shl.b64 	%rd2714, %rd2713, 1;
	add.s64 	%rd2715, %rd2, %rd2714;
	ld.global.u16 	%rs527, [%rd2715];
	ld.global.u16 	%rs528, [%rd2712];
	// begin inline asm
	{add.f16 %rs526,%rs527,%rs528;
}
	// end inline asm
	st.global.u16 	[%rd2715], %rs526;
	add.s64 	%rd3535, %rd3535, 256;
	setp.gt.s64 	%p882, %rd1300, %rd3535;
	@%p882 bra 	$L__BB2_708;
$L__BB2_709:
	ld.shared.u64 	%rd2716, [_ZZ17LookupTableV2GradI6__halfLi256EEvPT_PKS1_PKllllE5s_ids+1408];
	setp.lt.s64 	%p883, %rd2716, %rd8;
	setp.ge.s64 	%p884, %rd2716, %rd9;
	or.pred  	%p885, %p883, %p884;
	@%p885 bra 	$L__BB2_713;
	setp.le.s64 	%p886, %rd1300, %rd10;
	@%p886 bra 	$L__BB2_713;
	mul.lo.s64 	%rd898, %rd2716, %rd1300;
	add.s64 	%rd2717, %rd3357, 176;
	mul.lo.s64 	%rd899, %rd2717, %rd1300;
	mov.u64 	%rd3536, %rd10;
$L__BB2_712:
	add.s64 	%rd2718, %rd3536, %rd899;
	shl.b64 	%rd2719, %rd2718, 1;
	add.s64 	%rd2720, %rd1, %rd2719;
	add.s64 	%rd2721, %rd3536, %rd898;
	shl.b64 	%rd2722, %rd2721, 1;
	add.s64 	%rd2723, %rd2, %rd2722;
	ld.global.u16 	%rs530, [%rd2723];
	ld.global.u16 	%rs531, [%rd2720];
	// begin inline asm
	{add.f16 %rs529,%rs530,%rs531;
}
	// end inline asm
	st.global.u16 	[%rd2723], %rs529;
	add.s64 	%rd3536, %rd3536, 256;
	setp.gt.s64 	%p887, %rd1300, %rd3536;
	@%p887 bra 	$L__BB2_712;
$L__BB2_713:
	ld.shared.u64 	%rd2724, [_ZZ17LookupTableV2GradI6__halfLi256EEvPT_PKS1_PKllllE5s_ids+1416];
	setp.lt.s64 	%p888, %rd2724, %rd8;
	setp.ge.s64 	%p889, %rd2724, %rd9;
	or.pred  	%p890, %p888, %p889;
	@%p890 bra 	$L__BB2_717;
	setp.le.s64 	%p891, %rd1300, %rd10;
	@%p891 bra 	$L__BB2_717;
	mul.lo.s64 	%rd903, %rd2724, %rd1300;
	add.s64 	%rd2725, %rd3357, 177;
	mul.lo.s64 	%rd904, %rd2725, %rd1300;
	mov.u64 	%rd3537, %rd10;
$L__BB2_716:
	add.s64 	%rd2726, %rd3537, %rd904;
	shl.b64 	%rd2727, %rd2726, 1;
	add.s64 	%rd2728, %rd1, %rd2727;
	add.s64 	%rd2729, %rd3537, %rd903;
	shl.b64 	%rd2730, %rd2729, 1;
	add.s64 	%rd2731, %rd2, %rd2730;
	ld.global.u16 	%rs533, [%rd2731];
	ld.global.u16 	%rs534, [%rd2728];
	// begin inline asm
	{add.f16 %rs532,%rs533,%rs534;
}
	// end inline asm
	st.global.u16 	[%rd2731], %rs532;
	add.s64 	%rd3537, %rd3537, 256;
	setp.gt.s64 	%p892, %rd1300, %rd3537;
	@%p892 bra 	$L__BB2_716;
$L__BB2_717:
	ld.shared.u64 	%rd2732, [_ZZ17LookupTableV2GradI6__halfLi256EEvPT_PKS1_PKllllE5s_ids+1424];
	setp.lt.s64 	%p893, %rd2732, %rd8;
	setp.ge.s64 	%p894, %rd2732, %rd9;
	or.pred  	%p895, %p893, %p894;
	@%p895 bra 	$L__BB2_721;
	setp.le.s64 	%p896, %rd1300, %rd10;
	@%p896 bra 	$L__BB2_721;
	mul.lo.s64 	%rd908, %rd2732, %rd1300;
	add.s64 	%rd2733, %rd3357, 178;
	mul.lo.s64 	%rd909, %rd2733, %rd1300;
	mov.u64 	%rd3538, %rd10;
$L__BB2_720:
	add.s64 	%rd2734, %rd3538, %rd909;
	shl.b64 	%rd2735, %rd2734, 1;
	add.s64 	%rd2736, %rd1, %rd2735;
	add.s64 	%rd2737, %rd3538, %rd908;
	shl.b64 	%rd2738, %rd2737, 1;
	add.s64 	%rd2739, %rd2, %rd2738;
	ld.global.u16 	%rs536, [%rd2739];
	ld.global.u16 	%rs537, [%rd2736];
	// begin inline asm
	{add.f16 %rs535,%rs536,%rs537;
}
	// end inline asm
	st.global.u16 	[%rd2739], %rs535;
	add.s64 	%rd3538, %rd3538, 256;
	setp.gt.s64 	%p897, %rd1300, %rd3538;
	@%p897 bra 	$L__BB2_720;
$L__BB2_721:
	ld.shared.u64 	%rd2740, [_ZZ17LookupTableV2GradI6__halfLi256EEvPT_PKS1_PKllllE5s_ids+1432];
	setp.lt.s64 	%p898, %rd2740, %rd8;
	setp.ge.s64 	%p899, %rd2740, %rd9;
	or.pred  	%p900, %p898, %p899;
	@%p900 bra 	$L__BB2_725;
	setp.le.s64 	%p901, %rd1300, %rd10;
	@%p901 bra 	$L__BB2_725;
	mul.lo.s64 	%rd913, %rd2740, %rd1300;
	add.s64 	%rd2741, %rd3357, 179;
	mul.lo.s64 	%rd914, %rd2741, %rd1300;
	mov.u64 	%rd3539, %rd10;
$L__BB2_724:
	add.s64 	%rd2742, %rd3539, %rd914;
	shl.b64 	%rd2743, %rd2742, 1;
	add.s64 	%rd2744, %rd1, %rd2743;
	add.s64 	%rd2745, %rd3539, %rd913;
	shl.b64 	%rd2746, %rd2745, 1;
	add.s64 	%rd2747, %rd2, %rd2746;
	ld.global.u16 	%rs539, [%rd2747];
	ld.global.u16 	%rs540, [%rd2744];
	// begin inline asm
	{add.f16 %rs538,%rs539,%rs540;
}
	// end inline asm
	st.global.u16 	[%rd2747], %rs538;
	add.s64 	%rd3539, %rd3539, 256;
	setp.gt.s64 	%p902, %rd1300, %rd3539;
	@%p902 bra 	$L__BB2_724;
$L__BB2_725:
	ld.shared.u64 	%rd2748, [_ZZ17LookupTableV2GradI6__halfLi256EEvPT_PKS1_PKllllE5s_ids+1440];
	setp.lt.s64 	%p903, %rd2748, %rd8;
	setp.ge.s64 	%p904, %rd2748, %rd9;
	or.pred  	%p905, %p903, %p904;
	@%p905 bra 	$L__BB2_729;
	setp.le.s64 	%p906, %rd1300, %rd10;
	@%p906 bra 	$L__BB2_729;
	mul.lo.s64 	%rd918, %rd2748, %rd1300;
	add.s64 	%rd2749, %rd3357, 180;
	mul.lo.s64 	%rd919, %rd2749, %rd1300;
	mov.u64 	%rd3540, %rd10;
$L__BB2_728:
	add.s64 	%rd2750, %rd3540, %rd919;
	shl.b64 	%rd2751, %rd2750, 1;
	add.s64 	%rd2752, %rd1, %rd2751;
	add.s64 	%rd2753, %rd3540, %rd918;
	shl.b64 	%rd2754, %rd2753, 1;
	add.s64 	%rd2755, %rd2, %rd2754;
	ld.global.u16 	%rs542, [%rd2755];
	ld.global.u16 	%rs543, [%rd2752];
	// begin inline asm
	{add.f16 %rs541,%rs542,%rs543;
}
	// end inline asm
	st.global.u16 	[%rd2755], %rs541;
	add.s64 	%rd3540, %rd3540, 256;
	setp.gt.s64 	%p907, %rd1300, %rd3540;
	@%p907 bra 	$L__BB2_728;
$L__BB2_729:
	ld.shared.u64 	%rd2756, [_ZZ17LookupTableV2GradI6__halfLi256EEvPT_PKS1_PKllllE5s_ids+1448];
	setp.lt.s64 	%p908, %rd2756, %rd8;
	setp.ge.s64 	%p909, %rd2756, %rd9;
	or.pred  	%p910, %p908, %p909;
	@%p910 bra 	$L__BB2_733;
	setp.le.s64 	%p911, %rd1300, %rd10;
	@%p911 bra 	$L__BB2_733;
	mul.lo.s64 	%rd923, %rd2756, %rd1300;
	add.s64 	%rd2757, %rd3357, 181;
	mul.lo.s64 	%rd924, %rd2757, %rd1300;
	mov.u64 	%rd3541, %rd10;
$L__BB2_732:
	add.s64 	%rd2758, %rd3541, %rd924;
	shl.b64 	%rd2759, %rd2758, 1;
	add.s64 	%rd2760, %rd1, %rd2759;
	add.s64 	%rd2761, %rd3541, %rd923;
	shl.b64 	%rd2762, %rd2761, 1;
	add.s64 	%rd2763, %rd2, %rd2762;
	ld.global.u16 	%rs545, [%rd2763];
	ld.global.u16 	%rs546, [%rd2760];
	// begin inline asm
	{add.f16 %rs544,%rs545,%rs546;
}
	// end inline asm
	st.global.u16 	[%rd2763], %rs544;
	add.s64 	%rd3541, %rd3541, 256;
	setp.gt.s64 	%p912, %rd1300, %rd3541;
	@%p912 bra 	$L__BB2_732;
$L__BB2_733:
	ld.shared.u64 	%rd2764, [_ZZ17LookupTableV2GradI6__halfLi256EEvPT_PKS1_PKllllE5s_ids+1456];
	setp.lt.s64 	%p913, %rd2764, %rd8;
	setp.ge.s64 	%p914, %rd2764, %rd9;
	or.pred  	%p915, %p913, %p914;
	@%p915 bra 	$L__BB2_737;
	setp.le.s64 	%p916, %rd1300, %rd10;
	@%p916 bra 	$L__BB2_737;
	mul.lo.s64 	%rd928, %rd2764, %rd1300;
	add.s64 	%rd2765, %rd3357, 182;
	mul.lo.s64 	%rd929, %rd2765, %rd1300;
	mov.u64 	%rd3542, %rd10;
$L__BB2_736:
	add.s64 	%rd2766, %rd3542, %rd929;
	shl.b64 	%rd2767, %rd2766, 1;
	add.s64 	%rd2768, %rd1, %rd2767;
	add.s64 	%rd2769, %rd3542, %rd928;
	shl.b64 	%rd2770, %rd2769, 1;
	add.s64 	%rd2771, %rd2, %rd2770;
	ld.global.u16 	%rs548, [%rd2771];
	ld.global.u16 	%rs549, [%rd2768];
	// begin inline asm
	{add.f16 %rs547,%rs548,%rs549;
}
	// end inline asm
	st.global.u16 	[%rd2771], %rs547;
	add.s64 	%rd3542, %rd3542, 256;
	setp.gt.s64 	%p917, %rd1300, %rd3542;
	@%p917 bra 	$L__BB2_736;
$L__BB2_737:
	ld.shared.u64 	%rd2772, [_ZZ17LookupTableV2GradI6__halfLi256EEvPT_PKS1_PKllllE5s_ids+1464];
	setp.lt.s64 	%p918, %rd2772, %rd8;
	setp.ge.s64 	%p919, %rd2772, %rd9;
	or.pred  	%p920, %p918, %p919;
	@%p920 bra 	$L__BB2_741;
	setp.le.s64 	%p921, %rd1300, %rd10;
	@%p921 bra 	$L__BB2_741;
	mul.lo.s64 	%rd933, %rd2772, %rd1300;
	add.s64 	%rd2773, %rd3357, 183;
	mul.lo.s64 	%rd934, %rd2773, %rd1300;
	mov.u64 	%rd3543, %rd10;
$L__BB2_740:
	add.s64 	%rd2774, %rd3543, %rd934;
	shl.b64 	%rd2775, %rd2774, 1;
	add.s64 	%rd2776, %rd1, %rd2775;
	add.s64 	%rd2777, %rd3543, %rd933;
	shl.b64 	%rd2778, %rd2777, 1;
	add.s64 	%rd2779, %rd2, %rd2778;
	ld.global.u16 	%rs551, [%rd2779];
	ld.global.u16 	%rs552, [%rd2776];
	// begin inline asm
	{add.f16 %rs550,%rs551,%rs552;
}
	// end inline asm
	st.global.u16 	[%rd2779], %rs550;
	add.s64 	%rd3543, %rd3543, 256;
	setp.gt.s64 	%p922, %rd1300, %rd3543;
	@%p922 bra 	$L__BB2_740;
$L__BB2_741:
	ld.shared.u64 	%rd2780, [_ZZ17LookupTableV2GradI6__halfLi256EEvPT_PKS1_PKllllE5s_ids+1472];
	setp.lt.s64 	%p923, %rd2780, %rd8;
	setp.ge.s64 	%p924, %rd2780, %rd9;
	or.pred  	%p925, %p923, %p924;
	@%p925 bra 	$L__BB2_745;
	setp.le.s64 	%p926, %rd1300, %rd10;
	@%p926 bra 	$L__BB2_745;
	mul.lo.s64 	%rd938, %rd2780, %rd1300;
	add.s64 	%rd2781, %rd3357, 184;
	mul.lo.s64 	%rd939, %rd2781, %rd1300;
	mov.u64 	%rd3544, %rd10;
$L__BB2_744:
	add.s64 	%rd2782, %rd3544, %rd939;
	shl.b64 	%rd2783, %rd2782, 1;
	add.s64 	%rd2784, %rd1, %rd2783;
	add.s64 	%rd2785, %rd3544, %rd938;
	shl.b64 	%rd2786, %rd2785, 1;
	add.s64 	%rd2787, %rd2, %rd2786;
	ld.global.u16 	%rs554, [%rd2787];
	ld.global.u16 	%rs555, [%rd2784];
	// begin inline asm
	{add.f16 %rs553,%rs554,%rs555;
}
	// end inline asm
	st.global.u16 	[%rd2787], %rs553;
	add.s64 	%rd3544, %rd3544, 256;
	setp.gt.s64 	%p927, %rd1300, %rd3544;
	@%p927 bra 	$L__BB2_744;
$L__BB2_745:
	ld.shared.u64 	%rd2788, [_ZZ17LookupTableV2GradI6__halfLi256EEvPT_PKS1_PKllllE5s_ids+1480];
	setp.lt.s64 	%p928, %rd2788, %rd8;
	setp.ge.s64 	%p929, %rd2788, %rd9;
	or.pred  	%p930, %p928, %p929;
	@%p930 bra 	$L__BB2_749;
	setp.le.s64 	%p931, %rd1300, %rd10;
	@%p931 bra 	$L__BB2_749;
	mul.lo.s64 	%rd943, %rd2788, %rd1300;
	add.s64 	%rd2789, %rd3357, 185;
	mul.lo.s64 	%rd944, %rd2789, %rd1300;
	mov.u64 	%rd3545, %rd10;
$L__BB2_748:
	add.s64 	%rd2790, %rd3545, %rd944;
	shl.b64 	%rd2791, %rd2790, 1;
	add.s64 	%rd2792, %rd1, %rd2791;
	add.s64 	%rd2793, %rd3545, %rd943;
	shl.b64 	%rd2794, %rd2793, 1;
	add.s64 	%rd2795, %rd2, %rd2794;
	ld.global.u16 	%rs557, [%rd2795];
	ld.global.u16 	%rs558, [%rd2792];
	// begin inline asm
	{add.f16 %rs556,%rs557,%rs558;
}
	// end inline asm
	st.global.u16 	[%rd2795], %rs556;
	add.s64 	%rd3545, %rd3545, 256;
	setp.gt.s64 	%p932, %rd1300, %rd3545;
	@%p932 bra 	$L__BB2_748;
$L__BB2_749:
	ld.shared.u64 	%rd2796, [_ZZ17LookupTableV2GradI6__halfLi256EEvPT_PKS1_PKllllE5s_ids+1488];
	setp.lt.s64 	%p933, %rd2796, %rd8;
	setp.ge.s64 	%p934, %rd2796, %rd9;
	or.pred  	%p935, %p933, %p934;
	@%p935 bra 	$L__BB2_753;
	setp.le.s64 	%p936, %rd1300, %rd10;
	@%p936 bra 	$L__BB2_753;
	mul.lo.s64 	%rd948, %rd2796, %rd1300;
	add.s64 	%rd2797, %rd3357, 186;
	mul.lo.s64 	%rd949, %rd2797, %rd1300;
	mov.u64 	%rd3546, %rd10;
$L__BB2_752:
	add.s64 	%rd2798, %rd3546, %rd949;
	shl.b64 	%rd2799, %rd2798, 1;
	add.s64 	%rd2800, %rd1, %rd2799;
	add.s64 	%rd2801, %rd3546, %rd948;
	shl.b64 	%rd2802, %rd2801, 1;
	add.s64 	%rd2803, %rd2, %rd2802;
	ld.global.u16 	%rs560, [%rd2803];
	ld.global.u16 	%rs561, [%rd2800];
	// begin inline asm
	{add.f16 %rs559,%rs560,%rs561;
}
	// end inline asm
	st.global.u16 	[%rd2803], %rs559;
	add.s64 	%rd3546, %rd3546, 256;
	setp.gt.s64 	%p937, %rd1300, %rd3546;
	@%p937 bra 	$L__BB2_752;
$L__BB2_753:
	ld.shared.u64 	%rd2804, [_ZZ17LookupTableV2GradI6__halfLi256EEvPT_PKS1_PKllllE5s_ids+1496];
	setp.lt.s64 	%p938, %rd2804, %rd8;
	setp.ge.s64 	%p939, %rd2804, %rd9;
	or.pred  	%p940, %p938, %p939;
	@%p940 bra 	$L__BB2_757;
	setp.le.s64 	%p941, %rd1300, %rd10;
	@%p941 bra 	$L__BB2_757;
	mul.lo.s64 	%rd953, %rd2804, %rd1300;
	add.s64 	%rd2805, %rd3357, 187;
	mul.lo.s64 	%rd954, %rd2805, %rd1300;
	mov.u64 	%rd3547, %rd10;
$L__BB2_756:
	add.s64 	%rd2806, %rd3547, %rd954;
	shl.b64 	%rd2807, %rd2806, 1;
	add.s64 	%rd2808, %rd1, %rd2807;
	add.s64 	%rd2809, %rd3547, %rd953;
	shl.b64 	%rd2810, %rd2809, 1;
	add.s64 	%rd2811, %rd2, %rd2810;
	ld.global.u16 	%rs563, [%rd2811];
	ld.global.u16 	%rs564, [%rd2808];
	// begin inline asm
	{add.f16 %rs562,%rs563,%rs564;
}
	// end inline asm
	st.global.u16 	[%rd2811], %rs562;
	add.s64 	%rd3547, %rd3547, 256;
	setp.gt.s64 	%p942, %rd1300, %rd3547;
	@%p942 bra 	$L__BB2_756;
$L__BB2_757:
	ld.shared.u64 	%rd2812, [_ZZ17LookupTableV2GradI6__halfLi256EEvPT_PKS1_PKllllE5s_ids+1504];
	setp.lt.s64 	%p943, %rd2812, %rd8;
	setp.ge.s64 	%p944, %rd2812, %rd9;
	or.pred  	%p945, %p943, %p944;
	@%p945 bra 	$L__BB2_761;
	setp.le.s64 	%p946, %rd1300, %rd10;
	@%p946 bra 	$L__BB2_761;
	mul.lo.s64 	%rd958, %rd2812, %rd1300;
	add.s64 	%rd2813, %rd3357, 188;
	mul.lo.s64 	%rd959, %rd2813, %rd1300;
	mov.u64 	%rd3548, %rd10;
$L__BB2_760:
	add.s64 	%rd2814, %rd3548, %rd959;
	shl.b64 	%rd2815, %rd2814, 1;
	add.s64 	%rd2816, %rd1, %rd2815;
	add.s64 	%rd2817, %rd3548, %rd958;
	shl.b64 	%rd2818, %rd2817, 1;
	add.s64 	%rd2819, %rd2, %rd2818;
	ld.global.u16 	%rs566, [%rd2819];
	ld.global.u16 	%rs567, [%rd2816];
	// begin inline asm
	{add.f16 %rs565,%rs566,%rs567;
}
	// end inline asm
	st.global.u16 	[%rd2819], %rs565;
	add.s64 	%rd3548, %rd3548, 256;
	setp.gt.s64 	%p947, %rd1300, %rd3548;
	@%p947 bra 	$L__BB2_760;
$L__BB2_761:
	ld.shared.u64 	%rd2820, [_ZZ17LookupTableV2GradI6__halfLi256EEvPT_PKS1_PKllllE5s_ids+1512];
	setp.lt.s64 	%p948, %rd2820, %rd8;
	setp.ge.s64 	%p949, %rd2820, %rd9;
	or.pred  	%p950, %p948, %p949;
	@%p950 bra 	$L__BB2_765;
	setp.le.s64 	%p951, %rd1300, %rd10;
	@%p951 bra 	$L__BB2_765;
	mul.lo.s64 	%rd963, %rd2820, %rd1300;
	add.s64 	%rd2821, %rd3357, 189;
	mul.lo.s64 	%rd964, %rd2821, %rd1300;
	mov.u64 	%rd3549, %rd10;
$L__BB2_764:
	add.s64 	%rd2822, %rd3549, %rd964;
	shl.b64 	%rd2823, %rd2822, 1;
	add.s64 	%rd2824, %rd1, %rd2823;
	add.s64 	%rd2825, %rd3549, %rd963;
	shl.b64 	%rd2826, %rd2825, 1;
	add.s64 	%rd2827, %rd2, %rd2826;
	ld.global.u16 	%rs569, [%rd2827];
	ld.global.u16 	%rs570, [%rd2824];
	// begin inline asm
	{add.f16 %rs568,%rs569,%rs570;
}
	// end inline asm
	st.global.u16 	[%rd2827], %rs568;
	add.s64 	%rd3549, %rd3549, 256;
	setp.gt.s64 	%p952, %rd1300, %rd3549;
	@%p952 bra 	$L__BB2_764;
$L__BB2_765:
	ld.shared.u64 	%rd2828, [_ZZ17LookupTableV2GradI6__halfLi256EEvPT_PKS1_PKllllE5s_ids+1520];
	setp.lt.s64 	%p953, %rd2828, %rd8;
	setp.ge.s64 	%p954, %rd2828, %rd9;
	or.pred  	%p955, %p953, %p954;
	@%p955 bra 	$L__BB2_769;
	setp.le.s64 	%p956, %rd1300, %rd10;
	@%p956 bra 	$L__BB2_769;
	mul.lo.s64 	%rd968, %rd2828, %rd1300;
	add.s64 	%rd2829, %rd3357, 190;
	mul.lo.s64 	%rd969, %rd2829, %rd1300;
	mov.u64 	%rd3550, %rd10;
$L__BB2_768:
	add.s64 	%rd2830, %rd3550, %rd969;
	shl.b64 	%rd2831, %rd2830, 1;
	add.s64 	%rd2832, %rd1, %rd2831;
	add.s64 	%rd2833, %rd3550, %rd968;
	shl.b64 	%rd2834, %rd2833, 1;
	add.s64 	%rd2835, %rd2, %rd2834;
	ld.global.u16 	%rs572, [%rd2835];
	ld.global.u16 	%rs573, [%rd2832];
	// begin inline asm
	{add.f16 %rs571,%rs572,%rs573;
}
	// end inline asm
	st.global.u16 	[%rd2835], %rs571;
	add.s64 	%rd3550, %rd3550, 256;
	setp.gt.s64 	%p957, %rd1300, %rd3550;
	@%p957 bra 	$L__BB2_768;
$L__BB2_769:
	ld.shared.u64 	%rd2836, [_ZZ17LookupTableV2GradI6__halfLi256EEvPT_PKS1_PKllllE5s_ids+1528];
	setp.lt.s64 	%p958, %rd2836, %rd8;
	setp.ge.s64 	%p959, %rd2836, %rd9;
	or.pred  	%p960, %p958, %p959;
	@%p960 bra 	$L__BB2_773;
	setp.le.s64 	%p961, %rd1300, %rd10;
	@%p961 bra 	$L__BB2_773;
	mul.lo.s64 	%rd973, %rd2836, %rd1300;
	add.s64 	%rd2837, %rd3357, 191;
	mul.lo.s64 	%rd974, %rd2837, %rd1300;
	mov.u64 	%rd3551, %rd10;
$L__BB2_772:
	add.s64 	%rd2838, %rd3551, %rd974;
	shl.b64 	%rd2839, %rd2838, 1;
	add.s64 	%rd2840, %rd1, %rd2839;
	add.s64 	%rd2841, %rd3551, %rd973;
	shl.b64 	%rd2842, %rd2841, 1;
	add.s64 	%rd2843, %rd2, %rd2842;
	ld.global.u16 	%rs575, [%rd2843];
	ld.global.u16 	%rs576, [%rd2840];
	// begin inline asm
	{add.f16 %rs574,%rs575,%rs576;
}
	// end inline asm
	st.global.u16 	[%rd2843], %rs574;
	add.s64 	%rd3551, %rd3551, 256;
	setp.gt.s64 	%p962, %rd1300, %rd3551;
	@%p962 bra 	$L__BB2_772;
$L__BB2_773:
	ld.shared.u64 	%rd2844, [_ZZ17LookupTableV2GradI6__halfLi256EEvPT_PKS1_PKllllE5s_ids+1536];
	setp.lt.s64 	%p963, %rd2844, %rd8;
	setp.ge.s64 	%p964, %rd2844, %rd9;
	or.pred  	%p965, %p963, %p964;
	@%p965 bra 	$L__BB2_777;
	setp.le.s64 	%p966, %rd1300, %rd10;
	@%p966 bra 	$L__BB2_777;
	mul.lo.s64 	%rd978, %rd2844, %rd1300;
	add.s64 	%rd2845, %rd3357, 192;
	mul.lo.s64 	%rd979, %rd2845, %rd1300;
	mov.u64 	%rd3552, %rd10;
$L__BB2_776:
	add.s64 	%rd2846, %rd3552, %rd979;
	shl.b64 	%rd2847, %rd2846, 1;
	add.s64 	%rd2848, %rd1, %rd2847;
	add.s64 	%rd2849, %rd3552, %rd978;
	shl.b64 	%rd2850, %rd2849, 1;
	add.s64 	%rd2851, %rd2, %rd2850;
	ld.global.u16 	%rs578, [%rd2851];
	ld.global.u16 	%rs579, [%rd2848];
	// begin inline asm
	{add.f16 %rs577,%rs578,%rs579;
}
	// end inline asm
	st.global.u16 	[%rd2851], %rs577;
	add.s64 	%rd3552, %rd3552, 256;
	setp.gt.s64 	%p967, %rd1300, %rd3552;
	@%p967 bra 	$L__BB2_776;
$L__BB2_777:
	ld.shared.u64 	%rd2852, [_ZZ17LookupTableV2GradI6__halfLi256EEvPT_PKS1_PKllllE5s_ids+1544];
	setp.lt.s64 	%p968, %rd2852, %rd8;
	setp.ge.s64 	%p969, %rd2852, %rd9;
	or.pred  	%p970, %p968, %p969;
	@%p970 bra 	$L__BB2_781;
	setp.le.s64 	%p971, %rd1300, %rd10;
	@%p971 bra 	$L__BB2_781;
	mul.lo.s64 	%rd983, %rd2852, %rd1300;
	add.s64 	%rd2853, %rd3357, 193;
	mul.lo.s64 	%rd984, %rd2853, %rd1300;
	mov.u64 	%rd3553, %rd10;
$L__BB2_780:
	add.s64 	%rd2854, %rd3553, %rd984;
	shl.b64 	%rd2855, %rd2854, 1;
	add.s64 	%rd2856, %rd1, %rd2855;
	add.s64 	%rd2857, %rd3553, %rd983;
	shl.b64 	%rd2858, %rd2857, 1;
	add.s64 	%rd2859, %rd2, %rd2858;
	ld.global.u16 	%rs581, [%rd2859];
	ld.global.u16 	%rs582, [%rd2856];
	// begin inline asm
	{add.f16 %rs580,%rs581,%rs582;
}
	// end inline asm
	st.global.u16 	[%rd2859], %rs580;
	add.s64 	%rd3553, %rd3553, 256;
	setp.gt.s64 	%p972, %rd1300, %rd3553;
	@%p972 bra 	$L__BB2_780;
$L__BB2_781:
	ld.shared.u64 	%rd2860, [_ZZ17LookupTableV2GradI6__halfLi256EEvPT_PKS1_PKllllE5s_ids+1552];
	setp.lt.s64 	%p973, %rd2860, %rd8;
	setp.ge.s64 	%p974, %rd2860, %rd9;
	or.pred  	%p975, %p973, %p974;
	@%p975 bra 	$L__BB2_785;
	setp.le.s64 	%p976, %rd1300, %rd10;
	@%p976 bra 	$L__BB2_785;
	mul.lo.s64 	%rd988, %rd2860, %rd1300;
	add.s64 	%rd2861, %rd3357, 194;
	mul.lo.s64 	%rd989, %rd2861, %rd1300;
	mov.u64 	%rd3554, %rd10;
$L__BB2_784:
	add.s64 	%rd2862, %rd3554, %rd989;
	shl.b64 	%rd2863, %rd2862, 1;
	add.s64 	%rd2864, %rd1, %rd2863;
	add.s64 	%rd2865, %rd3554, %rd988;
	shl.b64 	%rd2866, %rd2865, 1;
	add.s64 	%rd2867, %rd2, %rd2866;
	ld.global.u16 	%rs584, [%rd2867];
	ld.global.u16 	%rs585, [%rd2864];
	// begin inline asm
	{add.f16 %rs583,%rs584,%rs585;
}
	// end inline asm
	st.global.u16 	[%rd2867], %rs583;
	add.s64 	%rd3554, %rd3554, 256;
	setp.gt.s64 	%p977, %rd1300, %rd3554;
	@%p977 bra 	$L__BB2_784;
$L__BB2_785:
	ld.shared.u64 	%rd2868, [_ZZ17LookupTableV2GradI6__halfLi256EEvPT_PKS1_PKllllE5s_ids+1560];
	setp.lt.s64 	%p978, %rd2868, %rd8;
	setp.ge.s64 	%p979, %rd2868, %rd9;
	or.pred  	%p980, %p978, %p979;
	@%p980 bra 	$L__BB2_789;
	setp.le.s64 	%p981, %rd1300, %rd10;
	@%p981 bra 	$L__BB2_789;
	mul.lo.s64 	%rd993, %rd2868, %rd1300;
	add.s64 	%rd2869, %rd3357, 195;
	mul.lo.s64 	%rd994, %rd2869, %rd1300;
	mov.u64 	%rd3555, %rd10;
$L__BB2_788:
	add.s64 	%rd2870, %rd3555, %rd994;
	shl.b64 	%rd2871, %rd2870, 1;
	add.s64 	%rd2872, %rd1, %rd2871;
	add.s64 	%rd2873, %rd3555, %rd993;
	shl.b64 	%rd2874, %rd2873, 1;
	add.s64 	%rd2875, %rd2, %rd2874;
	ld.global.u16 	%rs587, [%rd2875];
	ld.global.u16 	%rs588, [%rd2872];
	// begin inline asm
	{add.f16 %rs586,%rs587,%rs588;
}
	// end inline asm
	st.global.u16 	[%rd2875], %rs586;
	add.s64 	%rd3555, %rd3555, 256;
	setp.gt.s64 	%p982, %rd1300, %rd3555;
	@%p982 bra 	$L__BB2_788;
$L__BB2_789:
	ld.shared.u64 	%rd2876, [_ZZ17LookupTableV2GradI6__halfLi256EEvPT_PKS1_PKllllE5s_ids+1568];
	setp.lt.s64 	%p983, %rd2876, %rd8;
	setp.ge.s64 	%p984, %rd2876, %rd9;
	or.pred  	%p985, %p983, %p984;
	@%p985 bra 	$L__BB2_793;
	setp.le.s64 	%p986, %rd1300, %rd10;
	@%p986 bra 	$L__BB2_793;
	mul.lo.s64 	%rd998, %rd2876, %rd1300;
	add.s64 	%rd2877, %rd3357, 196;
	mul.lo.s64 	%rd999, %rd2877, %rd1300;
	mov.u64 	%rd3556, %rd10;
$L__BB2_792:
	add.s64 	%rd2878, %rd3556, %rd999;
	shl.b64 	%rd2879, %rd2878, 1;
	add.s64 	%rd2880, %rd1, %rd2879;
	add.s64 	%rd2881, %rd3556, %rd998;
	shl.b64 	%rd2882, %rd2881, 1;
	add.s64 	%rd2883, %rd2, %rd2882;
	ld.global.u16 	%rs590, [%rd2883];
	ld.global.u16 	%rs591, [%rd2880];
	// begin inline asm
	{add.f16 %rs589,%rs590,%rs591;
}
	// end inline asm
	st.global.u16 	[%rd2883], %rs589;
	add.s64 	%rd3556, %rd3556, 256;
	setp.gt.s64 	%p987, %rd1300, %rd3556;
	@%p987 bra 	$L__BB2_792;
$L__BB2_793:
	ld.shared.u64 	%rd2884, [_ZZ17LookupTableV2GradI6__halfLi256EEvPT_PKS1_PKllllE5s_ids+1576];
	setp.lt.s64 	%p988, %rd2884, %rd8;
	setp.ge.s64 	%p989, %rd2884, %rd9;
	or.pred  	%p990, %p988, %p989;
	@%p990 bra 	$L__BB2_797;
	setp.le.s64 	%p991, %rd1300, %rd10;
	@%p991 bra 	$L__BB2_797;
	mul.lo.s64 	%rd1003, %rd2884, %rd1300;
	add.s64 	%rd2885, %rd3357, 197;
	mul.lo.s64 	%rd1004, %rd2885, %rd1300;
	mov.u64 	%rd3557, %rd10;
$L__BB2_796:
	add.s64 	%rd2886, %rd3557, %rd1004;
	shl.b64 	%rd2887, %rd2886, 1;
	add.s64 	%rd2888, %rd1, %rd2887;
	add.s64 	%rd2889, %rd3557, %rd1003;
	shl.b64 	%rd2890, %rd2889, 1;
	add.s64 	%rd2891, %rd2, %rd2890;
	ld.global.u16 	%rs593, [%rd2891];
	ld.global.u16 	%rs594, [%rd2888];
	// begin inline asm
	{add.f16 %rs592,%rs593,%rs594;
}
	// end inline asm
	st.global.u16 	[%rd2891], %rs592;
	add.s64 	%rd3557, %rd3557, 256;
	setp.gt.s64 	%p992, %rd1300, %rd3557;
	@%p992 bra 	$L__BB2_796;
$L__BB2_797:
	ld.shared.u64 	%rd2892, [_ZZ17LookupTableV2GradI6__halfLi256EEvPT_PKS1_PKllllE5s_ids+1584];
	setp.lt.s64 	%p993, %rd2892, %rd8;
	setp.ge.s64 	%p994, %rd2892, %rd9;
	or.pred  	%p995, %p993, %p994;
	@%p995 bra 	$L__BB2_801;
	setp.le.s64 	%p996, %rd1300, %rd10;
	@%p996 bra 	$L__BB2_801;
	mul.lo.s64 	%rd1008, %rd2892, %rd1300;
	add.s64 	%rd2893, %rd3357, 198;
	mul.lo.s64 	%rd1009, %rd2893, %rd1300;
	mov.u64 	%rd3558, %rd10;
$L__BB2_800:
	add.s64 	%rd2894, %rd3558, %rd1009;
	shl.b64 	%rd2895, %rd2894, 1;
	add.s64 	%rd2896, %rd1, %rd2895;
	add.s64 	%rd2897, %rd3558, %rd1008;
	shl.b64 	%rd2898, %rd2897, 1;
	add.s64 	%rd2899, %rd2, %rd2898;
	ld.global.u16 	%rs596, [%rd2899];
	ld.global.u16 	%rs597, [%rd2896];
	// begin inline asm
	{add.f16 %rs595,%rs596,%rs597;
}
	// end inline asm
	st.global.u16 	[%rd2899], %rs595;
	add.s64 	%rd3558, %rd3558, 256;
	setp.gt.s64 	%p997, %rd1300, %rd3558;
	@%p997 bra 	$L__BB2_800;
$L__BB2_801:
	ld.shared.u64 	%rd2900, [_ZZ17LookupTableV2GradI6__halfLi256EEvPT_PKS1_PKllllE5s_ids+1592];
	setp.lt.s64 	%p998, %rd2900, %rd8;
	setp.ge.s64 	%p999, %rd2900, %rd9;
	or.pred  	%p1000, %p998, %p999;
	@%p1000 bra 	$L__BB2_805;
	setp.le.s64 	%p1001, %rd1300, %rd10;
	@%p1001 bra 	$L__BB2_805;
	mul.lo.s64 	%rd1013, %rd2900, %rd1300;
	add.s64 	%rd2901, %rd3357, 199;
	mul.lo.s64 	%rd1014, %rd2901, %rd1300;
	mov.u64 	%rd3559, %rd10;
$L__BB2_804:
	add.s64 	%rd2902, %rd3559, %rd1014;
	shl.b64 	%rd2903, %rd2902, 1;
	add.s64 	%rd2904, %rd1, %rd2903;
	add.s64 	%rd2905, %rd3559, %rd1013;
	shl.b64 	%rd2906, %rd2905, 1;
	add.s64 	%rd2907, %rd2, %rd2906;
	ld.global.u16 	%rs599, [%rd2907];
	ld.global.u16 	%rs600, [%rd2904];
	// begin inline asm
	{add.f16 %rs598,%rs599,%rs600;
}
	// end inline asm
	st.global.u16 	[%rd2907], %rs598;
	add.s64 	%rd3559, %rd3559, 256;
	setp.gt.s64 	%p1002, %rd1300, %rd3559;
	@%p1002 bra 	$L__BB2_804;
$L__BB2_805:
	ld.shared.u64 	%rd2908, [_ZZ17LookupTableV2GradI6__halfLi256EEvPT_PKS1_PKllllE5s_ids+1600];
	setp.lt.s64 	%p1003, %rd2908, %rd8;
	setp.ge.s64 	%p1004, %rd2908, %rd9;
	or.pred  	%p1005, %p1003, %p1004;
	@%p1005 bra 	$L__BB2_809;
	setp.le.s64 	%p1006, %rd1300, %rd10;
	@%p1006 bra 	$L__BB2_809;
	mul.lo.s64 	%rd1018, %rd2908, %rd1300;
	add.s64 	%rd2909, %rd3357, 200;
	mul.lo.s64 	%rd1019, %rd2909, %rd1300;
	mov.u64 	%rd3560, %rd10;
$L__BB2_808:
	add.s64 	%rd2910, %rd3560, %rd1019;
	shl.b64 	%rd2911, %rd2910, 1;
	add.s64 	%rd2912, %rd1, %rd2911;
	add.s64 	%rd2913, %rd3560, %rd1018;
	shl.b64 	%rd2914, %rd2913, 1;
	add.s64 	%rd2915, %rd2, %rd2914;
	ld.global.u16 	%rs602, [%rd2915];
	ld.global.u16 	%rs603, [%rd2912];
	// begin inline asm
	{add.f16 %rs601,%rs602,%rs603;
}
	// end inline asm
	st.global.u16 	[%rd2915], %rs601;
	add.s64 	%rd3560, %rd3560, 256;
	setp.gt.s64 	%p1007, %rd1300, %rd3560;
	@%p1007 bra 	$L__BB2_808;
$L__BB2_809:
	ld.shared.u64 	%rd2916, [_ZZ17LookupTableV2GradI6__halfLi256EEvPT_PKS1_PKllllE5s_ids+1608];
	setp.lt.s64 	%p1008, %rd2916, %rd8;
	setp.ge.s64 	%p1009, %rd2916, %rd9;
	or.pred  	%p1010, %p1008, %p1009;
	@%p1010 bra 	$L__BB2_813;
	setp.le.s64 	%p1011, %rd1300, %rd10;
	@%p1011 bra 	$L__BB2_813;
	mul.lo.s64 	%rd1023, %rd2916, %rd1300;
	add.s64 	%rd2917, %rd3357, 201;
	mul.lo.s64 	%rd1024, %rd2917, %rd1300;
	mov.u64 	%rd3561, %rd10;
$L__BB2_812:
	add.s64 	%rd2918, %rd3561, %rd1024;
	shl.b64 	%rd2919, %rd2918, 1;
	add.s64 	%rd2920, %rd1, %rd2919;
	add.s64 	%rd2921, %rd3561, %rd1023;
	shl.b64 	%rd2922, %rd2921, 1;
	add.s64 	%rd2923, %rd2, %rd2922;
	ld.global.u16 	%rs605, [%rd2923];
	ld.global.u16 	%rs606, [%rd2920];
	// begin inline asm
	{add.f16 %rs604,%rs605,%rs606;
}
	// end inline asm
	st.global.u16 	[%rd2923], %rs604;
	add.s64 	%rd3561, %rd3561, 256;
	setp.gt.s64 	%p1012, %rd1300, %rd3561;
	@%p1012 bra 	$L__BB2_812;
$L__BB2_813:
	ld.shared.u64 	%rd2924, [_ZZ17LookupTableV2GradI6__halfLi256EEvPT_PKS1_PKllllE5s_ids+1616];
	setp.lt.s64 	%p1013, %rd2924, %rd8;
	setp.ge.s64 	%p1014, %rd2924, %rd9;
	or.pred  	%p1015, %p1013, %p1014;
	@%p1015 bra 	$L__BB2_817;
	setp.le.s64 	%p1016, %rd1300, %rd10;
	@%p1016 bra 	$L__BB2_817;
	mul.lo.s64 	%rd1028, %rd2924, %rd1300;
	add.s64 	%rd2925, %rd3357, 202;
	mul.lo.s64 	%rd1029, %rd2925, %rd1300;
	mov.u64 	%rd3562, %rd10;
$L__BB2_816:
	add.s64 	%rd2926, %rd3562, %rd1029;
	shl.b64 	%rd2927, %rd2926, 1;
	add.s64 	%rd2928, %rd1, %rd2927;
	add.s64 	%rd2929, %rd3562, %rd1028;
	shl.b64 	%rd2930, %rd2929, 1;
	add.s64 	%rd2931, %rd2, %rd2930;
	ld.global.u16 	%rs608, [%rd2931];
	ld.global.u16 	%rs609, [%rd2928];
	// begin inline asm
	{add.f16 %rs607,%rs608,%rs609;
}
	// end inline asm
	st.global.u16 	[%rd2931], %rs607;
	add.s64 	%rd3562, %rd3562, 256;
	setp.gt.s64 	%p1017, %rd1300, %rd3562;
	@%p1017 bra 	$L__BB2_816;
$L__BB2_817:
	ld.shared.u64 	%rd2932, [_ZZ17LookupTableV2GradI6__halfLi256EEvPT_PKS1_PKllllE5s_ids+1624];
	setp.lt.s64 	%p1018, %rd2932, %rd8;
	setp.ge.s64 	%p1019, %rd2932, %rd9;
	or.pred  	%p1020, %p1018, %p1019;
	@%p1020 bra 	$L__BB2_821;
	setp.le.s64 	%p1021, %rd1300, %rd10;
	@%p1021 bra 	$L__BB2_821;
	mul.lo.s64 	%rd1033, %rd2932, %rd1300;
	add.s64 	%rd2933, %rd3357, 203;
	mul.lo.s64 	%rd1034, %rd2933, %rd1300;
	mov.u64 	%rd3563, %rd10;
$L__BB2_820:
	add.s64 	%rd2934, %rd3563, %rd1034;
	shl.b64 	%rd2935, %rd2934, 1;
	add.s64 	%rd2936, %rd1, %rd2935;
	add.s64 	%rd2937, %rd3563, %rd1033;
	shl.b64 	%rd2938, %rd2937, 1;
	add.s64 	%rd2939, %rd2, %rd2938;
	ld.global.u16 	%rs611, [%rd2939];
	ld.global.u16 	%rs612, [%rd2936];
	// begin inline asm
	{add.f16 %rs610,%rs611,%rs612;
}
	// end inline asm
	st.global.u16 	[%rd2939], %rs610;
	add.s64 	%rd3563, %rd3563, 256;
	setp.gt.s64 	%p1022, %rd1300, %rd3563;
	@%p1022 bra 	$L__BB2_820;
$L__BB2_821:
	ld.shared.u64 	%rd2940, [_ZZ17LookupTableV2GradI6__halfLi256EEvPT_PKS1_PKllllE5s_ids+1632];
	setp.lt.s64 	%p1023, %rd2940, %rd8;
	setp.ge.s64 	%p1024, %rd2940, %rd9;
	or.pred  	%p1025, %p1023, %p1024;
	@%p1025 bra 	$L__BB2_825;
	setp.le.s64 	%p1026, %rd1300, %rd10;
	@%p1026 bra 	$L__BB2_825;
	mul.lo.s64 	%rd1038, %rd2940, %rd1300;
	add.s64 	%rd2941, %rd3357, 204;
	mul.lo.s64 	%rd1039, %rd2941, %rd1300;
	mov.u64 	%rd3564, %rd10;
$L__BB2_824:
	add.s64 	%rd2942, %rd3564, %rd1039;
	shl.b64 	%rd2943, %rd2942, 1;
	add.s64 	%rd2944, %rd1, %rd2943;
	add.s64 	%rd2945, %rd3564, %rd1038;
	shl.b64 	%rd2946, %rd2945, 1;
	add.s64 	%rd2947, %rd2, %rd2946;
	ld.global.u16 	%rs614, [%rd2947];
	ld.global.u16 	%rs615, [%rd2944];
	// begin inline asm
	{add.f16 %rs613,%rs614,%rs615;
}
	// end inline asm
	st.global.u16 	[%rd2947], %rs613;
	add.s64 	%rd3564, %rd3564, 256;
	setp.gt.s64 	%p1027, %rd1300, %rd3564;
	@%p1027 bra 	$L__BB2_824;
$L__BB2_825:
	ld.shared.u64 	%rd2948, [_ZZ17LookupTableV2GradI6__halfLi256EEvPT_PKS1_PKllllE5s_ids+1640];
	setp.lt.s64 	%p1028, %rd2948, %rd8;
	setp.ge.s64 	%p1029, %rd2948, %rd9;
	or.pred  	%p1030, %p1028, %p1029;
	@%p1030 bra 	$L__BB2_829;
	setp.le.s64 	%p1031, %rd1300, %rd10;
	@%p1031 bra 	$L__BB2_829;
	mul.lo.s64 	%rd1043, %rd2948, %rd1300;
	add.s64 	%rd2949, %rd3357, 205;
	mul.lo.s64 	%rd1044, %rd2949, %rd1300;
	mov.u64 	%rd3565, %rd10;
$L__BB2_828:
	add.s64 	%rd2950, %rd3565, %rd1044;
	shl.b64 	%rd2951, %rd2950, 1;
	add.s64 	%rd2952, %rd1, %rd2951;
	add.s64 	%rd2953, %rd3565, %rd1043;
	shl.b64 	%rd2954, %rd2953, 1;
	add.s64 	%rd2955, %rd2, %rd2954;
	ld.global.u16 	%rs617, [%rd2955];
	ld.global.u16 	%rs618, [%rd2952];
	// begin inline asm
	{add.f16 %rs616,%rs617,%rs618;
}
	// end inline asm
	st.global.u16 	[%rd2955], %rs616;
	add.s64 	%rd3565, %rd3565, 256;
	setp.gt.s64 	%p1032, %rd1300, %rd3565;
	@%p1032 bra 	$L__BB2_828;
$L__BB2_829:
	ld.shared.u64 	%rd2956, [_ZZ17LookupTableV2GradI6__halfLi256EEvPT_PKS1_PKllllE5s_ids+1648];
	setp.lt.s64 	%p1033, %rd2956, %rd8;
	setp.ge.s64 	%p1034, %rd2956, %rd9;
	or.pred  	%p1035, %p1033, %p1034;
	@%p1035 bra 	$L__BB2_833;
	setp.le.s64 	%p1036, %rd1300, %rd10;
	@%p1036 bra 	$L__BB2_833;
	mul.lo.s64 	%rd1048, %rd2956, %rd1300;
	add.s64 	%rd2957, %rd3357, 206;
	mul.lo.s64 	%rd1049, %rd2957, %rd1300;
	mov.u64 	%rd3566, %rd10;
$L__BB2_832:
	add.s64 	%rd2958, %rd3566, %rd1049;
	shl.b64 	%rd2959, %rd2958, 1;
	add.s64 	%rd2960, %rd1, %rd2959;
	add.s64 	%rd2961, %rd3566, %rd1048;
	shl.b64 	%rd2962, %rd2961, 1;
	add.s64 	%rd2963, %rd2, %rd2962;
	ld.global.u16 	%rs620, [%rd2963];
	ld.global.u16 	%rs621, [%rd2960];
	// begin inline asm
	{add.f16 %rs619,%rs620,%rs621;
}
	// end inline asm
	st.global.u16 	[%rd2963], %rs619;
	add.s64 	%rd3566, %rd3566, 256;
	setp.gt.s64 	%p1037, %rd1300, %rd3566;
	@%p1037 bra 	$L__BB2_832;
$L__BB2_833:
	ld.shared.u64 	%rd2964, [_ZZ17LookupTableV2GradI6__halfLi256EEvPT_PKS1_PKllllE5s_ids+1656];
	setp.lt.s64 	%p1038, %rd2964, %rd8;
	setp.ge.s64 	%p1039, %rd2964, %rd9;
	or.pred  	%p1040, %p1038, %p1039;
	@%p1040 bra 	$L__BB2_837;
	setp.le.s64 	%p1041, %rd1300, %rd10;
	@%p1041 bra 	$L__BB2_837;
	mul.lo.s64 	%rd1053, %rd2964, %rd1300;
	add.s64 	%rd2965, %rd3357, 207;
	mul.lo.s64 	%rd1054, %rd2965, %rd1300;
	mov.u64 	%rd3567, %rd10;
$L__BB2_836:
	add.s64 	%rd2966, %rd3567, %rd1054;
	shl.b64 	%rd2967, %rd2966, 1;
	add.s64 	%rd2968, %rd1, %rd2967;
	add.s64 	%rd2969, %rd3567, %rd1053;
	shl.b64 	%rd2970, %rd2969, 1;
	add.s64 	%rd2971, %rd2, %rd2970;
	ld.global.u16 	%rs623, [%rd2971];
	ld.global.u16 	%rs624, [%rd2968];
	// begin inline asm
	{add.f16 %rs622,%rs623,%rs624;
}
	// end inline asm
	st.global.u16 	[%rd2971], %rs622;
	add.s64 	%rd3567, %rd3567, 256;
	setp.gt.s64 	%p1042, %rd1300, %rd3567;
	@%p1042 bra 	$L__BB2_836;
$L__BB2_837:
	ld.shared.u64 	%rd2972, [_ZZ17LookupTableV2GradI6__halfLi256EEvPT_PKS1_PKllllE5s_ids+1664];
	setp.lt.s64 	%p1043, %rd2972, %rd8;
	setp.ge.s64 	%p1044, %rd2972, %rd9;
	or.pred  	%p1045, %p1043, %p1044;
	@%p1045 bra 	$L__BB2_841;
	setp.le.s64 	%p1046, %rd1300, %rd10;
	@%p1046 bra 	$L__BB2_841;
	mul.lo.s64 	%rd1058, %rd2972, %rd1300;
	add.s64 	%rd2973, %rd3357, 208;
	mul.lo.s64 	%rd1059, %rd2973, %rd1300;
	mov.u64 	%rd3568, %rd10;
$L__BB2_840:
	add.s64 	%rd2974, %rd3568, %rd1059;
	shl.b64 	%rd2975, %rd2974, 1;
	add.s64 	%rd2976, %rd1, %rd2975;
	add.s64 	%rd2977, %rd3568, %rd1058;
	shl.b64 	%rd2978, %rd2977, 1;
	add.s64 	%rd2979, %rd2, %rd2978;
	ld.global.u16 	%rs626, [%rd2979];
	ld.global.u16 	%rs627, [%rd2976];
	// begin inline asm
	{add.f16 %rs625,%rs626,%rs627;
}
	// end inline asm
	st.global.u16 	[%rd2979], %rs625;
	add.s64 	%rd3568, %rd3568, 256;
	setp.gt.s64 	%p1047, %rd1300, %rd3568;
	@%p1047 bra 	$L__BB2_840;
$L__BB2_841:
	ld.shared.u64 	%rd2980, [_ZZ17LookupTableV2GradI6__halfLi256EEvPT_PKS1_PKllllE5s_ids+1672];
	setp.lt.s64 	%p1048, %rd2980, %rd8;
	setp.ge.s64 	%p1049, %rd2980, %rd9;
	or.pred  	%p1050, %p1048, %p1049;
	@%p1050 bra 	$L__BB2_845;
	setp.le.s64 	%p1051, %rd1300, %rd10;
	@%p1051 bra 	$L__BB2_845;
	mul.lo.s64 	%rd1063, %rd2980, %rd1300;
	add.s64 	%rd2981, %rd3357, 209;
	mul.lo.s64 	%rd1064, %rd2981, %rd1300;
	mov.u64 	%rd3569, %rd10;
$L__BB2_844:
	add.s64 	%rd2982, %rd3569, %rd1064;
	shl.b64 	%rd2983, %rd2982, 1;
	add.s64 	%rd2984, %rd1, %rd2983;
	add.s64 	%rd2985, %rd3569, %rd1063;
	shl.b64 	%rd2986, %rd2985, 1;
	add.s64 	%rd2987, %rd2, %rd2986;
	ld.global.u16 	%rs629, [%rd2987];
	ld.global.u16 	%rs630, [%rd2984];
	// begin inline asm
	{add.f16 %rs628,%rs629,%rs630;
}
	// end inline asm
	st.global.u16 	[%rd2987], %rs628;
	add.s64 	%rd3569, %rd3569, 256;
	setp.gt.s64 	%p1052, %rd1300, %rd3569;
	@%p1052 bra 	$L__BB2_844;
$L__BB2_845:
	ld.shared.u64 	%rd2988, [_ZZ17LookupTableV2GradI6__halfLi256EEvPT_PKS1_PKllllE5s_ids+1680];
	setp.lt.s64 	%p1053, %rd2988, %rd8;
	setp.ge.s64 	%p1054, %rd2988, %rd9;
	or.pred  	%p1055, %p1053, %p1054;
	@%p1055 bra 	$L__BB2_849;
	setp.le.s64 	%p1056, %rd1300, %rd10;
	@%p1056 bra 	$L__BB2_849;
	mul.lo.s64 	%rd1068, %rd2988, %rd1300;
	add.s64 	%rd2989, %rd3357, 210;
	mul.lo.s64 	%rd1069, %rd2989, %rd1300;
	mov.u64 	%rd3570, %rd10;
$L__BB2_848:
	add.s64 	%rd2990, %rd3570, %rd1069;
	shl.b64 	%rd2991, %rd2990, 1;
	add.s64 	%rd2992, %rd1, %rd2991;
	add.s64 	%rd2993, %rd3570, %rd1068;
	shl.b64 	%rd2994, %rd2993, 1;
	add.s64 	%rd2995, %rd2, %rd2994;
	ld.global.u16 	%rs632, [%rd2995];
	ld.global.u16 	%rs633, [%rd2992];
	// begin inline asm
	{add.f16 %rs631,%rs632,%rs633;
}
	// end inline asm
	st.global.u16 	[%rd2995], %rs631;
	add.s64 	%rd3570, %rd3570, 256;
	setp.gt.s64 	%p1057, %rd1300, %rd3570;
	@%p1057 bra 	$L__BB2_848;
$L__BB2_849:
	ld.shared.u64 	%rd2996, [_ZZ17LookupTableV2GradI6__halfLi256EEvPT_PKS1_PKllllE5s_ids+1688];
	setp.lt.s64 	%p1058, %rd2996, %rd8;
	setp.ge.s64 	%p1059, %rd2996, %rd9;
	or.pred  	%p1060, %p1058, %p1059;
	@%p1060 bra 	$L__BB2_853;
	setp.le.s64 	%p1061, %rd1300, %rd10;
	@%p1061 bra 	$L__BB2_853;
	mul.lo.s64 	%rd1073, %rd2996, %rd1300;
	add.s64 	%rd2997, %rd3357, 211;
	mul.lo.s64 	%rd1074, %rd2997, %rd1300;
	mov.u64 	%rd3571, %rd10;
$L__BB2_852:
	add.s64 	%rd2998, %rd3571, %rd1074;
	shl.b64 	%rd2999, %rd2998, 1;
	add.s64 	%rd3000, %rd1, %rd2999;
	add.s64 	%rd3001, %rd3571, %rd1073;
	shl.b64 	%rd3002, %rd3001, 1;
	add.s64 	%rd3003, %rd2, %rd3002;
	ld.global.u16 	%rs635, [%rd3003];
	ld.global.u16 	%rs636, [%rd3000];
	// begin inline asm
	{add.f16 %rs634,%rs635,%rs636;
}
	// end inline asm
	st.global.u16 	[%rd3003], %rs634;
	add.s64 	%rd3571, %rd3571, 256;
	setp.gt.s64 	%p1062, %rd1300, %rd3571;
	@%p1062 bra 	$L__BB2_852;
$L__BB2_853:
	ld.shared.u64 	%rd3004, [_ZZ17LookupTableV2GradI6__halfLi256EEvPT_PKS1_PKllllE5s_ids+1696];
	setp.lt.s64 	%p1063, %rd3004, %rd8;
	setp.ge.s64 	%p1064, %rd3004, %rd9;
	or.pred  	%p1065, %p1063, %p1064;
	@%p1065 bra 	$L__BB2_857;
	setp.le.s64 	%p1066, %rd1300, %rd10;
	@%p1066 bra 	$L__BB2_857;
	mul.lo.s64 	%rd1078, %rd3004, %rd1300;
	add.s64 	%rd3005, %rd3357, 212;
	mul.lo.s64 	%rd1079, %rd3005, %rd1300;
	mov.u64 	%rd3572, %rd10;
$L__BB2_856:
	add.s64 	%rd3006, %rd3572, %rd1079;
	shl.b64 	%rd3007, %rd3006, 1;
	add.s64 	%rd3008, %rd1, %rd3007;
	add.s64 	%rd3009, %rd3572, %rd1078;
	shl.b64 	%rd3010, %rd3009, 1;
	add.s64 	%rd3011, %rd2, %rd3010;
	ld.global.u16 	%rs638, [%rd3011];
	ld.global.u16 	%rs639, [%rd3008];
	// begin inline asm
	{add.f16 %rs637,%rs638,%rs639;
}
	// end inline asm
	st.global.u16 	[%rd3011], %rs637;
	add.s64 	%rd3572, %rd3572, 256;
	setp.gt.s64 	%p1067, %rd1300, %rd3572;
	@%p1067 bra 	$L__BB2_856;
$L__BB2_857:
	ld.shared.u64 	%rd3012, [_ZZ17LookupTableV2GradI6__halfLi256EEvPT_PKS1_PKllllE5s_ids+1704];
	setp.lt.s64 	%p1068, %rd3012, %rd8;
	setp.ge.s64 	%p1069, %rd3012, %rd9;
	or.pred  	%p1070, %p1068, %p1069;
	@%p1070 bra 	$L__BB2_861;
	setp.le.s64 	%p1071, %rd1300, %rd10;
	@%p1071 bra 	$L__BB2_861;
	mul.lo.s64 	%rd1083, %rd3012, %rd1300;
	add.s64 	%rd3013, %rd3357, 213;
	mul.lo.s64 	%rd1084, %rd3013, %rd1300;
	mov.u64 	%rd3573, %rd10;
$L__BB2_860:
	add.s64 	%rd3014, %rd3573, %rd1084;
	shl.b64 	%rd3015, %rd3014, 1;
	add.s64 	%rd3016, %rd1, %rd3015;
	add.s64 	%rd3017, %rd3573, %rd1083;
	shl.b64 	%rd3018, %rd3017, 1;
	add.s64 	%rd3019, %rd2, %rd3018;
	ld.global.u16 	%rs641, [%rd3019];
	ld.global.u16 	%rs642, [%rd3016];
	// begin inline asm
	{add.f16 %rs640,%rs641,%rs642;
}
	// end inline asm
	st.global.u16 	[%rd3019], %rs640;
	add.s64 	%rd3573, %rd3573, 256;
	setp.gt.s64 	%p1072, %rd1300, %rd3573;
	@%p1072 bra 	$L__BB2_860;
$L__BB2_861:
	ld.shared.u64 	%rd3020, [_ZZ17LookupTableV2GradI6__halfLi256EEvPT_PKS1_PKllllE5s_ids+1712];
	setp.lt.s64 	%p1073, %rd3020, %rd8;
	setp.ge.s64 	%p1074, %rd3020, %rd9;
	or.pred  	%p1075, %p1073, %p1074;
	@%p1075 bra 	$L__BB2_865;
	setp.le.s64 	%p1076, %rd1300, %rd10;
	@%p1076 bra 	$L__BB2_865;
	mul.lo.s64 	%rd1088, %rd3020, %rd1300;
	add.s64 	%rd3021, %rd3357, 214;
	mul.lo.s64 	%rd1089, %rd3021, %rd1300;
	mov.u64 	%rd3574, %rd10;
$L__BB2_864:
	add.s64 	%rd3022, %rd3574, %rd1089;
	shl.b64 	%rd3023, %rd3022, 1;
	add.s64 	%rd3024, %rd1, %rd3023;
	add.s64 	%rd3025, %rd3574, %rd1088;
	shl.b64 	%rd3026, %rd3025, 1;
	add.s64 	%rd3027, %rd2, %rd3026;
	ld.global.u16 	%rs644, [%rd3027];
	ld.global.u16 	%rs645, [%rd3024];
	// begin inline asm
	{add.f16 %rs643,%rs644,%rs645;
}
	// end inline asm
	st.global.u16 	[%rd3027], %rs643;
	add.s64 	%rd3574, %rd3574, 256;
	setp.gt.s64 	%p1077, %rd1300, %rd3574;
	@%p1077 bra 	$L__BB2_864;
$L__BB2_865:
	ld.shared.u64 	%rd3028, [_ZZ17LookupTableV2GradI6__halfLi256EEvPT_PKS1_PKllllE5s_ids+1720];
	setp.lt.s64 	%p1078, %rd3028, %rd8;
	setp.ge.s64 	%p1079, %rd3028, %rd9;
	or.pred  	%p1080, %p1078, %p1079;
	@%p1080 bra 	$L__BB2_869;
	setp.le.s64 	%p1081, %rd1300, %rd10;
	@%p1081 bra 	$L__BB2_869;
	mul.lo.s64 	%rd1093, %rd3028, %rd1300;
	add.s64 	%rd3029, %rd3357, 215;
	mul.lo.s64 	%rd1094, %rd3029, %rd1300;
	mov.u64 	%rd3575, %rd10;
$L__BB2_868:
	add.s64 	%rd3030, %rd3575, %rd1094;
	shl.b64 	%rd3031, %rd3030, 1;
	add.s64 	%rd3032, %rd1, %rd3031;
	add.s64 	%rd3033, %rd3575, %rd1093;
	shl.b64 	%rd3034, %rd3033, 1;
	add.s64 	%rd3035, %rd2, %rd3034;
	ld.global.u16 	%rs647, [%rd3035];
	ld.global.u16 	%rs648, [%rd3032];
	// begin inline asm
	{add.f16 %rs646,%rs647,%rs648;
}
	// end inline asm
	st.global.u16 	[%rd3035], %rs646;
	add.s64 	%rd3575, %rd3575, 256;
	setp.gt.s64 	%p1082, %rd1300, %rd3575;
	@%p1082 bra 	$L__BB2_868;
$L__BB2_869:
	ld.shared.u64 	%rd3036, [_ZZ17LookupTableV2GradI6__halfLi256EEvPT_PKS1_PKllllE5s_ids+1728];
	setp.lt.s64 	%p1083, %rd3036, %rd8;
	setp.ge.s64 	%p1084, %rd3036, %rd9;
	or.pred  	%p1085, %p1083, %p1084;
	@%p1085 bra 	$L__BB2_873;
	setp.le.s64 	%p1086, %rd1300, %rd10;
	@%p1086 bra 	$L__BB2_873;
	mul.lo.s64 	%rd1098, %rd3036, %rd1300;
	add.s64 	%rd3037, %rd3357, 216;
	mul.lo.s64 	%rd1099, %rd3037, %rd1300;
	mov.u64 	%rd3576, %rd10;
$L__BB2_872:
	add.s64 	%rd3038, %rd3576, %rd1099;
	shl.b64 	%rd3039, %rd3038, 1;
	add.s64 	%rd3040, %rd1, %rd3039;
	add.s64 	%rd3041, %rd3576, %rd1098;
	shl.b64 	%rd3042, %rd3041, 1;
	add.s64 	%rd3043, %rd2, %rd3042;
	ld.global.u16 	%rs650, [%rd3043];
	ld.global.u16 	%rs651, [%rd3040];
	// begin inline asm
	{add.f16 %rs649,%rs650,%rs651;
}
	// end inline asm
	st.global.u16 	[%rd3043], %rs649;
	add.s64 	%rd3576, %rd3576, 256;
	setp.gt.s64 	%p1087, %rd1300, %rd3576;
	@%p1087 bra 	$L__BB2_872;
$L__BB2_873:
	ld.shared.u64 	%rd3044, [_ZZ17LookupTableV2GradI6__halfLi256EEvPT_PKS1_PKllllE5s_ids+1736];
	setp.lt.s64 	%p1088, %rd3044, %rd8;
	setp.ge.s64 	%p1089, %rd3044, %rd9;
	or.pred  	%p1090, %p1088, %p1089;
	@%p1090 bra 	$L__BB2_877;
	setp.le.s64 	%p1091, %rd1300, %rd10;
	@%p1091 bra 	$L__BB2_877;
	mul.lo.s64 	%rd1103, %rd3044, %rd1300;
	add.s64 	%rd3045, %rd3357, 217;
	mul.lo.s64 	%rd1104, %rd3045, %rd1300;
	mov.u64 	%rd3577, %rd10;
$L__BB2_876:
	add.s64 	%rd3046, %rd3577, %rd1104;
	shl.b64 	%rd3047, %rd3046, 1;
	add.s64 	%rd3048, %rd1, %rd3047;
	add.s64 	%rd3049, %rd3577, %rd1103;
	shl.b64 	%rd3050, %rd3049, 1;
	add.s64 	%rd3051, %rd2, %rd3050;
	ld.global.u16 	%rs653, [%rd3051];
	ld.global.u16 	%rs654, [%rd3048];
	// begin inline asm
	{add.f16 %rs652,%rs653,%rs654;
}
	// end inline asm
	st.global.u16 	[%rd3051], %rs652;
	add.s64 	%rd3577, %rd3577, 256;
	setp.gt.s64 	%p1092, %rd1300, %rd3577;
	@%p1092 bra 	$L__BB2_876;
$L__BB2_877:
	ld.shared.u64 	%rd3052, [_ZZ17LookupTableV2GradI6__halfLi256EEvPT_PKS1_PKllllE5s_ids+1744];
	setp.lt.s64 	%p1093, %rd3052, %rd8;
	setp.ge.s64 	%p1094, %rd3052, %rd9;
	or.pred  	%p1095, %p1093, %p1094;
	@%p1095 bra 	$L__BB2_881;
	setp.le.s64 	%p1096, %rd1300, %rd10;
	@%p1096 bra 	$L__BB2_881;
	mul.lo.s64 	%rd1108, %rd3052, %rd1300;
	add.s64 	%rd3053, %rd3357, 218;
	mul.lo.s64 	%rd1109, %rd3053, %rd1300;
	mov.u64 	%rd3578, %rd10;
$L__BB2_880:
	add.s64 	%rd3054, %rd3578, %rd1109;
	shl.b64 	%rd3055, %rd3054, 1;
	add.s64 	%rd3056, %rd1, %rd3055;
	add.s64 	%rd3057, %rd3578, %rd1108;
	shl.b64 	%rd3058, %rd3057, 1;
	add.s64 	%rd3059, %rd2, %rd3058;
	ld.global.u16 	%rs656, [%rd3059];
	ld.global.u16 	%rs657, [%rd3056];
	// begin inline asm
	{add.f16 %rs655,%rs656,%rs657;
}
	// end inline asm
	st.global.u16 	[%rd3059], %rs655;
	add.s64 	%rd3578, %rd3578, 256;
	setp.gt.s64 	%p1097, %rd1300, %rd3578;
	@%p1097 bra 	$L__BB2_880;
$L__BB2_881:
	ld.shared.u64 	%rd3060, [_ZZ17LookupTableV2GradI6__halfLi256EEvPT_PKS1_PKllllE5s_ids+1752];
	setp.lt.s64 	%p1098, %rd3060, %rd8;
	setp.ge.s64 	%p1099, %rd3060, %rd9;
	or.pred  	%p1100, %p1098, %p1099;
	@%p1100 bra 	$L__BB2_885;
	setp.le.s64 	%p1101, %rd1300, %rd10;
	@%p1101 bra 	$L__BB2_885;
	mul.lo.s64 	%rd1113, %rd3060, %rd1300;
	add.s64 	%rd3061, %rd3357, 219;
	mul.lo.s64 	%rd1114, %rd3061, %rd1300;
	mov.u64 	%rd3579, %rd10;
$L__BB2_884:
	add.s64 	%rd3062, %rd3579, %rd1114;
	shl.b64 	%rd3063, %rd3062, 1;
	add.s64 	%rd3064, %rd1, %rd3063;
	add.s64 	%rd3065, %rd3579, %rd1113;
	shl.b64 	%rd3066, %rd3065, 1;
	add.s64 	%rd3067, %rd2, %rd3066;
	ld.global.u16 	%rs659, [%rd3067];
	ld.global.u16 	%rs660, [%rd3064];
	// begin inline asm
	{add.f16 %rs658,%rs659,%rs660;
}
	// end inline asm
	st.global.u16 	[%rd3067], %rs658;
	add.s64 	%rd3579, %rd3579, 256;
	setp.gt.s64 	%p1102, %rd1300, %rd3579;
	@%p1102 bra 	$L__BB2_884;
$L__BB2_885:
	ld.shared.u64 	%rd3068, [_ZZ17LookupTableV2GradI6__halfLi256EEvPT_PKS1_PKllllE5s_ids+1760];
	setp.lt.s64 	%p1103, %rd3068, %rd8;
	setp.ge.s64 	%p1104, %rd3068, %rd9;
	or.pred  	%p1105, %p1103, %p1104;
	@%p1105 bra 	$L__BB2_889;
	setp.le.s64 	%p1106, %rd1300, %rd10;
	@%p1106 bra 	$L__BB2_889;
	mul.lo.s64 	%rd1118, %rd3068, %rd1300;
	add.s64 	%rd3069, %rd3357, 220;
	mul.lo.s64 	%rd1119, %rd3069, %rd1300;
	mov.u64 	%rd3580, %rd10;
$L__BB2_888:
	add.s64 	%rd3070, %rd3580, %rd1119;
	shl.b64 	%rd3071, %rd3070, 1;
	add.s64 	%rd3072, %rd1, %rd3071;
	add.s64 	%rd3073, %rd3580, %rd1118;
	shl.b64 	%rd3074, %rd3073, 1;
	add.s64 	%rd3075, %rd2, %rd3074;
	ld.global.u16 	%rs662, [%rd3075];
	ld.global.u16 	%rs663, [%rd3072];
	// begin inline asm
	{add.f16 %rs661,%rs662,%rs663;
}
	// end inline asm
	st.global.u16 	[%rd3075], %rs661;
	add.s64 	%rd3580, %rd3580, 256;
	setp.gt.s64 	%p1107, %rd1300, %rd3580;
	@%p1107 bra 	$L__BB2_888;
$L__BB2_889:
	ld.shared.u64 	%rd3076, [_ZZ17LookupTableV2GradI6__halfLi256EEvPT_PKS1_PKllllE5s_ids+1768];
	setp.lt.s64 	%p1108, %rd3076, %rd8;
	setp.ge.s64 	%p1109, %rd3076, %rd9;
	or.pred  	%p1110, %p1108, %p1109;
	@%p1110 bra 	$L__BB2_893;
	setp.le.s64 	%p1111, %rd1300, %rd10;
	@%p1111 bra 	$L__BB2_893;
	mul.lo.s64 	%rd1123, %rd3076, %rd1300;
	add.s64 	%rd3077, %rd3357, 221;
	mul.lo.s64 	%rd1124, %rd3077, %rd1300;
	mov.u64 	%rd3581, %rd10;
$L__BB2_892:
	add.s64 	%rd3078, %rd3581, %rd1124;
	shl.b64 	%rd3079, %rd3078, 1;
	add.s64 	%rd3080, %rd1, %rd3079;
	add.s64 	%rd3081, %rd3581, %rd1123;
	shl.b64 	%rd3082, %rd3081, 1;
	add.s64 	%rd3083, %rd2, %rd3082;
	ld.global.u16 	%rs665, [%rd3083];
	ld.global.u16 	%rs666, [%rd3080];
	// begin inline asm
	{add.f16 %rs664,%rs665,%rs666;
}
	// end inline asm
	st.global.u16 	[%rd3083], %rs664;
	add.s64 	%rd3581, %rd3581, 256;
	setp.gt.s64 	%p1112, %rd1300, %rd3581;
	@%p1112 bra 	$L__BB2_892;
$L__BB2_893:
	ld.shared.u64 	%rd3084, [_ZZ17LookupTableV2GradI6__halfLi256EEvPT_PKS1_PKllllE5s_ids+1776];
	setp.lt.s64 	%p1113, %rd3084, %rd8;
	setp.ge.s64 	%p1114, %rd3084, %rd9;
	or.pred  	%p1115, %p1113, %p1114;
	@%p1115 bra 	$L__BB2_897;
	setp.le.s64 	%p1116, %rd1300, %rd10;
	@%p1116 bra 	$L__BB2_897;
	mul.lo.s64 	%rd1128, %rd3084, %rd1300;
	add.s64 	%rd3085, %rd3357, 222;
	mul.lo.s64 	%rd1129, %rd3085, %rd1300;
	mov.u64 	%rd3582, %rd10;
$L__BB2_896:
	add.s64 	%rd3086, %rd3582, %rd1129;
	shl.b64 	%rd3087, %rd3086, 1;
	add.s64 	%rd3088, %rd1, %rd3087;
	add.s64 	%rd3089, %rd3582, %rd1128;
	shl.b64 	%rd3090, %rd3089, 1;
	add.s64 	%rd3091, %rd2, %rd3090;
	ld.global.u16 	%rs668, [%rd3091];
	ld.global.u16 	%rs669, [%rd3088];
	// begin inline asm
	{add.f16 %rs667,%rs668,%rs669;
}
	// end inline asm
	st.global.u16 	[%rd3091], %rs667;
	add.s64 	%rd3582, %rd3582, 256;
	setp.gt.s64 	%p1117, %rd1300, %rd3582;
	@%p1117 bra 	$L__BB2_896;
$L__BB2_897:
	ld.shared.u64 	%rd3092, [_ZZ17LookupTableV2GradI6__halfLi256EEvPT_PKS1_PKllllE5s_ids+1784];
	setp.lt.s64 	%p1118, %rd3092, %rd8;
	setp.ge.s64 	%p1119, %rd3092, %rd9;
	or.pred  	%p1120, %p1118, %p1119;
	@%p1120 bra 	$L__BB2_901;
	setp.le.s64 	%p1121, %rd1300, %rd10;
	@%p1121 bra 	$L__BB2_901;
	mul.lo.s64 	%rd1133, %rd3092, %rd1300;
	add.s64 	%rd3093, %rd3357, 223;
	mul.lo.s64 	%rd1134, %rd3093, %rd1300;
	mov.u64 	%rd3583, %rd10;
$L__BB2_900:
	add.s64 	%rd3094, %rd3583, %rd1134;
	shl.b64 	%rd3095, %rd3094, 1;
	add.s64 	%rd3096, %rd1, %rd3095;
	add.s64 	%rd3097, %rd3583, %rd1133;
	shl.b64 	%rd3098, %rd3097, 1;
	add.s64 	%rd3099, %rd2, %rd3098;
	ld.global.u16 	%rs671, [%rd3099];
	ld.global.u16 	%rs672, [%rd3096];
	// begin inline asm
	{add.f16 %rs670,%rs671,%rs672;
}
	// end inline asm
	st.global.u16 	[%rd3099], %rs670;
	add.s64 	%rd3583, %rd3583, 256;
	setp.gt.s64 	%p1122, %rd1300, %rd3583;
	@%p1122 bra 	$L__BB2_900;
$L__BB2_901:
	ld.shared.u64 	%rd3100, [_ZZ17LookupTableV2GradI6__halfLi256EEvPT_PKS1_PKllllE5s_ids+1792];
	setp.lt.s64 	%p1123, %rd3100, %rd8;
	setp.ge.s64 	%p1124, %rd3100, %rd9;
	or.pred  	%p1125, %p1123, %p1124;
	@%p1125 bra 	$L__BB2_905;
	setp.le.s64 	%p1126, %rd1300, %rd10;
	@%p1126 bra 	$L__BB2_905;
	mul.lo.s64 	%rd1138, %rd3100, %rd1300;
	add.s64 	%rd3101, %rd3357, 224;
	mul.lo.s64 	%rd1139, %rd3101, %rd1300;
	mov.u64 	%rd3584, %rd10;
$L__BB2_904:
	add.s64 	%rd3102, %rd3584, %rd1139;
	shl.b64 	%rd3103, %rd3102, 1;
	add.s64 	%rd3104, %rd1, %rd3103;
	add.s64 	%rd3105, %rd3584, %rd1138;
	shl.b64 	%rd3106, %rd3105, 1;
	add.s64 	%rd3107, %rd2, %rd3106;
	ld.global.u16 	%rs674, [%rd3107];
	ld.global.u16 	%rs675, [%rd3104];
	// begin inline asm
	{add.f16 %rs673,%rs674,%rs675;
}
	// end inline asm
	st.global.u16 	[%rd3107], %rs673;
	add.s64 	%rd3584, %rd3584, 256;
	setp.gt.s64 	%p1127, %rd1300, %rd3584;
	@%p1127 bra 	$L__BB2_904;
$L__BB2_905:
	ld.shared.u64 	%rd3108, [_ZZ17LookupTableV2GradI6__halfLi256EEvPT_PKS1_PKllllE5s_ids+1800];
	setp.lt.s64 	%p1128, %rd3108, %rd8;
	setp.ge.s64 	%p1129, %rd3108, %rd9;
	or.pred  	%p1130, %p1128, %p1129;
	@%p1130 bra 	$L__BB2_909;
	setp.le.s64 	%p1131, %rd1300, %rd10;
	@%p1131 bra 	$L__BB2_909;
	mul.lo.s64 	%rd1143, %rd3108, %rd1300;
	add.s64 	%rd3109, %rd3357, 225;
	mul.lo.s64 	%rd1144, %rd3109, %rd1300;
	mov.u64 	%rd3585, %rd10;
$L__BB2_908:
	add.s64 	%rd3110, %rd3585, %rd1144;
	shl.b64 	%rd3111, %rd3110, 1;
	add.s64 	%rd3112, %rd1, %rd3111;
	add.s64 	%rd3113, %rd3585, %rd1143;
	shl.b64 	%rd3114, %rd3113, 1;
	add.s64 	%rd3115, %rd2, %rd3114;
	ld.global.u16 	%rs677, [%rd3115];
	ld.global.u16 	%rs678, [%rd3112];
	// begin inline asm
	{add.f16 %rs676,%rs677,%rs678;
}
	// end inline asm
	st.global.u16 	[%rd3115], %rs676;
	add.s64 	%rd3585, %rd3585, 256;
	setp.gt.s64 	%p1132, %rd1300, %rd3585;
	@%p1132 bra 	$L__BB2_908;
$L__BB2_909:
	ld.shared.u64 	%rd3116, [_ZZ17LookupTableV2GradI6__halfLi256EEvPT_PKS1_PKllllE5s_ids+1808];
	setp.lt.s64 	%p1133, %rd3116, %rd8;
	setp.ge.s64 	%p1134, %rd3116, %rd9;
	or.pred  	%p1135, %p1133, %p1134;
	@%p1135 bra 	$L__BB2_913;
	setp.le.s64 	%p1136, %rd1300, %rd10;
	@%p1136 bra 	$L__BB2_913;
	mul.lo.s64 	%rd1148, %rd3116, %rd1300;
	add.s64 	%rd3117, %rd3357, 226;
	mul.lo.s64 	%rd1149, %rd3117, %rd1300;
	mov.u64 	%rd3586, %rd10;
$L__BB2_912:
	add.s64 	%rd3118, %rd3586, %rd1149;
	shl.b64 	%rd3119, %rd3118, 1;
	add.s64 	%rd3120, %rd1, %rd3119;
	add.s64 	%rd3121, %rd3586, %rd1148;
	shl.b64 	%rd3122, %rd3121, 1;
	add.s64 	%rd3123, %rd2, %rd3122;
	ld.global.u16 	%rs680, [%rd3123];
	ld.global.u16 	%rs681, [%rd3120];
	// begin inline asm
	{add.f16 %rs679,%rs680,%rs681;
}
	// end inline asm
	st.global.u16 	[%rd3123], %rs679;
	add.s64 	%rd3586, %rd3586, 256;
	setp.gt.s64 	%p1137, %rd1300, %rd3586;
	@%p1137 bra 	$L__BB2_912;
$L__BB2_913:
	ld.shared.u64 	%rd3124, [_ZZ17LookupTableV2GradI6__halfLi256EEvPT_PKS1_PKllllE5s_ids+1816];
	setp.lt.s64 	%p1138, %rd3124, %rd8;
	setp.ge.s64 	%p1139, %rd3124, %rd9;
	or.pred  	%p1140, %p1138, %p1139;
	@%p1140 bra 	$L__BB2_917;
	setp.le.s64 	%p1141, %rd1300, %rd10;
	@%p1141 bra 	$L__BB2_917;
	mul.lo.s64 	%rd1153, %rd3124, %rd1300;
	add.s64 	%rd3125, %rd3357, 227;
	mul.lo.s64 	%rd1154, %rd3125, %rd1300;
	mov.u64 	%rd3587, %rd10;
$L__BB2_916:
	add.s64 	%rd3126, %rd3587, %rd1154;
	shl.b64 	%rd3127, %rd3126, 1;
	add.s64 	%rd3128, %rd1, %rd3127;
	add.s64 	%rd3129, %rd3587, %rd1153;
	shl.b64 	%rd3130, %rd3129, 1;
	add.s64 	%rd3131, %rd2, %rd3130;
	ld.global.u16 	%rs683, [%rd3131];
	ld.global.u16 	%rs684, [%rd3128];
	// begin inline asm
	{add.f16 %rs682,%rs683,%rs684;
}
	// end inline asm
	st.global.u16 	[%rd3131], %rs682;
	add.s64 	%rd3587, %rd3587, 256;
	setp.gt.s64 	%p1142, %rd1300, %rd3587;
	@%p1142 bra 	$L__BB2_916;
$L__BB2_917:
	ld.shared.u64 	%rd3132, [_ZZ17LookupTableV2GradI6__halfLi256EEvPT_PKS1_PKllllE5s_ids+1824];
	setp.lt.s64 	%p1143, %rd3132, %rd8;
	setp.ge.s64 	%p1144, %rd3132, %rd9;
	or.pred  	%p1145, %p1143, %p1144;
	@%p1145 bra 	$L__BB2_921;
	setp.le.s64 	%p1146, %rd1300, %rd10;
	@%p1146 bra 	$L__BB2_921;
	mul.lo.s64 	%rd1158, %rd3132, %rd1300;
	add.s64 	%rd3133, %rd3357, 228;
	mul.lo.s64 	%rd1159, %rd3133, %rd1300;
	mov.u64 	%rd3588, %rd10;
$L__BB2_920:
	add.s64 	%rd3134, %rd3588, %rd1159;
	shl.b64 	%rd3135, %rd3134, 1;
	add.s64 	%rd3136, %rd1, %rd3135;
	add.s64 	%rd3137, %rd3588, %rd1158;
	shl.b64 	%rd3138, %rd3137, 1;
	add.s64 	%rd3139, %rd2, %rd3138;
	ld.global.u16 	%rs686, [%rd3139];
	ld.global.u16 	%rs687, [%rd3136];
	// begin inline asm
	{add.f16 %rs685,%rs686,%rs687;
}
	// end inline asm
	st.global.u16 	[%rd3139], %rs685;
	add.s64 	%rd3588, %rd3588, 256;
	setp.gt.s64 	%p1147, %rd1300, %rd3588;
	@%p1147 bra 	$L__BB2_920;
$L__BB2_921:
	ld.shared.u64 	%rd3140, [_ZZ17LookupTableV2GradI6__halfLi256EEvPT_PKS1_PKllllE5s_ids+1832];
	setp.lt.s64 	%p1148, %rd3140, %rd8;
	setp.ge.s64 	%p1149, %rd3140, %rd9;
	or.pred  	%p1150, %p1148, %p1149;
	@%p1150 bra 	$L__BB2_925;
	setp.le.s64 	%p1151, %rd1300, %rd10;
	@%p1151 bra 	$L__BB2_925;
	mul.lo.s64 	%rd1163, %rd3140, %rd1300;
	add.s64 	%rd3141, %rd3357, 229;
	mul.lo.s64 	%rd1164, %rd3141, %rd1300;
	mov.u64 	%rd3589, %rd10;
$L__BB2_924:
	add.s64 	%rd3142, %rd3589, %rd1164;
	shl.b64 	%rd3143, %rd3142, 1;
	add.s64 	%rd3144, %rd1, %rd3143;
	add.s64 	%rd3145, %rd3589, %rd1163;
	shl.b64 	%rd3146, %rd3145, 1;
	add.s64 	%rd3147, %rd2, %rd3146;
	ld.global.u16 	%rs689, [%rd3147];
	ld.global.u16 	%rs690, [%rd3144];
	// begin inline asm
	{add.f16 %rs688,%rs689,%rs690;
}
	// end inline asm
	st.global.u16 	[%rd3147], %rs688;
	add.s64 	%rd3589, %rd3589, 256;
	setp.gt.s64 	%p1152, %rd1300, %rd3589;
	@%p1152 bra 	$L__BB2_924;
$L__BB2_925:
	ld.shared.u64 	%rd3148, [_ZZ17LookupTableV2GradI6__halfLi256EEvPT_PKS1_PKllllE5s_ids+1840];
	setp.lt.s64 	%p1153, %rd3148, %rd8;
	setp.ge.s64 	%p1154, %rd3148, %rd9;
	or.pred  	%p1155, %p1153, %p1154;
	@%p1155 bra 	$L__BB2_929;
	setp.le.s64 	%p1156, %rd1300, %rd10;
	@%p1156 bra 	$L__BB2_929;
	mul.lo.s64 	%rd1168, %rd3148, %rd1300;
	add.s64 	%rd3149, %rd3357, 230;
	mul.lo.s64 	%rd1169, %rd3149, %rd1300;
	mov.u64 	%rd3590, %rd10;
$L__BB2_928:
	add.s64 	%rd3150, %rd3590, %rd1169;
	shl.b64 	%rd3151, %rd3150, 1;
	add.s64 	%rd3152, %rd1, %rd3151;
	add.s64 	%rd3153, %rd3590, %rd1168;
	shl.b64 	%rd3154, %rd3153, 1;
	add.s64 	%rd3155, %rd2, %rd3154;
	ld.global.u16 	%rs692, [%rd3155];
	ld.global.u16 	%rs693, [%rd3152];
	// begin inline asm
	{add.f16 %rs691,%rs692,%rs693;
}
	// end inline asm
	st.global.u16 	[%rd3155], %rs691;
	add.s64 	%rd3590, %rd3590, 256;
	setp.gt.s64 	%p1157, %rd1300, %rd3590;
	@%p1157 bra 	$L__BB2_928;
$L__BB2_929:
	ld.shared.u64 	%rd3156, [_ZZ17LookupTableV2GradI6__halfLi256EEvPT_PKS1_PKllllE5s_ids+1848];
	setp.lt.s64 	%p1158, %rd3156, %rd8;
	setp.ge.s64 	%p1159, %rd3156, %rd9;
	or.pred  	%p1160, %p1158, %p1159;
	@%p1160 bra 	$L__BB2_933;
	setp.le.s64 	%p1161, %rd1300, %rd10;
	@%p1161 bra 	$L__BB2_933;
	mul.lo.s64 	%rd1173, %rd3156, %rd1300;
	add.s64 	%rd3157, %rd3357, 231;
	mul.lo.s64 	%rd1174, %rd3157, %rd1300;
	mov.u64 	%rd3591, %rd10;
$L__BB2_932:
	add.s64 	%rd3158, %rd3591, %rd1174;
	shl.b64 	%rd3159, %rd3158, 1;
	add.s64 	%rd3160, %rd1, %rd3159;
	add.s64 	%rd3161, %rd3591, %rd1173;
	shl.b64 	%rd3162, %rd3161, 1;
	add.s64 	%rd3163, %rd2, %rd3162;
	ld.global.u16 	%rs695, [%rd3163];
	ld.global.u16 	%rs696, [%rd3160];
	// begin inline asm
	{add.f16 %rs694,%rs695,%rs696;
}
	// end inline asm
	st.global.u16 	[%rd3163], %rs694;
	add.s64 	%rd3591, %rd3591, 256;
	setp.gt.s64 	%p1162, %rd1300, %rd3591;
	@%p1162 bra 	$L__BB2_932;
$L__BB2_933:
	ld.shared.u64 	%rd3164, [_ZZ17LookupTableV2GradI6__halfLi256EEvPT_PKS1_PKllllE5s_ids+1856];
	setp.lt.s64 	%p1163, %rd3164, %rd8;
	setp.ge.s64 	%p1164, %rd3164, %rd9;
	or.pred  	%p1165, %p1163, %p1164;
	@%p1165 bra 	$L__BB2_937;
	setp.le.s64 	%p1166, %rd1300, %rd10;
	@%p1166 bra 	$L__BB2_937;
	mul.lo.s64 	%rd1178, %rd3164, %rd1300;
	add.s64 	%rd3165, %rd3357, 232;
	mul.lo.s64 	%rd1179, %rd3165, %rd1300;
	mov.u64 	%rd3592, %rd10;
$L__BB2_936:
	add.s64 	%rd3166, %rd3592, %rd1179;
	shl.b64 	%rd3167, %rd3166, 1;
	add.s64 	%rd3168, %rd1, %rd3167;
	add.s64 	%rd3169, %rd3592, %rd1178;
	shl.b64 	%rd3170, %rd3169, 1;
	add.s64 	%rd3171, %rd2, %rd3170;
	ld.global.u16 	%rs698, [%rd3171];
	ld.global.u16 	%rs699, [%rd3168];
	// begin inline asm
	{add.f16 %rs697,%rs698,%rs699;
}
	// end inline asm
	st.global.u16 	[%rd3171], %rs697;
	add.s64 	%rd3592, %rd3592, 256;
	setp.gt.s64 	%p1167, %rd1300, %rd3592;
	@%p1167 bra 	$L__BB2_936;
$L__BB2_937:
	ld.shared.u64 	%rd3172, [_ZZ17LookupTableV2GradI6__halfLi256EEvPT_PKS1_PKllllE5s_ids+1864];
	setp.lt.s64 	%p1168, %rd3172, %rd8;
	setp.ge.s64 	%p1169, %rd3172, %rd9;
	or.pred  	%p1170, %p1168, %p1169;
	@%p1170 bra 	$L__BB2_941;
	setp.le.s64 	%p1171, %rd1300, %rd10;
	@%p1171 bra 	$L__BB2_941;
	mul.lo.s64 	%rd1183, %rd3172, %rd1300;
	add.s64 	%rd3173, %rd3357, 233;
	mul.lo.s64 	%rd1184, %rd3173, %rd1300;
	mov.u64 	%rd3593, %rd10;
$L__BB2_940:
	add.s64 	%rd3174, %rd3593, %rd1184;
	shl.b64 	%rd3175, %rd3174, 1;
	add.s64 	%rd3176, %rd1, %rd3175;
	add.s64 	%rd3177, %rd3593, %rd1183;
	shl.b64 	%rd3178, %rd3177, 1;
	add.s64 	%rd3179, %rd2, %rd3178;
	ld.global.u16 	%rs701, [%rd3179];
	ld.global.u16 	%rs702, [%rd3176];
	// begin inline asm
	{add.f16 %rs700,%rs701,%rs702;
}
	// end inline asm
	st.global.u16 	[%rd3179], %rs700;
	add.s64 	%rd3593, %rd3593, 256;
	setp.gt.s64 	%p1172, %rd1300, %rd3593;
	@%p1172 bra 	$L__BB2_940;
$L__BB2_941:
	ld.shared.u64 	%rd3180, [_ZZ17LookupTableV2GradI6__halfLi256EEvPT_PKS1_PKllllE5s_ids+1872];
	setp.lt.s64 	%p1173, %rd3180, %rd8;
	setp.ge.s64 	%p1174, %rd3180, %rd9;
	or.pred  	%p1175, %p1173, %p1174;
	@%p1175 bra 	$L__BB2_945;
	setp.le.s64 	%p1176, %rd1300, %rd10;
	@%p1176 bra 	$L__BB2_945;
	mul.lo.s64 	%rd1188, %rd3180, %rd1300;
	add.s64 	%rd3181, %rd3357, 234;
	mul.lo.s64 	%rd1189, %rd3181, %rd1300;
	mov.u64 	%rd3594, %rd10;
$L__BB2_944:
	add.s64 	%rd3182, %rd3594, %rd1189;
	shl.b64 	%rd3183, %rd3182, 1;
	add.s64 	%rd3184, %rd1, %rd3183;
	add.s64 	%rd3185, %rd3594, %rd1188;
	shl.b64 	%rd3186, %rd3185, 1;
	add.s64 	%rd3187, %rd2, %rd3186;
	ld.global.u16 	%rs704, [%rd3187];
	ld.global.u16 	%rs705, [%rd3184];
	// begin inline asm
	{add.f16 %rs703,%rs704,%rs705;
}
	// end inline asm
	st.global.u16 	[%rd3187], %rs703;
	add.s64 	%rd3594, %rd3594, 256;
	setp.gt.s64 	%p1177, %rd1300, %rd3594;
	@%p1177 bra 	$L__BB2_944;
$L__BB2_945:
	ld.shared.u64 	%rd3188, [_ZZ17LookupTableV2GradI6__halfLi256EEvPT_PKS1_PKllllE5s_ids+1880];
	setp.lt.s64 	%p1178, %rd3188, %rd8;
	setp.ge.s64 	%p1179, %rd3188, %rd9;
	or.pred  	%p1180, %p1178, %p1179;
	@%p1180 bra 	$L__BB2_949;
	setp.le.s64 	%p1181, %rd1300, %rd10;
	@%p1181 bra 	$L__BB2_949;
	mul.lo.s64 	%rd1193, %rd3188, %rd1300;
	add.s64 	%rd3189, %rd3357, 235;
	mul.lo.s64 	%rd1194, %rd3189, %rd1300;
	mov.u64 	%rd3595, %rd10;
$L__BB2_948:
	add.s64 	%rd3190, %rd3595, %rd1194;
	shl.b64 	%rd3191, %rd3190, 1;
	add.s64 	%rd3192, %rd1, %rd3191;
	add.s64 	%rd3193, %rd3595, %rd1193;
	shl.b64 	%rd3194, %rd3193, 1;
	add.s64 	%rd3195, %rd2, %rd3194;
	ld.global.u16 	%rs707, [%rd3195];
	ld.global.u16 	%rs708, [%rd3192];
	// begin inline asm
	{add.f16 %rs706,%rs707,%rs708;
}
	// end inline asm
	st.global.u16 	[%rd3195], %rs706;
	add.s64 	%rd3595, %rd3595, 256;
	setp.gt.s64 	%p1182, %rd1300, %rd3595;
	@%p1182 bra 	$L__BB2_948;
$L__BB2_949:
	ld.shared.u64 	%rd3196, [_ZZ17LookupTableV2GradI6__halfLi256EEvPT_PKS1_PKllllE5s_ids+1888];
	setp.lt.s64 	%p1183, %rd3196, %rd8;
	setp.ge.s64 	%p1184, %rd3196, %rd9;
	or.pred  	%p1185, %p1183, %p1184;
	@%p1185 bra 	$L__BB2_953;
	setp.le.s64 	%p1186, %rd1300, %rd10;
	@%p1186 bra 	$L__BB2_953;
	mul.lo.s64 	%rd1198, %rd3196, %rd1300;
	add.s64 	%rd3197, %rd3357, 236;
	mul.lo.s64 	%rd1199, %rd3197, %rd1300;
	mov.u64 	%rd3596, %rd10;
$L__BB2_952:
	add.s64 	%rd3198, %rd3596, %rd1199;
	shl.b64 	%rd3199, %rd3198, 1;
	add.s64 	%rd3200, %rd1, %rd3199;
	add.s64 	%rd3201, %rd3596, %rd1198;
	shl.b64 	%rd3202, %rd3201, 1;
	add.s64 	%rd3203, %rd2, %rd3202;
	ld.global.u16 	%rs710, [%rd3203];
	ld.global.u16 	%rs711, [%rd3200];
	// begin inline asm
	{add.f16 %rs709,%rs710,%rs711;
}
	// end inline asm
	st.global.u16 	[%rd3203], %rs709;
	add.s64 	%rd3596, %rd3596, 256;
	setp.gt.s64 	%p1187, %rd1300, %rd3596;
	@%p1187 bra 	$L__BB2_952;
$L__BB2_953:
	ld.shared.u64 	%rd3204, [_ZZ17LookupTableV2GradI6__halfLi256EEvPT_PKS1_PKllllE5s_ids+1896];
	setp.lt.s64 	%p1188, %rd3204, %rd8;
	setp.ge.s64 	%p1189, %rd3204, %rd9;
	or.pred  	%p1190, %p1188, %p1189;
	@%p1190 bra 	$L__BB2_957;
	setp.le.s64 	%p1191, %rd1300, %rd10;
	@%p1191 bra 	$L__BB2_957;
	mul.lo.s64 	%rd1203, %rd3204, %rd1300;
	add.s64 	%rd3205, %rd3357, 237;
	mul.lo.s64 	%rd1204, %rd3205, %rd1300;
	mov.u64 	%rd3597, %rd10;
$L__BB2_956:
	add.s64 	%rd3206, %rd3597, %rd1204;
	shl.b64 	%rd3207, %rd3206, 1;
	add.s64 	%rd3208, %rd1, %rd3207;
	add.s64 	%rd3209, %rd3597, %rd1203;
	shl.b64 	%rd3210, %rd3209, 1;
	add.s64 	%rd3211, %rd2, %rd3210;
	ld.global.u16 	%rs713, [%rd3211];
	ld.global.u16 	%rs714, [%rd3208];
	// begin inline asm
	{add.f16 %rs712,%rs713,%rs714;
}
	// end inline asm
	st.global.u16 	[%rd3211], %rs712;
	add.s64 	%rd3597, %rd3597, 256;
	setp.gt.s64 	%p1192, %rd1300, %rd3597;
	@%p1192 bra 	$L__BB2_956;
$L__BB2_957:
	ld.shared.u64 	%rd3212, [_ZZ17LookupTableV2GradI6__halfLi256EEvPT_PKS1_PKllllE5s_ids+1904];
	setp.lt.s64 	%p1193, %rd3212, %rd8;
	setp.ge.s64 	%p1194, %rd3212, %rd9;
	or.pred  	%p1195, %p1193, %p1194;
	@%p1195 bra 	$L__BB2_961;
	setp.le.s64 	%p1196, %rd1300, %rd10;
	@%p1196 bra 	$L__BB2_961;
	mul.lo.s64 	%rd1208, %rd3212, %rd1300;
	add.s64 	%rd3213, %rd3357, 238;
	mul.lo.s64 	%rd1209, %rd3213, %rd1300;
	mov.u64 	%rd3598, %rd10;
$L__BB2_960:
	add.s64 	%rd3214, %rd3598, %rd1209;
	shl.b64 	%rd3215, %rd3214, 1;
	add.s64 	%rd3216, %rd1, %rd3215;
	add.s64 	%rd3217, %rd3598, %rd1208;
	shl.b64 	%rd3218, %rd3217, 1;
	add.s64 	%rd3219, %rd2, %rd3218;
	ld.global.u16 	%rs716, [%rd3219];
	ld.global.u16 	%rs717, [%rd3216];
	// begin inline asm
	{add.f16 %rs715,%rs716,%rs717;
}
	// end inline asm
	st.global.u16 	[%rd3219], %rs715;
	add.s64 	%rd3598, %rd3598, 256;
	setp.gt.s64 	%p1197, %rd1300, %rd3598;
	@%p1197 bra 	$L__BB2_960;
$L__BB2_961:
	ld.shared.u64 	%rd3220, [_ZZ17LookupTableV2GradI6__halfLi256EEvPT_PKS1_PKllllE5s_ids+1912];
	setp.lt.s64 	%p1198, %rd3220, %rd8;
	setp.ge.s64 	%p1199, %rd3220, %rd9;
	or.pred  	%p1200, %p1198, %p1199;
	@%p1200 bra 	$L__BB2_965;
	setp.le.s64 	%p1201, %rd1300, %rd10;
	@%p1201 bra 	$L__BB2_965;
	mul.lo.s64 	%rd1213, %rd3220, %rd1300;
	add.s64 	%rd3221, %rd3357, 239;
	mul.lo.s64 	%rd1214, %rd3221, %rd1300;
	mov.u64 	%rd3599, %rd10;
$L__BB2_964:
	add.s64 	%rd3222, %rd3599, %rd1214;
	shl.b64 	%rd3223, %rd3222, 1;
	add.s64 	%rd3224, %rd1, %rd3223;
	add.s64 	%rd3225, %rd3599, %rd1213;
	shl.b64 	%rd3226, %rd3225, 1;
	add.s64 	%rd3227, %rd2, %rd3226;
	ld.global.u16 	%rs719, [%rd3227];
	ld.global.u16 	%rs720, [%rd3224];
	// begin inline asm
	{add.f16 %rs718,%rs719,%rs720;
}
	// end inline asm
	st.global.u16 	[%rd3227], %rs718;
	add.s64 	%rd3599, %rd3599, 256;
	setp.gt.s64 	%p1202, %rd1300, %rd3599;
	@%p1202 bra 	$L__BB2_964;
$L__BB2_965:
	ld.shared.u64 	%rd3228, [_ZZ17LookupTableV2GradI6__halfLi256EEvPT_PKS1_PKllllE5s_ids+1920];
	setp.lt.s64 	%p1203, %rd3228, %rd8;
	setp.ge.s64 	%p1204, %rd3228, %rd9;
	or.pred  	%p1205, %p1203, %p1204;
	@%p1205 bra 	$L__BB2_969;
	setp.le.s64 	%p1206, %rd1300, %rd10;
	@%p1206 bra 	$L__BB2_969;
	mul.lo.s64 	%rd1218, %rd3228, %rd1300;
	add.s64 	%rd3229, %rd3357, 240;
	mul.lo.s64 	%rd1219, %rd3229, %rd1300;
	mov.u64 	%rd3600, %rd10;
$L__BB2_968:
	add.s64 	%rd3230, %rd3600, %rd1219;
	shl.b64 	%rd3231, %rd3230, 1;
	add.s64 	%rd3232, %rd1, %rd3231;
	add.s64 	%rd3233, %rd3600, %rd1218;
	shl.b64 	%rd3234, %rd3233, 1;
	add.s64 	%rd3235, %rd2, %rd3234;
	ld.global.u16 	%rs722, [%rd3235];
	ld.global.u16 	%rs723, [%rd3232];
	// begin inline asm
	{add.f16 %rs721,%rs722,%rs723;
}
	// end inline asm
	st.global.u16 	[%rd3235], %rs721;
	add.s64 	%rd3600, %rd3600, 256;
	setp.gt.s64 	%p1207, %rd1300, %rd3600;
	@%p1207 bra 	$L__BB2_968;
$L__BB2_969:
	ld.shared.u64 	%rd3236, [_ZZ17LookupTableV2GradI6__halfLi256EEvPT_PKS1_PKllllE5s_ids+1928];
	setp.lt.s64 	%p1208, %rd3236, %rd8;
	setp.ge.s64 	%p1209, %rd3236, %rd9;
	or.pred  	%p1210, %p1208, %p1209;
	@%p1210 bra 	$L__BB2_973;
	setp.le.s64 	%p1211, %rd1300, %rd10;
	@%p1211 bra 	$L__BB2_973;
	mul.lo.s64 	%rd1223, %rd3236, %rd1300;
	add.s64 	%rd3237, %rd3357, 241;
	mul.lo.s64 	%rd1224, %rd3237, %rd1300;
	mov.u64 	%rd3601, %rd10;
$L__BB2_972:
	add.s64 	%rd3238, %rd3601, %rd1224;
	shl.b64 	%rd3239, %rd3238, 1;
	add.s64 	%rd3240, %rd1, %rd3239;
	add.s64 	%rd3241, %rd3601, %rd1223;
	shl.b64 	%rd3242, %rd3241, 1;
	add.s64 	%rd3243, %rd2, %rd3242;
	ld.global.u16 	%rs725, [%rd3243];
	ld.global.u16 	%rs726, [%rd3240];
	// begin inline asm
	{add.f16 %rs724,%rs725,%rs726;
}
	// end inline asm
	st.global.u16 	[%rd3243], %rs724;
	add.s64 	%rd3601, %rd3601, 256;
	setp.gt.s64 	%p1212, %rd1300, %rd3601;
	@%p1212 bra 	$L__BB2_972;
$L__BB2_973:
	ld.shared.u64 	%rd3244, [_ZZ17LookupTableV2GradI6__halfLi256EEvPT_PKS1_PKllllE5s_ids+1936];
	setp.lt.s64 	%p1213, %rd3244, %rd8;
	setp.ge.s64 	%p1214, %rd3244, %rd9;
	or.pred  	%p1215, %p1213, %p1214;
	@%p1215 bra 	$L__BB2_977;
	setp.le.s64 	%p1216, %rd1300, %rd10;
	@%p1216 bra 	$L__BB2_977;
	mul.lo.s64 	%rd1228, %rd3244, %rd1300;
	add.s64 	%rd3245, %rd3357, 242;
	mul.lo.s64 	%rd1229, %rd3245, %rd1300;
	mov.u64 	%rd3602, %rd10;
$L__BB2_976:
	add.s64 	%rd3246, %rd3602, %rd1229;
	shl.b64 	%rd3247, %rd3246, 1;
	add.s64 	%rd3248, %rd1, %rd3247;
	add.s64 	%rd3249, %rd3602, %rd1228;
	shl.b64 	%rd3250, %rd3249, 1;
	add.s64 	%rd3251, %rd2, %rd3250;
	ld.global.u16 	%rs728, [%rd3251];
	ld.global.u16 	%rs729, [%rd3248];
	// begin inline asm
	{add.f16 %rs727,%rs728,%rs729;
}
	// end inline asm
	st.global.u16 	[%rd3251], %rs727;
	add.s64 	%rd3602, %rd3602, 256;
	setp.gt.s64 	%p1217, %rd1300, %rd3602;
	@%p1217 bra 	$L__BB2_976;
$L__BB2_977:
	ld.shared.u64 	%rd3252, [_ZZ17LookupTableV2GradI6__halfLi256EEvPT_PKS1_PKllllE5s_ids+1944];
	setp.lt.s64 	%p1218, %rd3252, %rd8;
	setp.ge.s64 	%p1219, %rd3252, %rd9;
	or.pred  	%p1220, %p1218, %p1219;
	@%p1220 bra 	$L__BB2_981;
	setp.le.s64 	%p1221, %rd1300, %rd10;
	@%p1221 bra 	$L__BB2_981;
	mul.lo.s64 	%rd1233, %rd3252, %rd1300;
	add.s64 	%rd3253, %rd3357, 243;
	mul.lo.s64 	%rd1234, %rd3253, %rd1300;
	mov.u64 	%rd3603, %rd10;
$L__BB2_980:
	add.s64 	%rd3254, %rd3603, %rd1234;
	shl.b64 	%rd3255, %rd3254, 1;
	add.s64 	%rd3256, %rd1, %rd3255;
	add.s64 	%rd3257, %rd3603, %rd1233;
	shl.b64 	%rd3258, %rd3257, 1;
	add.s64 	%rd3259, %rd2, %rd3258;
	ld.global.u16 	%rs731, [%rd3259];
	ld.global.u16 	%rs732, [%rd3256];
	// begin inline asm
	{add.f16 %rs730,%rs731,%rs732;
}
	// end inline asm
	st.global.u16 	[%rd3259], %rs730;
	add.s64 	%rd3603, %rd3603, 256;
	setp.gt.s64 	%p1222, %rd1300, %rd3603;
	@%p1222 bra 	$L__BB2_980;
$L__BB2_981:
	ld.shared.u64 	%rd3260, [_ZZ17LookupTableV2GradI6__halfLi256EEvPT_PKS1_PKllllE5s_ids+1952];
	setp.lt.s64 	%p1223, %rd3260, %rd8;
	setp.ge.s64 	%p1224, %rd3260, %rd9;
	or.pred  	%p1225, %p1223, %p1224;
	@%p1225 bra 	$L__BB2_985;
	setp.le.s64 	%p1226, %rd1300, %rd10;
	@%p1226 bra 	$L__BB2_985;
	mul.lo.s64 	%rd1238, %rd3260, %rd1300;
	add.s64 	%rd3261, %rd3357, 244;
	mul.lo.s64 	%rd1239, %rd3261, %rd1300;
	mov.u64 	%rd3604, %rd10;
$L__BB2_984:
	add.s64 	%rd3262, %rd3604, %rd1239;
	shl.b64 	%rd3263, %rd3262, 1;
	add.s64 	%rd3264, %rd1, %rd3263;
	add.s64 	%rd3265, %rd3604, %rd1238;
	shl.b64 	%rd3266, %rd3265, 1;
	add.s64 	%rd3267, %rd2, %rd3266;
	ld.global.u16 	%rs734, [%rd3267];
	ld.global.u16 	%rs735, [%rd3264];
	// begin inline asm
	{add.f16 %rs733,%rs734,%rs735;
}
	// end inline asm
	st.global.u16 	[%rd3267], %rs733;
	add.s64 	%rd3604, %rd3604, 256;
	setp.gt.s64 	%p1227, %rd1300, %rd3604;
	@%p1227 bra 	$L__BB2_984;
$L__BB2_985:
	ld.shared.u64 	%rd3268, [_ZZ17LookupTableV2GradI6__halfLi256EEvPT_PKS1_PKllllE5s_ids+1960];
	setp.lt.s64 	%p1228, %rd3268, %rd8;
	setp.ge.s64 	%p1229, %rd3268, %rd9;
	or.pred  	%p1230, %p1228, %p1229;
	@%p1230 bra 	$L__BB2_989;
	setp.le.s64 	%p1231, %rd1300, %rd10;
	@%p1231 bra 	$L__BB2_989;
	mul.lo.s64 	%rd1243, %rd3268, %rd1300;
	add.s64 	%rd3269, %rd3357, 245;
	mul.lo.s64 	%rd1244, %rd3269, %rd1300;
	mov.u64 	%rd3605, %rd10;
$L__BB2_988:
	add.s64 	%rd3270, %rd3605, %rd1244;
	shl.b64 	%rd3271, %rd3270, 1;
	add.s64 	%rd3272, %rd1, %rd3271;
	add.s64 	%rd3273, %rd3605, %rd1243;
	shl.b64 	%rd3274, %rd3273, 1;
	add.s64 	%rd3275, %rd2, %rd3274;
	ld.global.u16 	%rs737, [%rd3275];
	ld.global.u16 	%rs738, [%rd3272];
	// begin inline asm
	{add.f16 %rs736,%rs737,%rs738;
}
	// end inline asm
	st.global.u16 	[%rd3275], %rs736;
	add.s64 	%rd3605, %rd3605, 256;
	setp.gt.s64 	%p1232, %rd1300, %rd3605;
	@%p1232 bra 	$L__BB2_988;
$L__BB2_989:
	ld.shared.u64 	%rd3276, [_ZZ17LookupTableV2GradI6__halfLi256EEvPT_PKS1_PKllllE5s_ids+1968];
	setp.lt.s64 	%p1233, %rd3276, %rd8;
	setp.ge.s64 	%p1234, %rd3276, %rd9;
	or.pred  	%p1235, %p1233, %p1234;
	@%p1235 bra 	$L__BB2_993;
	setp.le.s64 	%p1236, %rd1300, %rd10;
	@%p1236 bra 	$L__BB2_993;
	mul.lo.s64 	%rd1248, %rd3276, %rd1300;
	add.s64 	%rd3277, %rd3357, 246;
	mul.lo.s64 	%rd1249, %rd3277, %rd1300;
	mov.u64 	%rd3606, %rd10;
$L__BB2_992:
	add.s64 	%rd3278, %rd3606, %rd1249;
	shl.b64 	%rd3279, %rd3278, 1;
	add.s64 	%rd3280, %rd1, %rd3279;
	add.s64 	%rd3281, %rd3606, %rd1248;
	shl.b64 	%rd3282, %rd3281, 1;
	add.s64 	%rd3283, %rd2, %rd3282;
	ld.global.u16 	%rs740, [%rd3283];
	ld.global.u16 	%rs741, [%rd3280];
	// begin inline asm
	{add.f16 %rs739,%rs740,%rs741;
}
	// end inline asm
	st.global.u16 	[%rd3283], %rs739;
	add.s64 	%rd3606, %rd3606, 256;
	setp.gt.s64 	%p1237, %rd1300, %rd3606;
	@%p1237 bra 	$L__BB2_992;
$L__BB2_993:
	ld.shared.u64 	%rd3284, [_ZZ17LookupTableV2GradI6__halfLi256EEvPT_PKS1_PKllllE5s_ids+1976];
	setp.lt.s64 	%p1238, %rd3284, %rd8;
	setp.ge.s64 	%p1239, %rd3284, %rd9;
	or.pred  	%p1240, %p1238, %p1239;
	@%p1240 bra 	$L__BB2_997;
	setp.le.s64 	%p1241, %rd1300, %rd10;
	@%p1241 bra 	$L__BB2_997;
	mul.lo.s64 	%rd1253, %rd3284, %rd1300;
	add.s64 	%rd3285, %rd3357, 247;
	mul.lo.s64 	%rd1254, %rd3285, %rd1300;
	mov.u64 	%rd3607, %rd10;
$L__BB2_996:
	add.s64 	%rd3286, %rd3607, %rd1254;
	shl.b64 	%rd3287, %rd3286, 1;
	add.s64 	%rd3288, %rd1, %rd3287;
	add.s64 	%rd3289, %rd3607, %rd1253;
	shl.b64 	%rd3290, %rd3289, 1;
	add.s64 	%rd3291, %rd2, %rd3290;
	ld.global.u16 	%rs743, [%rd3291];
	ld.global.u16 	%rs744, [%rd3288];
	// begin inline asm
	{add.f16 %rs742,%rs743,%rs744;
}
	// end inline asm
	st.global.u16 	[%rd3291], %rs742;
	add.s64 	%rd3607, %rd3607, 256;
	setp.gt.s64 	%p1242, %rd1300, %rd3607;
	@%p1242 bra 	$L__BB2_996;
$L__BB2_997:
	ld.shared.u64 	%rd3292, [_ZZ17LookupTableV2GradI6__halfLi256EEvPT_PKS1_PKllllE5s_ids+1984];
	setp.lt.s64 	%p1243, %rd3292, %rd8;
	setp.ge.s64 	%p1244, %rd3292, %rd9;
	or.pred  	%p1245, %p1243, %p1244;
	@%p1245 bra 	$L__BB2_1001;
	setp.le.s64 	%p1246, %rd1300, %rd10;
	@%p1246 bra 	$L__BB2_1001;
	mul.lo.s64 	%rd1258, %rd3292, %rd1300;
	add.s64 	%rd3293, %rd3357, 248;
	mul.lo.s64 	%rd1259, %rd3293, %rd1300;
	mov.u64 	%rd3608, %rd10;
$L__BB2_1000:
	add.s64 	%rd3294, %rd3608, %rd1259;
	shl.b64 	%rd3295, %rd3294, 1;
	add.s64 	%rd3296, %rd1, %rd3295;
	add.s64 	%rd3297, %rd3608, %rd1258;
	shl.b64 	%rd3298, %rd3297, 1;
	add.s64 	%rd3299, %rd2, %rd3298;
	ld.global.u16 	%rs746, [%rd3299];
	ld.global.u16 	%rs747, [%rd3296];
	// begin inline asm
	{add.f16 %rs745,%rs746,%rs747;
}
	// end inline asm
	st.global.u16 	[%rd3299], %rs745;
	add.s64 	%rd3608, %rd3608, 256;
	setp.gt.s64 	%p1247, %rd1300, %rd3608;
	@%p1247 bra 	$L__BB2_1000;
$L__BB2_1001:
	ld.shared.u64 	%rd3300, [_ZZ17LookupTableV2GradI6__halfLi256EEvPT_PKS1_PKllllE5s_ids+1992];
	setp.lt.s64 	%p1248, %rd3300, %rd8;
	setp.ge.s64 	%p1249, %rd3300, %rd9;
	or.pred  	%p1250, %p1248, %p1249;
	@%p1250 bra 	$L__BB2_1005;
	setp.le.s64 	%p1251, %rd1300, %rd10;
	@%p1251 bra 	$L__BB2_1005;
	mul.lo.s64 	%rd1263, %rd3300, %rd1300;
	add.s64 	%rd3301, %rd3357, 249;
	mul.lo.s64 	%rd1264, %rd3301, %rd1300;
	mov.u64 	%rd3609, %rd10;
$L__BB2_1004:
	add.s64 	%rd3302, %rd3609, %rd1264;
	shl.b64 	%rd3303, %rd3302, 1;
	add.s64 	%rd3304, %rd1, %rd3303;
	add.s64 	%rd3305, %rd3609, %rd1263;
	shl.b64 	%rd3306, %rd3305, 1;
	add.s64 	%rd3307, %rd2, %rd3306;
	ld.global.u16 	%rs749, [%rd3307];
	ld.global.u16 	%rs750, [%rd3304];
	// begin inline asm
	{add.f16 %rs748,%rs749,%rs750;
}
	// end inline asm
	st.global.u16 	[%rd3307], %rs748;
	add.s64 	%rd3609, %rd3609, 256;
	setp.gt.s64 	%p1252, %rd1300, %rd3609;
	@%p1252 bra 	$L__BB2_1004;
$L__BB2_1005:
	ld.shared.u64 	%rd3308, [_ZZ17LookupTableV2GradI6__halfLi256EEvPT_PKS1_PKllllE5s_ids+2000];
	setp.lt.s64 	%p1253, %rd3308, %rd8;
	setp.ge.s64 	%p1254, %rd3308, %rd9;
	or.pred  	%p1255, %p1253, %p1254;
	@%p1255 bra 	$L__BB2_1009;
	setp.le.s64 	%p1256, %rd1300, %rd10;
	@%p1256 bra 	$L__BB2_1009;
	mul.lo.s64 	%rd1268, %rd3308, %rd1300;
	add.s64 	%rd3309, %rd3357, 250;
	mul.lo.s64 	%rd1269, %rd3309, %rd1300;
	mov.u64 	%rd3610, %rd10;
$L__BB2_1008:
	add.s64 	%rd3310, %rd3610, %rd1269;
	shl.b64 	%rd3311, %rd3310, 1;
	add.s64 	%rd3312, %rd1, %rd3311;
	add.s64 	%rd3313, %rd3610, %rd1268;
	shl.b64 	%rd3314, %rd3313, 1;
	add.s64 	%rd3315, %rd2, %rd3314;
	ld.global.u16 	%rs752, [%rd3315];
	ld.global.u16 	%rs753, [%rd3312];
	// begin inline asm
	{add.f16 %rs751,%rs752,%rs753;
}
	// end inline asm
	st.global.u16 	[%rd3315], %rs751;
	add.s64 	%rd3610, %rd3610, 256;
	setp.gt.s64 	%p1257, %rd1300, %rd3610;
	@%p1257 bra 	$L__BB2_1008;
$L__BB2_1009:
	ld.shared.u64 	%rd3316, [_ZZ17LookupTableV2GradI6__halfLi256EEvPT_PKS1_PKllllE5s_ids+2008];
	setp.lt.s64 	%p1258, %rd3316, %rd8;
	setp.ge.s64 	%p1259, %rd3316, %rd9;
	or.pred  	%p1260, %p1258, %p1259;
	@%p1260 bra 	$L__BB2_1013;
	setp.le.s64 	%p1261, %rd1300, %rd10;
	@%p1261 bra 	$L__BB2_1013;
	mul.lo.s64 	%rd1273, %rd3316, %rd1300;
	add.s64 	%rd3317, %rd3357, 251;
	mul.lo.s64 	%rd1274, %rd3317, %rd1300;
	mov.u64 	%rd3611, %rd10;
$L__BB2_1012:
	add.s64 	%rd3318, %rd3611, %rd1274;
	shl.b64 	%rd3319, %rd3318, 1;
	add.s64 	%rd3320, %rd1, %rd3319;
	add.s64 	%rd3321, %rd3611, %rd1273;
	shl.b64 	%rd3322, %rd3321, 1;
	add.s64 	%rd3323, %rd2, %rd3322;
	ld.global.u16 	%rs755, [%rd3323];
	ld.global.u16 	%rs756, [%rd3320];
	// begin inline asm
	{add.f16 %rs754,%rs755,%rs756;
}
	// end inline asm
	st.global.u16 	[%rd3323], %rs754;
	add.s64 	%rd3611, %rd3611, 256;
	setp.gt.s64 	%p1262, %rd1300, %rd3611;
	@%p1262 bra 	$L__BB2_1012;
$L__BB2_1013:
	ld.shared.u64 	%rd3324, [_ZZ17LookupTableV2GradI6__halfLi256EEvPT_PKS1_PKllllE5s_ids+2016];
	setp.lt.s64 	%p1263, %rd3324, %rd8;
	setp.ge.s64 	%p1264, %rd3324, %rd9;
	or.pred  	%p1265, %p1263, %p1264;
	@%p1265 bra 	$L__BB2_1017;
	setp.le.s64 	%p1266, %rd1300, %rd10;
	@%p1266 bra 	$L__BB2_1017;
	mul.lo.s64 	%rd1278, %rd3324, %rd1300;
	add.s64 	%rd3325, %rd3357, 252;
	mul.lo.s64 	%rd1279, %rd3325, %rd1300;
	mov.u64 	%rd3612, %rd10;
$L__BB2_1016:
	add.s64 	%rd3326, %rd3612, %rd1279;
	shl.b64 	%rd3327, %rd3326, 1;
	add.s64 	%rd3328, %rd1, %rd3327;
	add.s64 	%rd3329, %rd3612, %rd1278;
	shl.b64 	%rd3330, %rd3329, 1;
	add.s64 	%rd3331, %rd2, %rd3330;
	ld.global.u16 	%rs758, [%rd3331];
	ld.global.u16 	%rs759, [%rd3328];
	// begin inline asm
	{add.f16 %rs757,%rs758,%rs759;
}
	// end inline asm
	st.global.u16 	[%rd3331], %rs757;
	add.s64 	%rd3612, %rd3612, 256;
	setp.gt.s64 	%p1267, %rd1300, %rd3612;
	@%p1267 bra 	$L__BB2_1016;
$L__BB2_1017:
	ld.shared.u64 	%rd3332, [_ZZ17LookupTableV2GradI6__halfLi256EEvPT_PKS1_PKllllE5s_ids+2024];
	setp.lt.s64 	%p1268, %rd3332, %rd8;
	setp.ge.s64 	%p1269, %rd3332, %rd9;
	or.pred  	%p1270, %p1268, %p1269;
	@%p1270 bra 	$L__BB2_1021;
	setp.le.s64 	%p1271, %rd1300, %rd10;
	@%p1271 bra 	$L__BB2_1021;
	mul.lo.s64 	%rd1283, %rd3332, %rd1300;
	add.s64 	%rd3333, %rd3357, 253;
	mul.lo.s64 	%rd1284, %rd3333, %rd1300;
	mov.u64 	%rd3613, %rd10;
$L__BB2_1020:
	add.s64 	%rd3334, %rd3613, %rd1284;
	shl.b64 	%rd3335, %rd3334, 1;
	add.s64 	%rd3336, %rd1, %rd3335;
	add.s64 	%rd3337, %rd3613, %rd1283;
	shl.b64 	%rd3338, %rd3337, 1;
	add.s64 	%rd3339, %rd2, %rd3338;
	ld.global.u16 	%rs761, [%rd3339];
	ld.global.u16 	%rs762, [%rd3336];
	// begin inline asm
	{add.f16 %rs760,%rs761,%rs762;
}
	// end inline asm
	st.global.u16 	[%rd3339], %rs760;
	add.s64 	%rd3613, %rd3613, 256;
	setp.gt.s64 	%p1272, %rd1300, %rd3613;
	@%p1272 bra 	$L__BB2_1020;
$L__BB2_1021:
	ld.shared.u64 	%rd3340, [_ZZ17LookupTableV2GradI6__halfLi256EEvPT_PKS1_PKllllE5s_ids+2032];
	setp.lt.s64 	%p1273, %rd3340, %rd8;
	setp.ge.s64 	%p1274, %rd3340, %rd9;
	or.pred  	%p1275, %p1273, %p1274;
	@%p1275 bra 	$L__BB2_1025;
	setp.le.s64 	%p1276, %rd1300, %rd10;
	@%p1276 bra 	$L__BB2_1025;
	mul.lo.s64 	%rd1288, %rd3340, %rd1300;
	add.s64 	%rd3341, %rd3357, 254;
	mul.lo.s64 	%rd1289, %rd3341, %rd1300;
	mov.u64 	%rd3614, %rd10;
$L__BB2_1024:
	add.s64 	%rd3342, %rd3614, %rd1289;
	shl.b64 	%rd3343, %rd3342, 1;
	add.s64 	%rd3344, %rd1, %rd3343;
	add.s64 	%rd3345, %rd3614, %rd1288;
	shl.b64 	%rd3346, %rd3345, 1;
	add.s64 	%rd3347, %rd2, %rd3346;
	ld.global.u16 	%rs764, [%rd3347];
	ld.global.u16 	%rs765, [%rd3344];
	// begin inline asm
	{add.f16 %rs763,%rs764,%rs765;
}
	// end inline asm
	st.global.u16 	[%rd3347], %rs763;
	add.s64 	%rd3614, %rd3614, 256;
	setp.gt.s64 	%p1277, %rd1300, %rd3614;
	@%p1277 bra 	$L__BB2_1024;
$L__BB2_1025:
	ld.shared.u64 	%rd3348, [_ZZ17LookupTableV2GradI6__halfLi256EEvPT_PKS1_PKllllE5s_ids+2040];
	setp.lt.s64 	%p1278, %rd3348, %rd8;
	setp.ge.s64 	%p1279, %rd3348, %rd9;
	or.pred  	%p1280, %p1278, %p1279;
	@%p1280 bra 	$L__BB2_1029;
	setp.le.s64 	%p1281, %rd1300, %rd10;
	@%p1281 bra 	$L__BB2_1029;
	mul.lo.s64 	%rd1293, %rd3348, %rd1300;
	add.s64 	%rd3349, %rd3357, 255;
	mul.lo.s64 	%rd1294, %rd3349, %rd1300;
	mov.u64 	%rd3615, %rd10;
$L__BB2_1028:
	add.s64 	%rd3350, %rd3615, %rd1294;
	shl.b64 	%rd3351, %rd3350, 1;
	add.s64 	%rd3352, %rd1, %rd3351;
	add.s64 	%rd3353, %rd3615, %rd1293;
	shl.b64 	%rd3354, %rd3353, 1;
	add.s64 	%rd3355, %rd2, %rd3354;
	ld.global.u16 	%rs767, [%rd3355];
	ld.global.u16 	%rs768, [%rd3352];
	// begin inline asm
	{add.f16 %rs766,%rs767,%rs768;
}
	// end inline asm
	st.global.u16 	[%rd3355], %rs766;
	add.s64 	%rd3615, %rd3615, 256;
	setp.gt.s64 	%p1282, %rd1300, %rd3615;
	@%p1282 bra 	$L__BB2_1028;
$L__BB2_1029:
	add.s64 	%rd3357, %rd3357, 256;
	setp.lt.s64 	%p1283, %rd3357, %rd1299;
	@%p1283 bra 	$L__BB2_5;
$L__BB2_1030:
	ret;

}
	// .globl	_Z21LookupTableV2GradBaseI6__halfLi128ELi8ELi8EEvPT_PKS1_PKllll
.visible .entry _Z21LookupTableV2GradBaseI6__halfLi128ELi8ELi8EEvPT_PKS1_PKllll(
	.param .u64 .ptr .align 1 _Z21LookupTableV2GradBaseI6__halfLi128ELi8ELi8EEvPT_PKS1_PKllll_param_0,
	.param .u64 .ptr .align 1 _Z21LookupTableV2GradBaseI6__halfLi128ELi8ELi8EEvPT_PKS1_PKllll_param_1,
	.param .u64 .ptr .align 1 _Z21LookupTableV2GradBaseI6__halfLi128ELi8ELi8EEvPT_PKS1_PKllll_param_2,
	.param .u64 _Z21LookupTableV2GradBaseI6__halfLi128ELi8ELi8EEvPT_PKS1_PKllll_param_3,
	.param .u64 _Z21LookupTableV2GradBaseI6__halfLi128ELi8ELi8EEvPT_PKS1_PKllll_param_4,
	.param .u64 _Z21LookupTableV2GradBaseI6__halfLi128ELi8ELi8EEvPT_PKS1_PKllll_param_5
)
{
	.reg .pred 	%p<13>;
	.reg .b16 	%rs<63>;
	.reg .b32 	%r<9>;
	.reg .b64 	%rd<183>;

	ld.param.u64 	%rd31, [_Z21LookupTableV2GradBaseI6__halfLi128ELi8ELi8EEvPT_PKS1_PKllll_param_0];
	ld.param.u64 	%rd35, [_Z21LookupTableV2GradBaseI6__halfLi128ELi8ELi8EEvPT_PKS1_PKllll_param_1];
	ld.param.u64 	%rd32, [_Z21LookupTableV2GradBaseI6__halfLi128ELi8ELi8EEvPT_PKS1_PKllll_param_2];
	ld.param.u64 	%rd33, [_Z21LookupTableV2GradBaseI6__halfLi128ELi8ELi8EEvPT_PKS1_PKllll_param_4];
	ld.param.u64 	%rd34, [_Z21LookupTableV2GradBaseI6__halfLi128ELi8ELi8EEvPT_PKS1_PKllll_param_5];
	cvta.to.global.u64 	%rd1, %rd35;
	mov.u32 	%r4, %ctaid.x;
	mov.u32 	%r5, %tid.y;
	shl.b32 	%r6, %r5, 3;
	add.s32 	%r8, %r6, %r4;
	cvt.s64.s32 	%rd176, %r8;
	setp.le.s64 	%p1, %rd33, %rd176;
	@%p1 bra 	$L__BB3_17;
	mov.u32 	%r7, %tid.x;
	cvt.u64.u32 	%rd3, %r7;
	not.b64 	%rd36, %rd3;
	add.s64 	%rd4, %rd34, %rd36;
	shr.u64 	%rd37, %rd4, 7;
	add.s64 	%rd38, %rd37, 1;
	and.b64  	%rd5, %rd38, 15;
	and.b64  	%rd6, %rd38, 7;
	add.s64 	%rd7, %rd6, -1;
	and.b64  	%rd8, %rd38, 288230376151711728;
	and.b64  	%rd9, %rd38, 3;
	shl.b64 	%rd10, %rd34, 1;
	cvta.to.global.u64 	%rd11, %rd32;
$L__BB3_2:
	setp.le.s64 	%p2, %rd34, %rd3;
	shl.b64 	%rd39, %rd176, 3;
	add.s64 	%rd40, %rd11, %rd39;
	ld.global.u64 	%rd13, [%rd40];
	mul.lo.s64 	%rd14, %rd176, %rd34;
	mul.lo.s64 	%rd15, %rd13, %rd34;
	@%p2 bra 	$L__BB3_16;
	setp.lt.u64 	%p3, %rd4, 1920;
	mov.u64 	%rd180, %rd3;
	@%p3 bra 	$L__BB3_6;
	shl.b64 	%rd178, %rd3, 1;
	mad.lo.s64 	%rd17, %rd10, %rd13, %rd31;
	mad.lo.s64 	%rd41, %rd10, %rd176, %rd1;
	add.s64 	%rd18, %rd41, 2048;
	mov.u64 	%rd177, %rd8;
	mov.u64 	%rd180, %rd3;
$L__BB3_5:
	.pragma "nounroll";
	add.s64 	%rd42, %rd17, %rd178;
	add.s64 	%rd58, %rd18, %rd178;
	ld.global.u16 	%rs2, [%rd58+-2048];
	// begin inline asm
	{ atom.add.noftz.f16 %rs1,[%rd42],%rs2; }

	// end inline asm
	add.s64 	%rd43, %rd42, 256;
	ld.global.u16 	%rs4, [%rd58+-1792];
	// begin inline asm
	{ atom.add.noftz.f16 %rs3,[%rd43],%rs4; }

	// end inline asm
	add.s64 	%rd44, %rd42, 512;
	ld.global.u16 	%rs6, [%rd58+-1536];
	// begin inline asm
	{ atom.add.noftz.f16 %rs5,[%rd44],%rs6; }

	// end inline asm
	add.s64 	%rd45, %rd42, 768;
	ld.global.u16 	%rs8, [%rd58+-1280];
	// begin inline asm
	{ atom.add.noftz.f16 %rs7,[%rd45],%rs8; }

	// end inline asm
	add.s64 	%rd46, %rd42, 1024;
	ld.global.u16 	%rs10, [%rd58+-1024];
	// begin inline asm
	{ atom.add.noftz.f16 %rs9,[%rd46],%rs10; }

	// end inline asm
	add.s64 	%rd47, %rd42, 1280;
	ld.global.u16 	%rs12, [%rd58+-768];
	// begin inline asm
	{ atom.add.noftz.f16 %rs11,[%rd47],%rs12; }

	// end inline asm
	add.s64 	%rd48, %rd42, 1536;
	ld.global.u16 	%rs14, [%rd58+-512];
	// begin inline asm
	{ atom.add.noftz.f16 %rs13,[%rd48],%rs14; }

	// end inline asm
	add.s64 	%rd49, %rd42, 1792;
	ld.global.u16 	%rs16, [%rd58+-256];
	// begin inline asm
	{ atom.add.noftz.f16 %rs15,[%rd49],%rs16; }

	// end inline asm
	add.s64 	%rd50, %rd42, 2048;
	ld.global.u16 	%rs18, [%rd58];
	// begin inline asm
	{ atom.add.noftz.f16 %rs17,[%rd50],%rs18; }

	// end inline asm
	add.s64 	%rd51, %rd42, 2304;
	ld.global.u16 	%rs20, [%rd58+256];
	// begin inline asm
	{ atom.add.noftz.f16 %rs19,[%rd51],%rs20; }

	// end inline asm
	add.s64 	%rd52, %rd42, 2560;
	ld.global.u16 	%rs22, [%rd58+512];
	// begin inline asm
	{ atom.add.noftz.f16 %rs21,[%rd52],%rs22; }

	// end inline asm
	add.s64 	%rd53, %rd42, 2816;
	ld.global.u16 	%rs24, [%rd58+768];
	// begin inline asm
	{ atom.add.noftz.f16 %rs23,[%rd53],%rs24; }

	// end inline asm
	add.s64 	%rd54, %rd42, 3072;
	ld.global.u16 	%rs26, [%rd58+1024];
	// begin inline asm
	{ atom.add.noftz.f16 %rs25,[%rd54],%rs26; }

	// end inline asm
	add.s64 	%rd55, %rd42, 3328;
	ld.global.u16 	%rs28, [%rd58+1280];
	// begin inline asm
	{ atom.add.noftz.f16 %rs27,[%rd55],%rs28; }

	// end inline asm
	add.s64 	%rd56, %rd42, 3584;
	ld.global.u16 	%rs30, [%rd58+1536];
	// begin inline asm
	{ atom.add.noftz.f16 %rs29,[%rd56],%rs30; }

	// end inline asm
	add.s64 	%rd57, %rd42, 3840;
	ld.global.u16 	%rs32, [%rd58+1792];
	// begin inline asm
	{ atom.add.noftz.f16 %rs31,[%rd57],%rs32; }

	// end inline asm
	add.s64 	%rd180, %rd180, 2048;
	add.s64 	%rd178, %rd178, 4096;
	add.s64 	%rd177, %rd177, -16;
	setp.ne.s64 	%p4, %rd177, 0;
	@%p4 bra 	$L__BB3_5;
$L__BB3_6:
	setp.eq.s64 	%p5, %rd5, 0;
	@%p5 bra 	$L__BB3_16;
	add.s64 	%rd59, %rd5, -1;
	setp.lt.u64 	%p6, %rd59, 7;
	@%p6 bra 	$L__BB3_9;
	add.s64 	%rd68, %rd180, %rd15;
	shl.b64 	%rd69, %rd68, 1;
	add.s64 	%rd60, %rd31, %rd69;
	add.s64 	%rd70, %rd180, %rd14;
	shl.b64 	%rd71, %rd70, 1;
	add.s64 	%rd72, %rd1, %rd71;
	ld.global.u16 	%rs34, [%rd72];
	// begin inline asm
	{ atom.add.noftz.f16 %rs33,[%rd60],%rs34; }

	// end inline asm
	add.s64 	%rd73, %rd180, 128;
	and.b64  	%rd74, %rd73, 4294967295;
	add.s64 	%rd75, %rd74, %rd15;
	shl.b64 	%rd76, %rd75, 1;
	add.s64 	%rd61, %rd31, %rd76;
	add.s64 	%rd77, %rd74, %rd14;
	shl.b64 	%rd78, %rd77, 1;
	add.s64 	%rd79, %rd1, %rd78;
	ld.global.u16 	%rs36, [%rd79];
	// begin inline asm
	{ atom.add.noftz.f16 %rs35,[%rd61],%rs36; }

	// end inline asm
	add.s64 	%rd80, %rd180, 256;
	and.b64  	%rd81, %rd80, 4294967295;
	add.s64 	%rd82, %rd81, %rd15;
	shl.b64 	%rd83, %rd82, 1;
	add.s64 	%rd62, %rd31, %rd83;
	add.s64 	%rd84, %rd81, %rd14;
	shl.b64 	%rd85, %rd84, 1;
	add.s64 	%rd86, %rd1, %rd85;
	ld.global.u16 	%rs38, [%rd86];
	// begin inline asm
	{ atom.add.noftz.f16 %rs37,[%rd62],%rs38; }

	// end inline asm
	add.s64 	%rd87, %rd180, 384;
	and.b64  	%rd88, %rd87, 4294967295;
	add.s64 	%rd89, %rd88, %rd15;
	shl.b64 	%rd90, %rd89, 1;
	add.s64 	%rd63, %rd31, %rd90;
	add.s64 	%rd91, %rd88, %rd14;
	shl.b64 	%rd92, %rd91, 1;
	add.s64 	%rd93, %rd1, %rd92;
	ld.global.u16 	%rs40, [%rd93];
	// begin inline asm
	{ atom.add.noftz.f16 %rs39,[%rd63],%rs40; }

	// end inline asm
	add.s64 	%rd94, %rd180, 512;
	and.b64  	%rd95, %rd94, 4294967295;
	add.s64 	%rd96, %rd95, %rd15;
	shl.b64 	%rd97, %rd96, 1;
	add.s64 	%rd64, %rd31, %rd97;
	add.s64 	%rd98, %rd95, %rd14;
	shl.b64 	%rd99, %rd98, 1;
	add.s64 	%rd100, %rd1, %rd99;
	ld.global.u16 	%rs42, [%rd100];
	// begin inline asm
	{ atom.add.noftz.f16 %rs41,[%rd64],%rs42; }

	// end inline asm
	add.s64 	%rd101, %rd180, 640;
	and.b64  	%rd102, %rd101, 4294967295;
	add.s64 	%rd103, %rd102, %rd15;
	shl.b64 	%rd104, %rd103, 1;
	add.s64 	%rd65, %rd31, %rd104;
	add.s64 	%rd105, %rd102, %rd14;
	shl.b64 	%rd106, %rd105, 1;
	add.s64 	%rd107, %rd1, %rd106;
	ld.global.u16 	%rs44, [%rd107];
	// begin inline asm
	{ atom.add.noftz.f16 %rs43,[%rd65],%rs44; }

	// end inline asm
	add.s64 	%rd108, %rd180, 768;
	and.b64  	%rd109, %rd108, 4294967295;
	add.s64 	%rd110, %rd109, %rd15;
	shl.b64 	%rd111, %rd110, 1;
	add.s64 	%rd66, %rd31, %rd111;
	add.s64 	%rd112, %rd109, %rd14;
	shl.b64 	%rd113, %rd112, 1;
	add.s64 	%rd114, %rd1, %rd113;
	ld.global.u16 	%rs46, [%rd114];
	// begin inline asm
	{ atom.add.noftz.f16 %rs45,[%rd66],%rs46; }

	// end inline asm
	add.s64 	%rd115, %rd180, 896;
	and.b64  	%rd116, %rd115, 4294967295;
	add.s64 	%rd117, %rd116, %rd15;
	shl.b64 	%rd118, %rd117, 1;
	add.s64 	%rd67, %rd31, %rd118;
	add.s64 	%rd119, %rd116, %rd14;
	shl.b64 	%rd120, %rd119, 1;
	add.s64 	%rd121, %rd1, %rd120;
	ld.global.u16 	%rs48, [%rd121];
	// begin inline asm
	{ atom.add.noftz.f16 %rs47,[%rd67],%rs48; }

	// end inline asm
	add.s64 	%rd122, %rd180, 1024;
	and.b64  	%rd180, %rd122, 4294967295;
$L__BB3_9:
	setp.eq.s64 	%p7, %rd6, 0;
	@%p7 bra 	$L__BB3_16;
	setp.lt.u64 	%p8, %rd7, 3;
	@%p8 bra 	$L__BB3_12;
	add.s64 	%rd127, %rd180, %rd15;
	shl.b64 	%rd128, %rd127, 1;
	add.s64 	%rd123, %rd31, %rd128;
	add.s64 	%rd129, %rd180, %rd14;
	shl.b64 	%rd130, %rd129, 1;
	add.s64 	%rd131, %rd1, %rd130;
	ld.global.u16 	%rs50, [%rd131];
	// begin inline asm
	{ atom.add.noftz.f16 %rs49,[%rd123],%rs50; }

	// end inline asm
	add.s64 	%rd132, %rd180, 128;
	and.b64  	%rd133, %rd132, 4294967295;
	add.s64 	%rd134, %rd133, %rd15;
	shl.b64 	%rd135, %rd134, 1;
	add.s64 	%rd124, %rd31, %rd135;
	add.s64 	%rd136, %rd133, %rd14;
	shl.b64 	%rd137, %rd136, 1;
	add.s64 	%rd138, %rd1, %rd137;
	ld.global.u16 	%rs52, [%rd138];
	// begin inline asm
	{ atom.add.noftz.f16 %rs51,[%rd124],%rs52; }

	// end inline asm
	add.s64 	%rd139, %rd180, 256;
	and.b64  	%rd140, %rd139, 4294967295;
	add.s64 	%rd141, %rd140, %rd15;
	shl.b64 	%rd142, %rd141, 1;
	add.s64 	%rd125, %rd31, %rd142;
	add.s64 	%rd143, %rd140, %rd14;
	shl.b64 	%rd144, %rd143, 1;
	add.s64 	%rd145, %rd1, %rd144;
	ld.global.u16 	%rs54, [%rd145];
	// begin inline asm
	{ atom.add.noftz.f16 %rs53,[%rd125],%rs54; }

	// end inline asm
	add.s64 	%rd146, %rd180, 384;
	and.b64  	%rd147, %rd146, 4294967295;
	add.s64 	%rd148, %rd147, %rd15;
	shl.b64 	%rd149, %rd148, 1;
	add.s64 	%rd126, %rd31, %rd149;
	add.s64 	%rd150, %rd147, %rd14;
	shl.b64 	%rd151, %rd150, 1;
	add.s64 	%rd152, %rd1, %rd151;
	ld.global.u16 	%rs56, [%rd152];
	// begin inline asm
	{ atom.add.noftz.f16 %rs55,[%rd126],%rs56; }

	// end inline asm
	add.s64 	%rd153, %rd180, 512;
	and.b64  	%rd180, %rd153, 4294967295;
$L__BB3_12:
	setp.eq.s64 	%p9, %rd9, 0;
	@%p9 bra 	$L__BB3_16;
	setp.eq.s64 	%p10, %rd9, 1;
	add.s64 	%rd155, %rd180, %rd15;
	shl.b64 	%rd156, %rd155, 1;
	add.s64 	%rd154, %rd31, %rd156;
	add.s64 	%rd157, %rd180, %rd14;
	shl.b64 	%rd158, %rd157, 1;
	add.s64 	%rd159, %rd1, %rd158;
	ld.global.u16 	%rs58, [%rd159];
	// begin inline asm
	{ atom.add.noftz.f16 %rs57,[%rd154],%rs58; }

	// end inline asm
	@%p10 bra 	$L__BB3_16;
	setp.eq.s64 	%p11, %rd9, 2;
	add.s64 	%rd161, %rd180, 128;
	and.b64  	%rd162, %rd161, 4294967295;
	add.s64 	%rd163, %rd162, %rd15;
	shl.b64 	%rd164, %rd163, 1;
	add.s64 	%rd160, %rd31, %rd164;
	add.s64 	%rd165, %rd162, %rd14;
	shl.b64 	%rd166, %rd165, 1;
	add.s64 	%rd167, %rd1, %rd166;
	ld.global.u16 	%rs60, [%rd167];
	// begin inline asm
	{ atom.add.noftz.f16 %rs59,[%rd160],%rs60; }

	// end inline asm
	@%p11 bra 	$L__BB3_16;
	add.s64 	%rd169, %rd180, 256;
	and.b64  	%rd170, %rd169, 4294967295;
	add.s64 	%rd171, %rd170, %rd15;
	shl.b64 	%rd172, %rd171, 1;
	add.s64 	%rd168, %rd31, %rd172;
	add.s64 	%rd173, %rd170, %rd14;
	shl.b64 	%rd174, %rd173, 1;
	add.s64 	%rd175, %rd1, %rd174;
	ld.global.u16 	%rs62, [%rd175];
	// begin inline asm
	{ atom.add.noftz.f16 %rs61,[%rd168],%rs62; }

	// end inline asm
$L__BB3_16:
	add.s32 	%r8, %r8, 64;
	cvt.s64.s32 	%rd176, %r8;
	setp.gt.s64 	%p12, %rd33, %rd176;
	@%p12 bra 	$L__BB3_2;
$L__BB3_17:
	ret;

}


// ===== COMPILED SASS (sm_100) =====

	.target	sm_100

	.elftype	@"ET_EXEC"


//--------------------- .note.nv.tkinfo           --------------------------
	.section	.note.nv.tkinfo,"",@"SHT_NOTE"
	.sectionflags	@"SHF_NOTE_NV_TKINFO"
	.tkinfo
        /*0018*/ 	.word	0x00000002
        /*0030*/ 	.string	""
        /*0030*/ 	.string	"ptxas"
        /*0030*/ 	.string	"Cuda compilation tools, release 13.0, V13.0.88"
        /*0030*/ 	.string	"Build cuda_13.0.r13.0/compiler.36424714_0"
        /*0030*/ 	.string	"-arch sm_100 -m 64 "



//--------------------- .note.nv.cuinfo           --------------------------
	.section	.note.nv.cuinfo,"",@"SHT_NOTE"
	.sectionflags	@"SHF_NOTE_NV_CUINFO"
        /*0018*/ 	.short	0x0002
        /*001a*/ 	.short	0x0064
        /*001c*/ 	.short	0x0082
	.zero		2


//--------------------- .nv.info                  --------------------------
	.section	.nv.info,"",@"SHT_CUDA_INFO"
	.align	4


	//----- nvinfo : EIATTR_REGCOUNT
	.align		4
        /*0000*/ 	.byte	0x04, 0x2f
        /*0002*/ 	.short	(.L_1 - .L_0)
	.align		4
.L_0:
        /*0004*/ 	.word	index@(_Z17LookupTableV2GradIfLi256EEvPT_PKS0_PKllll)
        /*0008*/ 	.word	0x0000001e


	//----- nvinfo : EIATTR_FRAME_SIZE
	.align		4
.L_1:
        /*000c*/ 	.byte	0x04, 0x11
        /*000e*/ 	.short	(.L_3 - .L_2)
	.align		4
.L_2:
        /*0010*/ 	.word	index@($__internal_1_$__cuda_sm20_div_s64)
        /*0014*/ 	.word	0x00000000


	//----- nvinfo : EIATTR_FRAME_SIZE
	.align		4
.L_3:
        /*0018*/ 	.byte	0x04, 0x11
        /*001a*/ 	.short	(.L_5 - .L_4)
	.align		4
.L_4:
        /*001c*/ 	.word	index@(_Z17LookupTableV2GradIfLi256EEvPT_PKS0_PKllll)
        /*0020*/ 	.word	0x00000000


	//----- nvinfo : EIATTR_REGCOUNT
	.align		4
.L_5:
        /*0024*/ 	.byte	0x04, 0x2f
        /*0026*/ 	.short	(.L_7 - .L_6)
	.align		4
.L_6:
        /*0028*/ 	.word	index@(_Z21LookupTableV2GradBaseIfLi128ELi8ELi8EEvPT_PKS0_PKllll)
        /*002c*/ 	.word	0x00000020


	//----- nvinfo : EIATTR_FRAME_SIZE
	.align		4
.L_7:
        /*0030*/ 	.byte	0x04, 0x11
        /*0032*/ 	.short	(.L_9 - .L_8)
	.align		4
.L_8:
        /*0034*/ 	.word	index@(_Z21LookupTableV2GradBaseIfLi128ELi8ELi8EEvPT_PKS0_PKllll)
        /*0038*/ 	.word	0x00000000


	//----- nvinfo : EIATTR_REGCOUNT
	.align		4
.L_9:
        /*003c*/ 	.byte	0x04, 0x2f
        /*003e*/ 	.short	(.L_11 - .L_10)
	.align		4
.L_10:
        /*0040*/ 	.word	index@(_Z17LookupTableV2GradI6__halfLi256EEvPT_PKS1_PKllll)
        /*0044*/ 	.word	0x0000001e


	//----- nvinfo : EIATTR_FRAME_SIZE
	.align		4
.L_11:
        /*0048*/ 	.byte	0x04, 0x11
        /*004a*/ 	.short	(.L_13 - .L_12)
	.align		4
.L_12:
        /*004c*/ 	.word	index@($__internal_0_$__cuda_sm20_div_s64)
        /*0050*/ 	.word	0x00000000


	//----- nvinfo : EIATTR_FRAME_SIZE
	.align		4
.L_13:
        /*0054*/ 	.byte	0x04, 0x11
        /*0056*/ 	.short	(.L_15 - .L_14)
	.align		4
.L_14:
        /*0058*/ 	.word	index@(_Z17LookupTableV2GradI6__halfLi256EEvPT_PKS1_PKllll)
        /*005c*/ 	.word	0x00000000


	//----- nvinfo : EIATTR_REGCOUNT
	.align		4
.L_15:
        /*0060*/ 	.byte	0x04, 0x2f
        /*0062*/ 	.short	(.L_17 - .L_16)
	.align		4
.L_16:
        /*0064*/ 	.word	index@(_Z21LookupTableV2GradBaseI6__halfLi128ELi8ELi8EEvPT_PKS1_PKllll)
        /*0068*/ 	.word	0x00000023


	//----- nvinfo : EIATTR_FRAME_SIZE
	.align		4
.L_17:
        /*006c*/ 	.byte	0x04, 0x11
        /*006e*/ 	.short	(.L_19 - .L_18)
	.align		4
.L_18:
        /*0070*/ 	.word	index@(_Z21LookupTableV2GradBaseI6__halfLi128ELi8ELi8EEvPT_PKS1_PKllll)
        /*0074*/ 	.word	0x00000000


	//----- nvinfo : EIATTR_MIN_STACK_SIZE
	.align		4
.L_19:
        /*0078*/ 	.byte	0x04, 0x12
        /*007a*/ 	.short	(.L_21 - .L_20)
	.align		4
.L_20:
        /*007c*/ 	.word	index@(_Z21LookupTableV2GradBaseI6__halfLi128ELi8ELi8EEvPT_PKS1_PKllll)
        /*0080*/ 	.word	0x00000000


	//----- nvinfo : EIATTR_MIN_STACK_SIZE
	.align		4
.L_21:
        /*0084*/ 	.byte	0x04, 0x12
        /*0086*/ 	.short	(.L_23 - .L_22)
	.align		4
.L_22:
        /*0088*/ 	.word	index@(_Z17LookupTableV2GradI6__halfLi256EEvPT_PKS1_PKllll)
        /*008c*/ 	.word	0x00000000


	//----- nvinfo : EIATTR_MIN_STACK_SIZE
	.align		4
.L_23:
        /*0090*/ 	.byte	0x04, 0x12
        /*0092*/ 	.short	(.L_25 - .L_24)
	.align		4
.L_24:
        /*0094*/ 	.word	index@(_Z21LookupTableV2GradBaseIfLi128ELi8ELi8EEvPT_PKS0_PKllll)
        /*0098*/ 	.word	0x00000000


	//----- nvinfo : EIATTR_MIN_STACK_SIZE
	.align		4
.L_25:
        /*009c*/ 	.byte	0x04, 0x12
        /*009e*/ 	.short	(.L_27 - .L_26)
	.align		4
.L_26:
        /*00a0*/ 	.word	index@(_Z17LookupTableV2GradIfLi256EEvPT_PKS0_PKllll)
        /*00a4*/ 	.word	0x00000000
.L_27:


//--------------------- .nv.compat                --------------------------
	.section	.nv.compat,"",@"SHT_CUDA_COMPAT_INFO"
	.align	4
        /*0000*/ 	.byte	0x02, 0x09, 0x00, 0x00, 0x02, 0x02, 0x01, 0x00, 0x02, 0x05, 0x05, 0x00, 0x03, 0x07, 0x01, 0x01
        /*0010*/ 	.byte	0x02, 0x03, 0x00, 0x00, 0x02, 0x06, 0x01, 0x00, 0x04, 0x0b, 0x08, 0x00, 0x09, 0x00, 0x00, 0x00
        /*0020*/ 	.byte	0x00, 0x00, 0x00, 0x00


//--------------------- .nv.info._Z21LookupTableV2GradBaseI6__halfLi128ELi8ELi8EEvPT_PKS1_PKllll --------------------------
	.section	.nv.info._Z21LookupTableV2GradBaseI6__halfLi128ELi8ELi8EEvPT_PKS1_PKllll,"",@"SHT_CUDA_INFO"
	.sectionflags	@""
	.align	4


	//----- nvinfo : EIATTR_CUDA_API_VERSION
	.align		4
        /*0000*/ 	.byte	0x04, 0x37
        /*0002*/ 	.short	(.L_29 - .L_28)
.L_28:
        /*0004*/ 	.word	0x00000082


	//----- nvinfo : EIATTR_KPARAM_INFO
	.align		4
.L_29:
        /*0008*/ 	.byte	0x04, 0x17
        /*000a*/ 	.short	(.L_31 - .L_30)
.L_30:
        /*000c*/ 	.word	0x00000000
        /*0010*/ 	.short	0x0005
        /*0012*/ 	.short	0x0028
        /*0014*/ 	.byte	0x00, 0xf0, 0x21, 0x00


	//----- nvinfo : EIATTR_KPARAM_INFO
	.align		4
.L_31:
        /*0018*/ 	.byte	0x04, 0x17
        /*001a*/ 	.short	(.L_33 - .L_32)
.L_32:
        /*001c*/ 	.word	0x00000000
        /*0020*/ 	.short	0x0004
        /*0022*/ 	.short	0x0020
        /*0024*/ 	.byte	0x00, 0xf0, 0x21, 0x00


	//----- nvinfo : EIATTR_KPARAM_INFO
	.align		4
.L_33:
        /*0028*/ 	.byte	0x04, 0x17
        /*002a*/ 	.short	(.L_35 - .L_34)
.L_34:
        /*002c*/ 	.word	0x00000000
        /*0030*/ 	.short	0x0003
        /*0032*/ 	.short	0x0018
        /*0034*/ 	.byte	0x00, 0xf0, 0x21, 0x00


	//----- nvinfo : EIATTR_KPARAM_INFO
	.align		4
.L_35:
        /*0038*/ 	.byte	0x04, 0x17
        /*003a*/ 	.short	(.L_37 - .L_36)
.L_36:
        /*003c*/ 	.word	0x00000000
        /*0040*/ 	.short	0x0002
        /*0042*/ 	.short	0x0010
        /*0044*/ 	.byte	0x00, 0xf5, 0x21, 0x00


	//----- nvinfo : EIATTR_KPARAM_INFO
	.align		4
.L_37:
        /*0048*/ 	.byte	0x04, 0x17
        /*004a*/ 	.short	(.L_39 - .L_38)
.L_38:
        /*004c*/ 	.word	0x00000000
        /*0050*/ 	.short	0x0001
        /*0052*/ 	.short	0x0008
        /*0054*/ 	.byte	0x00, 0xf5, 0x21, 0x00


	//----- nvinfo : EIATTR_KPARAM_INFO
	.align		4
.L_39:
        /*0058*/ 	.byte	0x04, 0x17
        /*005a*/ 	.short	(.L_41 - .L_40)
.L_40:
        /*005c*/ 	.word	0x00000000
        /*0060*/ 	.short	0x0000
        /*0062*/ 	.short	0x0000
        /*0064*/ 	.byte	0x00, 0xf5, 0x21, 0x00


	//----- nvinfo : EIATTR_SPARSE_MMA_MASK
	.align		4
.L_41:
        /*0068*/ 	.byte	0x03, 0x50
        /*006a*/ 	.short	0x0000


	//----- nvinfo : EIATTR_MAXREG_COUNT
	.align		4
        /*006c*/ 	.byte	0x03, 0x1b
        /*006e*/ 	.short	0x00ff


	//----- nvinfo : EIATTR_MERCURY_ISA_VERSION
	.align		4
        /*0070*/ 	.byte	0x03, 0x5f
        /*0072*/ 	.short	0x0101


	//----- nvinfo : EIATTR_VRC_CTA_INIT_COUNT
	.align		4
        /*0074*/ 	.byte	0x02, 0x4a
	.zero		1
	.zero		1


	//----- nvinfo : EIATTR_ATOM16_EMUL_INSTR_REG_MAP
	.align		4
        /*0078*/ 	.byte	0x04, 0x2e
        /*007a*/ 	.short	(.L_43 - .L_42)


	//   ....[0]....
.L_42:
        /*007c*/ 	.word	0x00000460
        /*0080*/ 	.short	0x0002
        /*0082*/ 	.short	0x0000


	//   ....[1]....
        /*0084*/ 	.word	0x000004c0
        /*0088*/ 	.short	0x0002
        /*008a*/ 	.short	0x0000


	//   ....[2]....
        /*008c*/ 	.word	0x00000550
        /*0090*/ 	.short	0x001f
        /*0092*/ 	.short	0x0000


	//   ....[3]....
        /*0094*/ 	.word	0x000005c0
        /*0098*/ 	.short	0x001f
        /*009a*/ 	.short	0x0000


	//   ....[4]....
        /*009c*/ 	.word	0x00000650
        /*00a0*/ 	.short	0x001f
        /*00a2*/ 	.short	0x0000


	//   ....[5]....
        /*00a4*/ 	.word	0x000006c0
        /*00a8*/ 	.short	0x001f
        /*00aa*/ 	.short	0x0000


	//   ....[6]....
        /*00ac*/ 	.word	0x00000750
        /*00b0*/ 	.short	0x001f
        /*00b2*/ 	.short	0x0000


	//   ....[7]....
        /*00b4*/ 	.word	0x000007c0
        /*00b8*/ 	.short	0x001f
        /*00ba*/ 	.short	0x0000


	//   ....[8]....
        /*00bc*/ 	.word	0x00000850
        /*00c0*/ 	.short	0x001f
        /*00c2*/ 	.short	0x0000


	//   ....[9]....
        /*00c4*/ 	.word	0x000008c0
        /*00c8*/ 	.short	0x001f
        /*00ca*/ 	.short	0x0000


	//   ....[10]....
        /*00cc*/ 	.word	0x00000950
        /*00d0*/ 	.short	0x001f
        /*00d2*/ 	.short	0x0000


	//   ....[11]....
        /*00d4*/ 	.word	0x000009c0
        /*00d8*/ 	.short	0x001f
        /*00da*/ 	.short	0x0000


	//   ....[12]....
        /*00dc*/ 	.word	0x00000a50
        /*00e0*/ 	.short	0x001f
        /*00e2*/ 	.short	0x0000


	//   ....[13]....
        /*00e4*/ 	.word	0x00000ac0
        /*00e8*/ 	.short	0x001f
        /*00ea*/ 	.short	0x0000


	//   ....[14]....
        /*00ec*/ 	.word	0x00000b50
        /*00f0*/ 	.short	0x001f
        /*00f2*/ 	.short	0x0000


	//   ....[15]....
        /*00f4*/ 	.word	0x00000bc0
        /*00f8*/ 	.short	0x001f
        /*00fa*/ 	.short	0x0000


	//   ....[16]....
        /*00fc*/ 	.word	0x00000c50
        /*0100*/ 	.short	0x001f
        /*0102*/ 	.short	0x0000


	//   ....[17]....
        /*0104*/ 	.word	0x00000cc0
        /*0108*/ 	.short	0x001f
        /*010a*/ 	.short	0x0000


	//   ....[18]....
        /*010c*/ 	.word	0x00000d50
        /*0110*/ 	.short	0x001f
        /*0112*/ 	.short	0x0000


	//   ....[19]....
        /*0114*/ 	.word	0x00000dc0
        /*0118*/ 	.short	0x001f
        /*011a*/ 	.short	0x0000


	//   ....[20]....
        /*011c*/ 	.word	0x00000e50
        /*0120*/ 	.short	0x001f
        /*0122*/ 	.short	0x0000


	//   ....[21]....
        /*0124*/ 	.word	0x00000ec0
        /*0128*/ 	.short	0x001f
        /*012a*/ 	.short	0x0000


	//   ....[22]....
        /*012c*/ 	.word	0x00000f50
        /*0130*/ 	.short	0x001f
        /*0132*/ 	.short	0x0000


	//   ....[23]....
        /*0134*/ 	.word	0x00000fc0
        /*0138*/ 	.short	0x001f
        /*013a*/ 	.short	0x0000


	//   ....[24]....
        /*013c*/ 	.word	0x00001050
        /*0140*/ 	.short	0x001f
        /*0142*/ 	.short	0x0000


	//   ....[25]....
        /*0144*/ 	.word	0x000010c0
        /*0148*/ 	.short	0x001f
        /*014a*/ 	.short	0x0000


	//   ....[26]....
        /*014c*/ 	.word	0x00001150
        /*0150*/ 	.short	0x001f
        /*0152*/ 	.short	0x0000


	//   ....[27]....
        /*0154*/ 	.word	0x000011c0
        /*0158*/ 	.short	0x001f
        /*015a*/ 	.short	0x0000


	//   ....[28]....
        /*015c*/ 	.word	0x00001250
        /*0160*/ 	.short	0x001f
        /*0162*/ 	.short	0x0000


	//   ....[29]....
        /*0164*/ 	.word	0x000012c0
        /*0168*/ 	.short	0x001f
        /*016a*/ 	.short	0x0000


	//   ....[30]....
        /*016c*/ 	.word	0x00001350
        /*0170*/ 	.short	0x001d
        /*0172*/ 	.short	0x0000


	//   ....[31]....
        /*0174*/ 	.word	0x000013c0
        /*0178*/ 	.short	0x001d
        /*017a*/ 	.short	0x0000


	//   ....[32]....
        /*017c*/ 	.word	0x000016c0
        /*0180*/ 	.short	0x0015
        /*0182*/ 	.short	0x0000


	//   ....[33]....
        /*0184*/ 	.word	0x00001720
        /*0188*/ 	.short	0x0015
        /*018a*/ 	.short	0x0000


	//   ....[34]....
        /*018c*/ 	.word	0x00001890
        /*0190*/ 	.short	0x0015
        /*0192*/ 	.short	0x0000


	//   ....[35]....
        /*0194*/ 	.word	0x000018e0
        /*0198*/ 	.short	0x0015
        /*019a*/ 	.short	0x0000


	//   ....[36]....
        /*019c*/ 	.word	0x00001a50
        /*01a0*/ 	.short	0x0015
        /*01a2*/ 	.short	0x0000


	//   ....[37]....
        /*01a4*/ 	.word	0x00001aa0
        /*01a8*/ 	.short	0x0015
        /*01aa*/ 	.short	0x0000


	//   ....[38]....
        /*01ac*/ 	.word	0x00001c10
        /*01b0*/ 	.short	0x0015
        /*01b2*/ 	.short	0x0000


	//   ....[39]....
        /*01b4*/ 	.word	0x00001c60
        /*01b8*/ 	.short	0x0015
        /*01ba*/ 	.short	0x0000


	//   ....[40]....
        /*01bc*/ 	.word	0x00001dd0
        /*01c0*/ 	.short	0x0015
        /*01c2*/ 	.short	0x0000


	//   ....[41]....
        /*01c4*/ 	.word	0x00001e20
        /*01c8*/ 	.short	0x0015
        /*01ca*/ 	.short	0x0000


	//   ....[42]....
        /*01cc*/ 	.word	0x00001f90
        /*01d0*/ 	.short	0x0015
        /*01d2*/ 	.short	0x0000


	//   ....[43]....
        /*01d4*/ 	.word	0x00001fe0
        /*01d8*/ 	.short	0x0015
        /*01da*/ 	.short	0x0000


	//   ....[44]....
        /*01dc*/ 	.word	0x00002150
        /*01e0*/ 	.short	0x0015
        /*01e2*/ 	.short	0x0000


	//   ....[45]....
        /*01e4*/ 	.word	0x000021a0
        /*01e8*/ 	.short	0x0015
        /*01ea*/ 	.short	0x0000


	//   ....[46]....
        /*01ec*/ 	.word	0x00002310
        /*01f0*/ 	.short	0x000f
        /*01f2*/ 	.short	0x0000


	//   ....[47]....
        /*01f4*/ 	.word	0x00002360
        /*01f8*/ 	.short	0x000f
        /*01fa*/ 	.short	0x0000


	//   ....[48]....
        /*01fc*/ 	.word	0x00002590
        /*0200*/ 	.short	0x0015
        /*0202*/ 	.short	0x0000


	//   ....[49]....
        /*0204*/ 	.word	0x000025f0
        /*0208*/ 	.short	0x0015
        /*020a*/ 	.short	0x0000


	//   ....[50]....
        /*020c*/ 	.word	0x00002760
        /*0210*/ 	.short	0x0015
        /*0212*/ 	.short	0x0000


	//   ....[51]....
        /*0214*/ 	.word	0x000027b0
        /*0218*/ 	.short	0x0015
        /*021a*/ 	.short	0x0000


	//   ....[52]....
        /*021c*/ 	.word	0x00002920
        /*0220*/ 	.short	0x0015
        /*0222*/ 	.short	0x0000


	//   ....[53]....
        /*0224*/ 	.word	0x00002970
        /*0228*/ 	.short	0x0015
        /*022a*/ 	.short	0x0000


	//   ....[54]....
        /*022c*/ 	.word	0x00002ae0
        /*0230*/ 	.short	0x000f
        /*0232*/ 	.short	0x0000


	//   ....[55]....
        /*0234*/ 	.word	0x00002b30
        /*0238*/ 	.short	0x000f
        /*023a*/ 	.short	0x0000


	//   ....[56]....
        /*023c*/ 	.word	0x00002d40
        /*0240*/ 	.short	0x0015
        /*0242*/ 	.short	0x0000


	//   ....[57]....
        /*0244*/ 	.word	0x00002db0
        /*0248*/ 	.short	0x0015
        /*024a*/ 	.short	0x0000


	//   ....[58]....
        /*024c*/ 	.word	0x00002f40
        /*0250*/ 	.short	0x0013
        /*0252*/ 	.short	0x0000


	//   ....[59]....
        /*0254*/ 	.word	0x00002fb0
        /*0258*/ 	.short	0x0013
        /*025a*/ 	.short	0x0000


	//   ....[60]....
        /*025c*/ 	.word	0x00003130
        /*0260*/ 	.short	0x0009
        /*0262*/ 	.short	0x0000


	//   ....[61]....
        /*0264*/ 	.word	0x00003180
        /*0268*/ 	.short	0x0009
        /*026a*/ 	.short	0x0000


	//----- nvinfo : EIATTR_EXIT_INSTR_OFFSETS
	.align		4
.L_43:
        /*026c*/ 	.byte	0x04, 0x1c
        /*026e*/ 	.short	(.L_45 - .L_44)


	//   ....[0]....
.L_44:
        /*0270*/ 	.word	0x00000080


	//   ....[1]....
        /*0274*/ 	.word	0x00003250


	//----- nvinfo : EIATTR_CRS_STACK_SIZE
	.align		4
.L_45:
        /*0278*/ 	.byte	0x04, 0x1e
        /*027a*/ 	.short	(.L_47 - .L_46)
.L_46:
        /*027c*/ 	.word	0x00000000


	//----- nvinfo : EIATTR_CBANK_PARAM_SIZE
	.align		4
.L_47:
        /*0280*/ 	.byte	0x03, 0x19
        /*0282*/ 	.short	0x0030


	//----- nvinfo : EIATTR_PARAM_CBANK
	.align		4
        /*0284*/ 	.byte	0x04, 0x0a
        /*0286*/ 	.short	(.L_49 - .L_48)
	.align		4
.L_48:
        /*0288*/ 	.word	index@(.nv.constant0._Z21LookupTableV2GradBaseI6__halfLi128ELi8ELi8EEvPT_PKS1_PKllll)
        /*028c*/ 	.short	0x0380
        /*028e*/ 	.short	0x0030


	//----- nvinfo : EIATTR_SW_WAR
	.align		4
.L_49:
        /*0290*/ 	.byte	0x04, 0x36
        /*0292*/ 	.short	(.L_51 - .L_50)
.L_50:
        /*0294*/ 	.word	0x00000008
.L_51:


//--------------------- .nv.info._Z17LookupTableV2GradI6__halfLi256EEvPT_PKS1_PKllll --------------------------
	.section	.nv.info._Z17LookupTableV2GradI6__halfLi256EEvPT_PKS1_PKllll,"",@"SHT_CUDA_INFO"
	.sectionflags	@""
	.align	4


	//----- nvinfo : EIATTR_CUDA_API_VERSION
	.align		4
        /*0000*/ 	.byte	0x04, 0x37
        /*0002*/ 	.short	(.L_53 - .L_52)
.L_52:
        /*0004*/ 	.word	0x00000082


	//----- nvinfo : EIATTR_KPARAM_INFO
	.align		4
.L_53:
        /*0008*/ 	.byte	0x04, 0x17
        /*000a*/ 	.short	(.L_55 - .L_54)
.L_54:
        /*000c*/ 	.word	0x00000000
        /*0010*/ 	.short	0x0005
        /*0012*/ 	.short	0x0028
        /*0014*/ 	.byte	0x00, 0xf0, 0x21, 0x00


	//----- nvinfo : EIATTR_KPARAM_INFO
	.align		4
.L_55:
        /*0018*/ 	.byte	0x04, 0x17
        /*001a*/ 	.short	(.L_57 - .L_56)
.L_56:
        /*001c*/ 	.word	0x00000000
        /*0020*/ 	.short	0x0004
        /*0022*/ 	.short	0x0020
        /*0024*/ 	.byte	0x00, 0xf0, 0x21, 0x00


	//----- nvinfo : EIATTR_KPARAM_INFO
	.align		4
.L_57:
        /*0028*/ 	.byte	0x04, 0x17
        /*002a*/ 	.short	(.L_59 - .L_58)
.L_58:
        /*002c*/ 	.word	0x00000000
        /*0030*/ 	.short	0x0003
        /*0032*/ 	.short	0x0018
        /*0034*/ 	.byte	0x00, 0xf0, 0x21, 0x00


	//----- nvinfo : EIATTR_KPARAM_INFO
	.align		4
.L_59:
        /*0038*/ 	.byte	0x04, 0x17
        /*003a*/ 	.short	(.L_61 - .L_60)
.L_60:
        /*003c*/ 	.word	0x00000000
        /*0040*/ 	.short	0x0002
        /*0042*/ 	.short	0x0010
        /*0044*/ 	.byte	0x00, 0xf5, 0x21, 0x00


	//----- nvinfo : EIATTR_KPARAM_INFO
	.align		4
.L_61:
        /*0048*/ 	.byte	0x04, 0x17
        /*004a*/ 	.short	(.L_63 - .L_62)
.L_62:
        /*004c*/ 	.word	0x00000000
        /*0050*/ 	.short	0x0001
        /*0052*/ 	.short	0x0008
        /*0054*/ 	.byte	0x00, 0xf5, 0x21, 0x00


	//----- nvinfo : EIATTR_KPARAM_INFO
	.align		4
.L_63:
        /*0058*/ 	.byte	0x04, 0x17
        /*005a*/ 	.short	(.L_65 - .L_64)
.L_64:
        /*005c*/ 	.word	0x00000000
        /*0060*/ 	.short	0x0000
        /*0062*/ 	.short	0x0000
        /*0064*/ 	.byte	0x00, 0xf5, 0x21, 0x00


	//----- nvinfo : EIATTR_SPARSE_MMA_MASK
	.align		4
.L_65:
        /*0068*/ 	.byte	0x03, 0x50
        /*006a*/ 	.short	0x0000


	//----- nvinfo : EIATTR_MAXREG_COUNT
	.align		4
        /*006c*/ 	.byte	0x03, 0x1b
        /*006e*/ 	.short	0x00ff


	//----- nvinfo : EIATTR_NUM_BARRIERS
	.align		4
        /*0070*/ 	.byte	0x02, 0x4c
        /*0072*/ 	.byte	0x01
	.zero		1


	//----- nvinfo : EIATTR_MERCURY_ISA_VERSION
	.align		4
        /*0074*/ 	.byte	0x03, 0x5f
        /*0076*/ 	.short	0x0101


	//----- nvinfo : EIATTR_VRC_CTA_INIT_COUNT
	.align		4
        /*0078*/ 	.byte	0x02, 0x4a
	.zero		1
	.zero		1


	//----- nvinfo : EIATTR_EXIT_INSTR_OFFSETS
	.align		4
        /*007c*/ 	.byte	0x04, 0x1c
        /*007e*/ 	.short	(.L_67 - .L_66)


	//   ....[0]....
.L_66:
        /*0080*/ 	.word	0x00000230


	//   ....[1]....
        /*0084*/ 	.word	0x00025870


	//----- nvinfo : EIATTR_CRS_STACK_SIZE
	.align		4
.L_67:
        /*0088*/ 	.byte	0x04, 0x1e
        /*008a*/ 	.short	(.L_69 - .L_68)
.L_68:
        /*008c*/ 	.word	0x00000000


	//----- nvinfo : EIATTR_CBANK_PARAM_SIZE
	.align		4
.L_69:
        /*0090*/ 	.byte	0x03, 0x19
        /*0092*/ 	.short	0x0030


	//----- nvinfo : EIATTR_PARAM_CBANK
	.align		4
        /*0094*/ 	.byte	0x04, 0x0a
        /*0096*/ 	.short	(.L_71 - .L_70)
	.align		4
.L_70:
        /*0098*/ 	.word	index@(.nv.constant0._Z17LookupTableV2GradI6__halfLi256EEvPT_PKS1_PKllll)
        /*009c*/ 	.short	0x0380
        /*009e*/ 	.short	0x0030


	//----- nvinfo : EIATTR_SW_WAR
	.align		4
.L_71:
        /*00a0*/ 	.byte	0x04, 0x36
        /*00a2*/ 	.short	(.L_73 - .L_72)
.L_72:
        /*00a4*/ 	.word	0x00000008
.L_73:


//--------------------- .nv.info._Z21LookupTableV2GradBaseIfLi128ELi8ELi8EEvPT_PKS0_PKllll --------------------------
	.section	.nv.info._Z21LookupTableV2GradBaseIfLi128ELi8ELi8EEvPT_PKS0_PKllll,"",@"SHT_CUDA_INFO"
	.sectionflags	@""
	.align	4


	//----- nvinfo : EIATTR_CUDA_API_VERSION
	.align		4
        /*0000*/ 	.byte	0x04, 0x37
        /*0002*/ 	.short	(.L_75 - .L_74)
.L_74:
        /*0004*/ 	.word	0x00000082


	//----- nvinfo : EIATTR_KPARAM_INFO
	.align		4
.L_75:
        /*0008*/ 	.byte	0x04, 0x17
        /*000a*/ 	.short	(.L_77 - .L_76)
.L_76:
        /*000c*/ 	.word	0x00000000
        /*0010*/ 	.short	0x0005
        /*0012*/ 	.short	0x0028
        /*0014*/ 	.byte	0x00, 0xf0, 0x21, 0x00


	//----- nvinfo : EIATTR_KPARAM_INFO
	.align		4
.L_77:
        /*0018*/ 	.byte	0x04, 0x17
        /*001a*/ 	.short	(.L_79 - .L_78)
.L_78:
        /*001c*/ 	.word	0x00000000
        /*0020*/ 	.short	0x0004
        /*0022*/ 	.short	0x0020
        /*0024*/ 	.byte	0x00, 0xf0, 0x21, 0x00


	//----- nvinfo : EIATTR_KPARAM_INFO
	.align		4
.L_79:
        /*0028*/ 	.byte	0x04, 0x17
        /*002a*/ 	.short	(.L_81 - .L_80)
.L_80:
        /*002c*/ 	.word	0x00000000
        /*0030*/ 	.short	0x0003
        /*0032*/ 	.short	0x0018
        /*0034*/ 	.byte	0x00, 0xf0, 0x21, 0x00


	//----- nvinfo : EIATTR_KPARAM_INFO
	.align		4
.L_81:
        /*0038*/ 	.byte	0x04, 0x17
        /*003a*/ 	.short	(.L_83 - .L_82)
.L_82:
        /*003c*/ 	.word	0x00000000
        /*0040*/ 	.short	0x0002
        /*0042*/ 	.short	0x0010
        /*0044*/ 	.byte	0x00, 0xf5, 0x21, 0x00


	//----- nvinfo : EIATTR_KPARAM_INFO
	.align		4
.L_83:
        /*0048*/ 	.byte	0x04, 0x17
        /*004a*/ 	.short	(.L_85 - .L_84)
.L_84:
        /*004c*/ 	.word	0x00000000
        /*0050*/ 	.short	0x0001
        /*0052*/ 	.short	0x0008
        /*0054*/ 	.byte	0x00, 0xf5, 0x21, 0x00


	//----- nvinfo : EIATTR_KPARAM_INFO
	.align		4
.L_85:
        /*0058*/ 	.byte	0x04, 0x17
        /*005a*/ 	.short	(.L_87 - .L_86)
.L_86:
        /*005c*/ 	.word	0x00000000
        /*0060*/ 	.short	0x0000
        /*0062*/ 	.short	0x0000
        /*0064*/ 	.byte	0x00, 0xf5, 0x21, 0x00


	//----- nvinfo : EIATTR_SPARSE_MMA_MASK
	.align		4
.L_87:
        /*0068*/ 	.byte	0x03, 0x50
        /*006a*/ 	.short	0x0000


	//----- nvinfo : EIATTR_MAXREG_COUNT
	.align		4
        /*006c*/ 	.byte	0x03, 0x1b
        /*006e*/ 	.short	0x00ff


	//----- nvinfo : EIATTR_MERCURY_ISA_VERSION
	.align		4
        /*0070*/ 	.byte	0x03, 0x5f
        /*0072*/ 	.short	0x0101


	//----- nvinfo : EIATTR_VRC_CTA_INIT_COUNT
	.align		4
        /*0074*/ 	.byte	0x02, 0x4a
	.zero		1
	.zero		1


	//----- nvinfo : EIATTR_EXIT_INSTR_OFFSETS
	.align		4
        /*0078*/ 	.byte	0x04, 0x1c
        /*007a*/ 	.short	(.L_89 - .L_88)


	//   ....[0]....
.L_88:
        /*007c*/ 	.word	0x00000080


	//   ....[1]....
        /*0080*/ 	.word	0x00001570


	//----- nvinfo : EIATTR_CRS_STACK_SIZE
	.align		4
.L_89:
        /*0084*/ 	.byte	0x04, 0x1e
        /*0086*/ 	.short	(.L_91 - .L_90)
.L_90:
        /*0088*/ 	.word	0x00000000


	//----- nvinfo : EIATTR_CBANK_PARAM_SIZE
	.align		4
.L_91:
        /*008c*/ 	.byte	0x03, 0x19
        /*008e*/ 	.short	0x0030


	//----- nvinfo : EIATTR_PARAM_CBANK
	.align		4
        /*0090*/ 	.byte	0x04, 0x0a
        /*0092*/ 	.short	(.L_93 - .L_92)
	.align		4
.L_92:
        /*0094*/ 	.word	index@(.nv.constant0._Z21LookupTableV2GradBaseIfLi128ELi8ELi8EEvPT_PKS0_PKllll)
        /*0098*/ 	.short	0x0380
        /*009a*/ 	.short	0x0030


	//----- nvinfo : EIATTR_SW_WAR
	.align		4
.L_93:
        /*009c*/ 	.byte	0x04, 0x36
        /*009e*/ 	.short	(.L_95 - .L_94)
.L_94:
        /*00a0*/ 	.word	0x00000008
.L_95:


//--------------------- .nv.info._Z17LookupTableV2GradIfLi256EEvPT_PKS0_PKllll --------------------------
	.section	.nv.info._Z17LookupTableV2GradIfLi256EEvPT_PKS0_PKllll,"",@"SHT_CUDA_INFO"
	.sectionflags	@""
	.align	4


	//----- nvinfo : EIATTR_CUDA_API_VERSION
	.align		4
        /*0000*/ 	.byte	0x04, 0x37
        /*0002*/ 	.short	(.L_97 - .L_96)
.L_96:
        /*0004*/ 	.word	0x00000082


	//----- nvinfo : EIATTR_KPARAM_INFO
	.align		4
.L_97:
        /*0008*/ 	.byte	0x04, 0x17
        /*000a*/ 	.short	(.L_99 - .L_98)
.L_98:
        /*000c*/ 	.word	0x00000000
        /*0010*/ 	.short	0x0005
        /*0012*/ 	.short	0x0028
        /*0014*/ 	.byte	0x00, 0xf0, 0x21, 0x00


	//----- nvinfo : EIATTR_KPARAM_INFO
	.align		4
.L_99:
        /*0018*/ 	.byte	0x04, 0x17
        /*001a*/ 	.short	(.L_101 - .L_100)
.L_100:
        /*001c*/ 	.word	0x00000000
        /*0020*/ 	.short	0x0004
        /*0022*/ 	.short	0x0020
        /*0024*/ 	.byte	0x00, 0xf0, 0x21, 0x00


	//----- nvinfo : EIATTR_KPARAM_INFO
	.align		4
.L_101:
        /*0028*/ 	.byte	0x04, 0x17
        /*002a*/ 	.short	(.L_103 - .L_102)
.L_102:
        /*002c*/ 	.word	0x00000000
        /*0030*/ 	.short	0x0003
        /*0032*/ 	.short	0x0018
        /*0034*/ 	.byte	0x00, 0xf0, 0x21, 0x00


	//----- nvinfo : EIATTR_KPARAM_INFO
	.align		4
.L_103:
        /*0038*/ 	.byte	0x04, 0x17
        /*003a*/ 	.short	(.L_105 - .L_104)
.L_104:
        /*003c*/ 	.word	0x00000000
        /*0040*/ 	.short	0x0002
        /*0042*/ 	.short	0x0010
        /*0044*/ 	.byte	0x00, 0xf5, 0x21, 0x00


	//----- nvinfo : EIATTR_KPARAM_INFO
	.align		4
.L_105:
        /*0048*/ 	.byte	0x04, 0x17
        /*004a*/ 	.short	(.L_107 - .L_106)
.L_106:
        /*004c*/ 	.word	0x00000000
        /*0050*/ 	.short	0x0001
        /*0052*/ 	.short	0x0008
        /*0054*/ 	.byte	0x00, 0xf5, 0x21, 0x00


	//----- nvinfo : EIATTR_KPARAM_INFO
	.align		4
.L_107:
        /*0058*/ 	.byte	0x04, 0x17
        /*005a*/ 	.short	(.L_109 - .L_108)
.L_108:
        /*005c*/ 	.word	0x00000000
        /*0060*/ 	.short	0x0000
        /*0062*/ 	.short	0x0000
        /*0064*/ 	.byte	0x00, 0xf5, 0x21, 0x00


	//----- nvinfo : EIATTR_SPARSE_MMA_MASK
	.align		4
.L_109:
        /*0068*/ 	.byte	0x03, 0x50
        /*006a*/ 	.short	0x0000


	//----- nvinfo : EIATTR_MAXREG_COUNT
	.align		4
        /*006c*/ 	.byte	0x03, 0x1b
        /*006e*/ 	.short	0x00ff


	//----- nvinfo : EIATTR_NUM_BARRIERS
	.align		4
        /*0070*/ 	.byte	0x02, 0x4c
        /*0072*/ 	.byte	0x01
	.zero		1


	//----- nvinfo : EIATTR_MERCURY_ISA_VERSION
	.align		4
        /*0074*/ 	.byte	0x03, 0x5f
        /*0076*/ 	.short	0x0101


	//----- nvinfo : EIATTR_VRC_CTA_INIT_COUNT
	.align		4
        /*0078*/ 	.byte	0x02, 0x4a
	.zero		1
	.zero		1


	//----- nvinfo : EIATTR_EXIT_INSTR_OFFSETS
	.align		4
        /*007c*/ 	.byte	0x04, 0x1c
        /*007e*/ 	.short	(.L_111 - .L_110)


	//   ....[0]....
.L_110:
        /*0080*/ 	.word	0x00000230


	//   ....[1]....
        /*0084*/ 	.word	0x000257f0


	//----- nvinfo : EIATTR_CRS_STACK_SIZE
	.align		4
.L_111:
        /*0088*/ 	.byte	0x04, 0x1e
        /*008a*/ 	.short	(.L_113 - .L_112)
.L_112:
        /*008c*/ 	.word	0x00000000


	//----- nvinfo : EIATTR_CBANK_PARAM_SIZE
	.align		4
.L_113:
        /*0090*/ 	.byte	0x03, 0x19
        /*0092*/ 	.short	0x0030


	//----- nvinfo : EIATTR_PARAM_CBANK
	.align		4
        /*0094*/ 	.byte	0x04, 0x0a
        /*0096*/ 	.short	(.L_115 - .L_114)
	.align		4
.L_114:
        /*0098*/ 	.word	index@(.nv.constant0._Z17LookupTableV2GradIfLi256EEvPT_PKS0_PKllll)
        /*009c*/ 	.short	0x0380
        /*009e*/ 	.short	0x0030


	//----- nvinfo : EIATTR_SW_WAR
	.align		4
.L_115:
        /*00a0*/ 	.byte	0x04, 0x36
        /*00a2*/ 	.short	(.L_117 - .L_116)
.L_116:
        /*00a4*/ 	.word	0x00000008
.L_117:


//--------------------- .nv.callgraph             --------------------------
	.section	.nv.callgraph,"",@"SHT_CUDA_CALLGRAPH"
	.align	4
	.sectionentsize	8
	.align		4
        /*0000*/ 	.word	0x00000000
	.align		4
        /*0004*/ 	.word	0xffffffff
	.align		4
        /*0008*/ 	.word	0x00000000
	.align		4
        /*000c*/ 	.word	0xfffffffe
	.align		4
        /*0010*/ 	.word	0x00000000
	.align		4
        /*0014*/ 	.word	0xfffffffd
	.align		4
        /*0018*/ 	.word	0x00000000
	.align		4
        /*001c*/ 	.word	0xfffffffc


//--------------------- .text._Z21LookupTableV2GradBaseI6__halfLi128ELi8ELi8EEvPT_PKS1_PKllll --------------------------
	.section	.text._Z21LookupTableV2GradBaseI6__halfLi128ELi8ELi8EEvPT_PKS1_PKllll,"ax",@progbits
	.align	128
        .global         _Z21LookupTableV2GradBaseI6__halfLi128ELi8ELi8EEvPT_PKS1_PKllll
        .type           _Z21LookupTableV2GradBaseI6__halfLi128ELi8ELi8EEvPT_PKS1_PKllll,@function
        .size           _Z21LookupTableV2GradBaseI6__halfLi128ELi8ELi8EEvPT_PKS1_PKllll,(.L_x_1633 - _Z21LookupTableV2GradBaseI6__halfLi128ELi8ELi8EEvPT_PKS1_PKllll)
        .other          _Z21LookupTableV2GradBaseI6__halfLi128ELi8ELi8EEvPT_PKS1_PKllll,@"STO_CUDA_ENTRY STV_DEFAULT"
_Z21LookupTableV2GradBaseI6__halfLi128ELi8ELi8EEvPT_PKS1_PKllll:
.text._Z21LookupTableV2GradBaseI6__halfLi128ELi8ELi8EEvPT_PKS1_PKllll:
[----:B------:R-:W-:Y:S01]  /*0000*/  LDC R1, c[0x0][0x37c] ;  /* 0x0000df00ff017b82 */ /* 0x000fe20000000800 */
[----:B------:R-:W0:Y:S07]  /*0010*/  S2R R11, SR_TID.Y ;  /* 0x00000000000b7919 */ /* 0x000e2e0000002200 */
[----:B------:R-:W0:Y:S01]  /*0020*/  S2UR UR4, SR_CTAID.X ;  /* 0x00000000000479c3 */ /* 0x000e220000002500 */
[----:B------:R-:W1:Y:S01]  /*0030*/  LDCU.64 UR6, c[0x0][0x3a0] ;  /* 0x00007400ff0677ac */ /* 0x000e620008000a00 */
[----:B0-----:R-:W-:-:S04]  /*0040*/  LEA R11, R11, UR4, 0x3 ;  /* 0x000000040b0b7c11 */ /* 0x001fc8000f8e18ff */
[----:B-1----:R-:W-:Y:S02]  /*0050*/  ISETP.GE.U32.AND P0, PT, R11, UR6, PT ;  /* 0x000000060b007c0c */ /* 0x002fe4000bf06070 */
[----:B------:R-:W-:-:S04]  /*0060*/  SHF.R.S32.HI R13, RZ, 0x1f, R11 ;  /* 0x0000001fff0d7819 */ /* 0x000fc8000001140b */
[----:B------:R-:W-:-:S13]  /*0070*/  ISETP.GE.AND.EX P0, PT, R13, UR7, PT, P0 ;  /* 0x000000070d007c0c */ /* 0x000fda000bf06300 */
[----:B------:R-:W-:Y:S05]  /*0080*/  @P0 EXIT ;  /* 0x000000000000094d */ /* 0x000fea0003800000 */
[----:B------:R-:W0:Y:S01]  /*0090*/  S2R R0, SR_TID.X ;  /* 0x0000000000007919 */ /* 0x000e220000002100 */
[----:B------:R-:W1:Y:S01]  /*00a0*/  LDCU.64 UR4, c[0x0][0x3a8] ;  /* 0x00007500ff0477ac */ /* 0x000e620008000a00 */
[----:B------:R-:W-:Y:S01]  /*00b0*/  IMAD.MOV.U32 R12, RZ, RZ, R11 ;  /* 0x000000ffff0c7224 */ /* 0x000fe200078e000b */
[----:B------:R-:W2:Y:S01]  /*00c0*/  LDCU.64 UR6, c[0x0][0x358] ;  /* 0x00006b00ff0677ac */ /* 0x000ea20008000a00 */
[----:B-1----:R-:W-:Y:S01]  /*00d0*/  IMAD.U32 R26, RZ, RZ, UR5 ;  /* 0x00000005ff1a7e24 */ /* 0x002fe2000f8e00ff */
[----:B------:R-:W-:Y:S01]  /*00e0*/  USHF.L.U64.HI UR5, UR4, 0x1, UR5 ;  /* 0x0000000104057899 */ /* 0x000fe20008010205 */
[----:B0-----:R-:W-:-:S04]  /*00f0*/  LOP3.LUT R0, RZ, R0, RZ, 0x33, !PT ;  /* 0x00000000ff007212 */ /* 0x001fc800078e33ff */
[----:B------:R-:W-:Y:S01]  /*0100*/  IADD3 R27, P0, PT, R0, UR4, RZ ;  /* 0x00000004001b7c10 */ /* 0x000fe2000ff1e0ff */
[----:B------:R-:W-:-:S03]  /*0110*/  USHF.L.U32 UR4, UR4, 0x1, URZ ;  /* 0x0000000104047899 */ /* 0x000fc600080006ff */
[----:B------:R-:W-:-:S04]  /*0120*/  IADD3.X R26, PT, PT, R26, -0x1, RZ, P0, !PT ;  /* 0xffffffff1a1a7810 */ /* 0x000fc800007fe4ff */
[----:B------:R-:W-:-:S05]  /*0130*/  SHF.R.U64 R0, R27, 0x7, R26 ;  /* 0x000000071b007819 */ /* 0x000fca000000121a */
[----:B------:R-:W-:-:S05]  /*0140*/  VIADD R0, R0, 0x1 ;  /* 0x0000000100007836 */ /* 0x000fca0000000000 */
[----:B------:R-:W-:-:S04]  /*0150*/  LOP3.LUT R0, R0, 0x7, RZ, 0xc0, !PT ;  /* 0x0000000700007812 */ /* 0x000fc800078ec0ff */
[----:B------:R-:W-:-:S04]  /*0160*/  IADD3 R0, P1, PT, R0, -0x1, RZ ;  /* 0xffffffff00007810 */ /* 0x000fc80007f3e0ff */
[----:B------:R-:W-:Y:S01]  /*0170*/  ISETP.GE.U32.AND P0, PT, R0, 0x3, PT ;  /* 0x000000030000780c */ /* 0x000fe20003f06070 */
[----:B------:R-:W-:-:S05]  /*0180*/  IMAD.X R0, RZ, RZ, -0x1, P1 ;  /* 0xffffffffff007424 */ /* 0x000fca00008e06ff */
[----:B--2---:R-:W-:-:S13]  /*0190*/  ISETP.GE.U32.AND.EX P0, PT, R0, RZ, PT, P0 ;  /* 0x000000ff0000720c */ /* 0x004fda0003f06100 */
.L_x_70:
[----:B0-----:R-:W0:Y:S01]  /*01a0*/  S2R R10, SR_TID.X ;  /* 0x00000000000a7919 */ /* 0x001e220000002100 */
[----:B------:R-:W0:Y:S01]  /*01b0*/  LDCU.64 UR8, c[0x0][0x3a8] ;  /* 0x00007500ff0877ac */ /* 0x000e220008000a00 */
[----:B------:R-:W-:Y:S01]  /*01c0*/  BSSY.RECONVERGENT B0, `(.L_x_0) ;  /* 0x0000301000007945 */ /* 0x000fe20003800200 */
[----:B0-----:R-:W-:-:S04]  /*01d0*/  ISETP.GE.U32.AND P1, PT, R10, UR8, PT ;  /* 0x000000080a007c0c */ /* 0x001fc8000bf26070 */
[----:B------:R-:W-:-:S13]  /*01e0*/  ISETP.GE.AND.EX P1, PT, RZ, UR9, PT, P1 ;  /* 0x00000009ff007c0c */ /* 0x000fda000bf26310 */
[----:B-----5:R-:W-:Y:S05]  /*01f0*/  @P1 BRA `(.L_x_1) ;  /* 0x0000002c00f41947 */ /* 0x020fea0003800000 */
[----:B------:R-:W0:Y:S02]  /*0200*/  LDCU.64 UR8, c[0x0][0x390] ;  /* 0x00007200ff0877ac */ /* 0x000e240008000a00 */
[----:B0-----:R-:W-:-:S04]  /*0210*/  LEA R22, P1, R11, UR8, 0x3 ;  /* 0x000000080b167c11 */ /* 0x001fc8000f8218ff */
[----:B------:R-:W-:-:S06]  /*0220*/  LEA.HI.X R23, R11, UR9, R13, 0x3, P1 ;  /* 0x000000090b177c11 */ /* 0x000fcc00088f1c0d */
[----:B------:R-:W5:Y:S01]  /*0230*/  LDG.E.64 R22, desc[UR6][R22.64] ;  /* 0x0000000616167981 */ /* 0x000f62000c1e1b00 */
[----:B------:R-:W-:Y:S01]  /*0240*/  ISETP.GE.U32.AND P1, PT, R27, 0x780, PT ;  /* 0x000007801b00780c */ /* 0x000fe20003f26070 */
[----:B------:R-:W-:Y:S01]  /*0250*/  BSSY.RECONVERGENT B1, `(.L_x_2) ;  /* 0x0000125000017945 */ /* 0x000fe20003800200 */
[----:B------:R-:W-:Y:S02]  /*0260*/  IMAD.MOV.U32 R9, RZ, RZ, RZ ;  /* 0x000000ffff097224 */ /* 0x000fe400078e00ff */
[----:B------:R-:W-:-:S13]  /*0270*/  ISETP.GE.U32.AND.EX P1, PT, R26, RZ, PT, P1 ;  /* 0x000000ff1a00720c */ /* 0x000fda0003f26110 */
[----:B------:R-:W-:Y:S05]  /*0280*/  @!P1 BRA `(.L_x_3) ;  /* 0x0000001000849947 */ /* 0x000fea0003800000 */
[----:B------:R-:W0:Y:S01]  /*0290*/  LDCU.128 UR8, c[0x0][0x380] ;  /* 0x00007000ff0877ac */ /* 0x000e220008000c00 */
[----:B------:R-:W-:Y:S01]  /*02a0*/  SHF.R.U64 R2, R27, 0x7, R26 ;  /* 0x000000071b027819 */ /* 0x000fe2000000121a */
[----:B-----5:R-:W-:Y:S01]  /*02b0*/  IMAD R3, R22, UR5, RZ ;  /* 0x0000000516037c24 */ /* 0x020fe2000f8e02ff */
[----:B------:R-:W-:Y:S01]  /*02c0*/  SHF.R.U32.HI R7, RZ, 0x1f, R10 ;  /* 0x0000001fff077819 */ /* 0x000fe2000001160a */
[----:B------:R-:W-:Y:S01]  /*02d0*/  IMAD R0, R11, UR5, RZ ;  /* 0x000000050b007c24 */ /* 0x000fe2000f8e02ff */
[----:B------:R-:W-:Y:S01]  /*02e0*/  IADD3 R2, P1, PT, R2, 0x1, RZ ;  /* 0x0000000102027810 */ /* 0x000fe20007f3e0ff */
[----:B------:R-:W-:Y:S02]  /*02f0*/  IMAD R3, R23, UR4, R3 ;  /* 0x0000000417037c24 */ /* 0x000fe4000f8e0203 */
[----:B------:R-:W-:Y:S01]  /*0300*/  IMAD R15, R13, UR4, R0 ;  /* 0x000000040d0f7c24 */ /* 0x000fe2000f8e0200 */
[----:B------:R-:W-:Y:S01]  /*0310*/  LEA.HI.X R0, R26, RZ, RZ, 0x19, P1 ;  /* 0x000000ff1a007211 */ /* 0x000fe200008fccff */
[----:B------:R-:W-:Y:S01]  /*0320*/  IMAD.SHL.U32 R8, R10, 0x2, RZ ;  /* 0x000000020a087824 */ /* 0x000fe200078e00ff */
[----:B------:R-:W-:Y:S01]  /*0330*/  LOP3.LUT R6, R2, 0xfffffff0, RZ, 0xc0, !PT ;  /* 0xfffffff002067812 */ /* 0x000fe200078ec0ff */
[----:B------:R-:W-:-:S02]  /*0340*/  IMAD.MOV.U32 R9, RZ, RZ, RZ ;  /* 0x000000ffff097224 */ /* 0x000fc400078e00ff */
[----:B0-----:R-:W-:Y:S02]  /*0350*/  IMAD.U32 R20, RZ, RZ, UR8 ;  /* 0x00000008ff147e24 */ /* 0x001fe4000f8e00ff */
[----:B------:R-:W-:Y:S02]  /*0360*/  IMAD.U32 R21, RZ, RZ, UR9 ;  /* 0x00000009ff157e24 */ /* 0x000fe4000f8e00ff */
[----:B------:R-:W-:Y:S02]  /*0370*/  IMAD.U32 R18, RZ, RZ, UR10 ;  /* 0x0000000aff127e24 */ /* 0x000fe4000f8e00ff */
[----:B------:R-:W-:Y:S02]  /*0380*/  IMAD.U32 R19, RZ, RZ, UR11 ;  /* 0x0000000bff137e24 */ /* 0x000fe4000f8e00ff */
[----:B------:R-:W-:-:S04]  /*0390*/  IMAD.WIDE.U32 R20, R22, UR4, R20 ;  /* 0x0000000416147c25 */ /* 0x000fc8000f8e0014 */
[----:B------:R-:W-:-:S04]  /*03a0*/  IMAD.WIDE.U32 R18, R11, UR4, R18 ;  /* 0x000000040b127c25 */ /* 0x000fc8000f8e0012 */
[----:B------:R-:W-:Y:S01]  /*03b0*/  IMAD.IADD R5, R21, 0x1, R3 ;  /* 0x0000000115057824 */ /* 0x000fe200078e0203 */
[----:B------:R-:W-:Y:S01]  /*03c0*/  LOP3.LUT R3, R0, 0x3ffffff, RZ, 0xc0, !PT ;  /* 0x03ffffff00037812 */ /* 0x000fe200078ec0ff */
[----:B------:R-:W-:-:S07]  /*03d0*/  IMAD.IADD R4, R19, 0x1, R15 ;  /* 0x0000000113047824 */ /* 0x000fce00078e020f */
.L_x_36:
[C---:B------:R-:W-:Y:S02]  /*03e0*/  IADD3 R16, P2, PT, R8.reuse, R18, RZ ;  /* 0x0000001208107210 */ /* 0x040fe40007f5e0ff */
[----:B------:R-:W-:-:S03]  /*03f0*/  IADD3 R2, P1, PT, R8, R20, RZ ;  /* 0x0000001408027210 */ /* 0x000fc60007f3e0ff */
[C---:B0-----:R-:W-:Y:S01]  /*0400*/  IMAD.X R17, R7.reuse, 0x1, R4, P2 ;  /* 0x0000000107117824 */ /* 0x041fe200010e0604 */
[----:B------:R-:W-:Y:S01]  /*0410*/  LOP3.LUT R14, R2, 0xfffffffd, RZ, 0xc0, !PT ;  /* 0xfffffffd020e7812 */ /* 0x000fe200078ec0ff */
[----:B------:R-:W-:-:S03]  /*0420*/  IMAD.X R15, R7, 0x1, R5, P1 ;  /* 0x00000001070f7824 */ /* 0x000fc600008e0605 */
[----:B------:R0:W5:Y:S01]  /*0430*/  LDG.E.U16 R28, desc[UR6][R16.64] ;  /* 0x00000006101c7981 */ /* 0x000162000c1e1500 */
[----:B------:R-:W-:Y:S01]  /*0440*/  LOP3.LUT R0, R2, 0x2, RZ, 0xc0, !PT ;  /* 0x0000000202007812 */ /* 0x000fe200078ec0ff */
[----:B------:R-:W-:Y:S02]  /*0450*/  BSSY.RECONVERGENT B2, `(.L_x_4) ;  /* 0x000000b000027945 */ /* 0x000fe40003800200 */
[----:B------:R0:W5:Y:S01]  /*0460*/  LD.E R25, desc[UR6][R14.64] ;  /* 0x000000060e197980 */ /* 0x000162000c101900 */
[----:B------:R-:W-:Y:S01]  /*0470*/  ISETP.EQ.U32.AND P1, PT, R0, RZ, PT ;  /* 0x000000ff0000720c */ /* 0x000fe20003f22070 */
[----:B------:R-:W-:-:S05]  /*0480*/  IMAD.MOV.U32 R0, RZ, RZ, 0x3254 ;  /* 0x00003254ff007424 */ /* 0x000fca00078e00ff */
[----:B------:R-:W-:-:S07]  /*0490*/  SEL R30, R0, 0x7610, P1 ;  /* 0x00007610001e7807 */ /* 0x000fce0000800000 */
.L_x_5:
[----:B-----5:R-:W-:-:S05]  /*04a0*/  HADD2 R24, R25, R28.H0_H0 ;  /* 0x2000001c19187230 */ /* 0x020fca0000000000 */
[----:B------:R-:W-:-:S05]  /*04b0*/  PRMT R29, R25, R30, R24 ;  /* 0x0000001e191d7216 */ /* 0x000fca0000000018 */
[----:B------:R-:W2:Y:S02]  /*04c0*/  ATOM.E.CAS.STRONG.GPU PT, R24, [R14], R25, R29 ;  /* 0x000000190e18738b */ /* 0x000ea400001ee11d */
[----:B--2---:R-:W-:Y:S01]  /*04d0*/  ISETP.NE.U32.AND P1, PT, R24, R25, PT ;  /* 0x000000191800720c */ /* 0x004fe20003f25070 */
[----:B------:R-:W-:-:S12]  /*04e0*/  IMAD.MOV.U32 R25, RZ, RZ, R24 ;  /* 0x000000ffff197224 */ /* 0x000fd800078e0018 */
[----:B------:R-:W-:Y:S05]  /*04f0*/  @P1 BRA `(.L_x_5) ;  /* 0xfffffffc00e81947 */ /* 0x000fea000383ffff */
[----:B------:R-:W-:Y:S05]  /*0500*/  BSYNC.RECONVERGENT B2 ;  /* 0x0000000000027941 */ /* 0x000fea0003800200 */
.L_x_4:
[----:B------:R-:W-:Y:S01]  /*0510*/  IADD3 R31, P1, PT, R2, 0x100, RZ ;  /* 0x00000100021f7810 */ /* 0x000fe20007f3e0ff */
[----:B------:R1:W5:Y:S03]  /*0520*/  LDG.E.U16 R30, desc[UR6][R16.64+0x100] ;  /* 0x00010006101e7981 */ /* 0x000366000c1e1500 */
[----:B------:R-:W-:Y:S01]  /*0530*/  LOP3.LUT R24, R31, 0xfffffffd, RZ, 0xc0, !PT ;  /* 0xfffffffd1f187812 */ /* 0x000fe200078ec0ff */
[----:B------:R-:W-:-:S05]  /*0540*/  IMAD.X R25, RZ, RZ, R15, P1 ;  /* 0x000000ffff197224 */ /* 0x000fca00008e060f */
[----:B------:R1:W5:Y:S01]  /*0550*/  LD.E R29, desc[UR6][R24.64] ;  /* 0x00000006181d7980 */ /* 0x000362000c101900 */
[----:B------:R-:W-:Y:S01]  /*0560*/  LOP3.LUT R28, R31, 0x2, RZ, 0xc0, !PT ;  /* 0x000000021f1c7812 */ /* 0x000fe200078ec0ff */
[----:B------:R-:W-:Y:S03]  /*0570*/  BSSY.RECONVERGENT B2, `(.L_x_6) ;  /* 0x0000009000027945 */ /* 0x000fe60003800200 */
[----:B------:R-:W-:-:S04]  /*0580*/  ISETP.EQ.U32.AND P1, PT, R28, RZ, PT ;  /* 0x000000ff1c00720c */ /* 0x000fc80003f22070 */
[----:B------:R-:W-:-:S09]  /*0590*/  SEL R32, R0, 0x7610, P1 ;  /* 0x0000761000207807 */ /* 0x000fd20000800000 */
.L_x_7:
[----:B-----5:R-:W-:-:S05]  /*05a0*/  HADD2 R28, R29, R30.H0_H0 ;  /* 0x2000001e1d1c7230 */ /* 0x020fca0000000000 */
[----:B------:R-:W-:-:S06]  /*05b0*/  PRMT R28, R29, R32, R28 ;  /* 0x000000201d1c7216 */ /* 0x000fcc000000001c */
[----:B------:R-:W2:Y:S02]  /*05c0*/  ATOM.E.CAS.STRONG.GPU PT, R28, [R24], R29, R28 ;  /* 0x0000001d181c738b */ /* 0x000ea400001ee11c */
[----:B--2---:R-:W-:Y:S01]  /*05d0*/  ISETP.NE.U32.AND P1, PT, R28, R29, PT ;  /* 0x0000001d1c00720c */ /* 0x004fe20003f25070 */
[----:B------:R-:W-:-:S12]  /*05e0*/  IMAD.MOV.U32 R29, RZ, RZ, R28 ;  /* 0x000000ffff1d7224 */ /* 0x000fd800078e001c */
[----:B------:R-:W-:Y:S05]  /*05f0*/  @P1 BRA `(.L_x_7) ;  /* 0xfffffffc00e81947 */ /* 0x000fea000383ffff */
[----:B------:R-:W-:Y:S05]  /*0600*/  BSYNC.RECONVERGENT B2 ;  /* 0x0000000000027941 */ /* 0x000fea0003800200 */
.L_x_6:
[----:B------:R-:W-:Y:S01]  /*0610*/  IADD3 R31, P1, PT, R2, 0x200, RZ ;  /* 0x00000200021f7810 */ /* 0x000fe20007f3e0ff */
[----:B------:R2:W5:Y:S03]  /*0620*/  LDG.E.U16 R30, desc[UR6][R16.64+0x200] ;  /* 0x00020006101e7981 */ /* 0x000566000c1e1500 */
[----:B-1----:R-:W-:Y:S01]  /*0630*/  LOP3.LUT R24, R31, 0xfffffffd, RZ, 0xc0, !PT ;  /* 0xfffffffd1f187812 */ /* 0x002fe200078ec0ff */
[----:B------:R-:W-:-:S05]  /*0640*/  IMAD.X R25, RZ, RZ, R15, P1 ;  /* 0x000000ffff197224 */ /* 0x000fca00008e060f */
[----:B------:R2:W5:Y:S01]  /*0650*/  LD.E R29, desc[UR6][R24.64] ;  /* 0x00000006181d7980 */ /* 0x000562000c101900 */
[----:B------:R-:W-:Y:S01]  /*0660*/  LOP3.LUT R28, R31, 0x2, RZ, 0xc0, !PT ;  /* 0x000000021f1c7812 */ /* 0x000fe200078ec0ff */
[----:B------:R-:W-:Y:S03]  /*0670*/  BSSY.RECONVERGENT B2, `(.L_x_8) ;  /* 0x0000009000027945 */ /* 0x000fe60003800200 */
[----:B------:R-:W-:-:S04]  /*0680*/  ISETP.EQ.U32.AND P1, PT, R28, RZ, PT ;  /* 0x000000ff1c00720c */ /* 0x000fc80003f22070 */
[----:B------:R-:W-:-:S09]  /*0690*/  SEL R32, R0, 0x7610, P1 ;  /* 0x0000761000207807 */ /* 0x000fd20000800000 */
.L_x_9:
[----:B-----5:R-:W-:-:S05]  /*06a0*/  HADD2 R28, R29, R30.H0_H0 ;  /* 0x2000001e1d1c7230 */ /* 0x020fca0000000000 */
[----:B------:R-:W-:-:S06]  /*06b0*/  PRMT R28, R29, R32, R28 ;  /* 0x000000201d1c7216 */ /* 0x000fcc000000001c */
[----:B------:R-:W3:Y:S02]  /*06c0*/  ATOM.E.CAS.STRONG.GPU PT, R28, [R24], R29, R28 ;  /* 0x0000001d181c738b */ /* 0x000ee400001ee11c */
[----:B---3--:R-:W-:Y:S01]  /*06d0*/  ISETP.NE.U32.AND P1, PT, R28, R29, PT ;  /* 0x0000001d1c00720c */ /* 0x008fe20003f25070 */
[----:B------:R-:W-:-:S12]  /*06e0*/  IMAD.MOV.U32 R29, RZ, RZ, R28 ;  /* 0x000000ffff1d7224 */ /* 0x000fd800078e001c */
[----:B------:R-:W-:Y:S05]  /*06f0*/  @P1 BRA `(.L_x_9) ;  /* 0xfffffffc00e81947 */ /* 0x000fea000383ffff */
[----:B------:R-:W-:Y:S05]  /*0700*/  BSYNC.RECONVERGENT B2 ;  /* 0x0000000000027941 */ /* 0x000fea0003800200 */
.L_x_8:
[----:B------:R-:W-:Y:S01]  /*0710*/  IADD3 R31, P1, PT, R2, 0x300, RZ ;  /* 0x00000300021f7810 */ /* 0x000fe20007f3e0ff */
[----:B------:R1:W5:Y:S03]  /*0720*/  LDG.E.U16 R30, desc[UR6][R16.64+0x300] ;  /* 0x00030006101e7981 */ /* 0x000366000c1e1500 */
[----:B--2---:R-:W-:Y:S01]  /*0730*/  LOP3.LUT R24, R31, 0xfffffffd, RZ, 0xc0, !PT ;  /* 0xfffffffd1f187812 */ /* 0x004fe200078ec0ff */
[----:B------:R-:W-:-:S05]  /*0740*/  IMAD.X R25, RZ, RZ, R15, P1 ;  /* 0x000000ffff197224 */ /* 0x000fca00008e060f */
[----:B------:R1:W5:Y:S01]  /*0750*/  LD.E R29, desc[UR6][R24.64] ;  /* 0x00000006181d7980 */ /* 0x000362000c101900 */
[----:B------:R-:W-:Y:S01]  /*0760*/  LOP3.LUT R28, R31, 0x2, RZ, 0xc0, !PT ;  /* 0x000000021f1c7812 */ /* 0x000fe200078ec0ff */
[----:B------:R-:W-:Y:S03]  /*0770*/  BSSY.RECONVERGENT B2, `(.L_x_10) ;  /* 0x0000009000027945 */ /* 0x000fe60003800200 */
[----:B------:R-:W-:-:S04]  /*0780*/  ISETP.EQ.U32.AND P1, PT, R28, RZ, PT ;  /* 0x000000ff1c00720c */ /* 0x000fc80003f22070 */
[----:B------:R-:W-:-:S09]  /*0790*/  SEL R32, R0, 0x7610, P1 ;  /* 0x0000761000207807 */ /* 0x000fd20000800000 */
.L_x_11:
[----:B-----5:R-:W-:-:S05]  /*07a0*/  HADD2 R28, R29, R30.H0_H0 ;  /* 0x2000001e1d1c7230 */ /* 0x020fca0000000000 */
[----:B------:R-:W-:-:S06]  /*07b0*/  PRMT R28, R29, R32, R28 ;  /* 0x000000201d1c7216 */ /* 0x000fcc000000001c */
[----:B------:R-:W2:Y:S02]  /*07c0*/  ATOM.E.CAS.STRONG.GPU PT, R28, [R24], R29, R28 ;  /* 0x0000001d181c738b */ /* 0x000ea400001ee11c */
[----:B--2---:R-:W-:Y:S01]  /*07d0*/  ISETP.NE.U32.AND P1, PT, R28, R29, PT ;  /* 0x0000001d1c00720c */ /* 0x004fe20003f25070 */
[----:B------:R-:W-:-:S12]  /*07e0*/  IMAD.MOV.U32 R29, RZ, RZ, R28 ;  /* 0x000000ffff1d7224 */ /* 0x000fd800078e001c */
[----:B------:R-:W-:Y:S05]  /*07f0*/  @P1 BRA `(.L_x_11) ;  /* 0xfffffffc00e81947 */ /* 0x000fea000383ffff */
[----:B------:R-:W-:Y:S05]  /*0800*/  BSYNC.RECONVERGENT B2 ;  /* 0x0000000000027941 */ /* 0x000fea0003800200 */
.L_x_10:
        /* <DEDUP_REMOVED lines=9> */
.L_x_13:
[----:B-----5:R-:W-:-:S05]  /*08a0*/  HADD2 R28, R29, R30.H0_H0 ;  /* 0x2000001e1d1c7230 */ /* 0x020fca0000000000 */
[----:B------:R-:W-:-:S06]  /*08b0*/  PRMT R28, R29, R32, R28 ;  /* 0x000000201d1c7216 */ /* 0x000fcc000000001c */
[----:B------:R-:W3:Y:S02]  /*08c0*/  ATOM.E.CAS.STRONG.GPU PT, R28, [R24], R29, R28 ;  /* 0x0000001d181c738b */ /* 0x000ee400001ee11c */
[----:B---3--:R-:W-:Y:S01]  /*08d0*/  ISETP.NE.U32.AND P1, PT, R28, R29, PT ;  /* 0x0000001d1c00720c */ /* 0x008fe20003f25070 */
[----:B------:R-:W-:-:S12]  /*08e0*/  IMAD.MOV.U32 R29, RZ, RZ, R28 ;  /* 0x000000ffff1d7224 */ /* 0x000fd800078e001c */
[----:B------:R-:W-:Y:S05]  /*08f0*/  @P1 BRA `(.L_x_13) ;  /* 0xfffffffc00e81947 */ /* 0x000fea000383ffff */
[----:B------:R-:W-:Y:S05]  /*0900*/  BSYNC.RECONVERGENT B2 ;  /* 0x0000000000027941 */ /* 0x000fea0003800200 */
.L_x_12:
        /* <DEDUP_REMOVED lines=9> */
.L_x_15:
[----:B-----5:R-:W-:-:S05]  /*09a0*/  HADD2 R28, R29, R30.H0_H0 ;  /* 0x2000001e1d1c7230 */ /* 0x020fca0000000000 */
[----:B------:R-:W-:-:S06]  /*09b0*/  PRMT R28, R29, R32, R28 ;  /* 0x000000201d1c7216 */ /* 0x000fcc000000001c */
[----:B------:R-:W2:Y:S02]  /*09c0*/  ATOM.E.CAS.STRONG.GPU PT, R28, [R24], R29, R28 ;  /* 0x0000001d181c738b */ /* 0x000ea400001ee11c */
[----:B--2---:R-:W-:Y:S01]  /*09d0*/  ISETP.NE.U32.AND P1, PT, R28, R29, PT ;  /* 0x0000001d1c00720c */ /* 0x004fe20003f25070 */
[----:B------:R-:W-:-:S12]  /*09e0*/  IMAD.MOV.U32 R29, RZ, RZ, R28 ;  /* 0x000000ffff1d7224 */ /* 0x000fd800078e001c */
[----:B------:R-:W-:Y:S05]  /*09f0*/  @P1 BRA `(.L_x_15) ;  /* 0xfffffffc00e81947 */ /* 0x000fea000383ffff */
[----:B------:R-:W-:Y:S05]  /*0a00*/  BSYNC.RECONVERGENT B2 ;  /* 0x0000000000027941 */ /* 0x000fea0003800200 */
.L_x_14:
        /* <DEDUP_REMOVED lines=9> */
.L_x_17:
[----:B-----5:R-:W-:-:S05]  /*0aa0*/  HADD2 R28, R29, R30.H0_H0 ;  /* 0x2000001e1d1c7230 */ /* 0x020fca0000000000 */
[----:B------:R-:W-:-:S06]  /*0ab0*/  PRMT R28, R29, R32, R28 ;  /* 0x000000201d1c7216 */ /* 0x000fcc000000001c */
[----:B------:R-:W3:Y:S02]  /*0ac0*/  ATOM.E.CAS.STRONG.GPU PT, R28, [R24], R29, R28 ;  /* 0x0000001d181c738b */ /* 0x000ee400001ee11c */
[----:B---3--:R-:W-:Y:S01]  /*0ad0*/  ISETP.NE.U32.AND P1, PT, R28, R29, PT ;  /* 0x0000001d1c00720c */ /* 0x008fe20003f25070 */
[----:B------:R-:W-:-:S12]  /*0ae0*/  IMAD.MOV.U32 R29, RZ, RZ, R28 ;  /* 0x000000ffff1d7224 */ /* 0x000fd800078e001c */
[----:B------:R-:W-:Y:S05]  /*0af0*/  @P1 BRA `(.L_x_17) ;  /* 0xfffffffc00e81947 */ /* 0x000fea000383ffff */
[----:B------:R-:W-:Y:S05]  /*0b00*/  BSYNC.RECONVERGENT B2 ;  /* 0x0000000000027941 */ /* 0x000fea0003800200 */
.L_x_16:
        /* <DEDUP_REMOVED lines=9> */
.L_x_19:
[----:B-----5:R-:W-:-:S05]  /*0ba0*/  HADD2 R28, R29, R30.H0_H0 ;  /* 0x2000001e1d1c7230 */ /* 0x020fca0000000000 */
[----:B------:R-:W-:-:S06]  /*0bb0*/  PRMT R28, R29, R32, R28 ;  /* 0x000000201d1c7216 */ /* 0x000fcc000000001c */
[----:B------:R-:W2:Y:S02]  /*0bc0*/  ATOM.E.CAS.STRONG.GPU PT, R28, [R24], R29, R28 ;  /* 0x0000001d181c738b */ /* 0x000ea400001ee11c */
[----:B--2---:R-:W-:Y:S01]  /*0bd0*/  ISETP.NE.U32.AND P1, PT, R28, R29, PT ;  /* 0x0000001d1c00720c */ /* 0x004fe20003f25070 */
[----:B------:R-:W-:-:S12]  /*0be0*/  IMAD.MOV.U32 R29, RZ, RZ, R28 ;  /* 0x000000ffff1d7224 */ /* 0x000fd800078e001c */
[----:B------:R-:W-:Y:S05]  /*0bf0*/  @P1 BRA `(.L_x_19) ;  /* 0xfffffffc00e81947 */ /* 0x000fea000383ffff */
[----:B------:R-:W-:Y:S05]  /*0c00*/  BSYNC.RECONVERGENT B2 ;  /* 0x0000000000027941 */ /* 0x000fea0003800200 */
.L_x_18:
        /* <DEDUP_REMOVED lines=9> */
.L_x_21:
[----:B-----5:R-:W-:-:S05]  /*0ca0*/  HADD2 R28, R29, R30.H0_H0 ;  /* 0x2000001e1d1c7230 */ /* 0x020fca0000000000 */
[----:B------:R-:W-:-:S06]  /*0cb0*/  PRMT R28, R29, R32, R28 ;  /* 0x000000201d1c7216 */ /* 0x000fcc000000001c */
[----:B------:R-:W3:Y:S02]  /*0cc0*/  ATOM.E.CAS.STRONG.GPU PT, R28, [R24], R29, R28 ;  /* 0x0000001d181c738b */ /* 0x000ee400001ee11c */
[----:B---3--:R-:W-:Y:S01]  /*0cd0*/  ISETP.NE.U32.AND P1, PT, R28, R29, PT ;  /* 0x0000001d1c00720c */ /* 0x008fe20003f25070 */
[----:B------:R-:W-:-:S12]  /*0ce0*/  IMAD.MOV.U32 R29, RZ, RZ, R28 ;  /* 0x000000ffff1d7224 */ /* 0x000fd800078e001c */
[----:B------:R-:W-:Y:S05]  /*0cf0*/  @P1 BRA `(.L_x_21) ;  /* 0xfffffffc00e81947 */ /* 0x000fea000383ffff */
[----:B------:R-:W-:Y:S05]  /*0d00*/  BSYNC.RECONVERGENT B2 ;  /* 0x0000000000027941 */ /* 0x000fea0003800200 */
.L_x_20:
        /* <DEDUP_REMOVED lines=9> */
.L_x_23:
[----:B-----5:R-:W-:-:S05]  /*0da0*/  HADD2 R28, R29, R30.H0_H0 ;  /* 0x2000001e1d1c7230 */ /* 0x020fca0000000000 */
[----:B------:R-:W-:-:S06]  /*0db0*/  PRMT R28, R29, R32, R28 ;  /* 0x000000201d1c7216 */ /* 0x000fcc000000001c */
[----:B------:R-:W2:Y:S02]  /*0dc0*/  ATOM.E.CAS.STRONG.GPU PT, R28, [R24], R29, R28 ;  /* 0x0000001d181c738b */ /* 0x000ea400001ee11c */
[----:B--2---:R-:W-:Y:S01]  /*0dd0*/  ISETP.NE.U32.AND P1, PT, R28, R29, PT ;  /* 0x0000001d1c00720c */ /* 0x004fe20003f25070 */
[----:B------:R-:W-:-:S12]  /*0de0*/  IMAD.MOV.U32 R29, RZ, RZ, R28 ;  /* 0x000000ffff1d7224 */ /* 0x000fd800078e001c */
[----:B------:R-:W-:Y:S05]  /*0df0*/  @P1 BRA `(.L_x_23) ;  /* 0xfffffffc00e81947 */ /* 0x000fea000383ffff */
[----:B------:R-:W-:Y:S05]  /*0e00*/  BSYNC.RECONVERGENT B2 ;  /* 0x0000000000027941 */ /* 0x000fea0003800200 */
.L_x_22:
        /* <DEDUP_REMOVED lines=9> */
.L_x_25:
[----:B-----5:R-:W-:-:S05]  /*0ea0*/  HADD2 R28, R29, R30.H0_H0 ;  /* 0x2000001e1d1c7230 */ /* 0x020fca0000000000 */
[----:B------:R-:W-:-:S06]  /*0eb0*/  PRMT R28, R29, R32, R28 ;  /* 0x000000201d1c7216 */ /* 0x000fcc000000001c */
[----:B------:R-:W3:Y:S02]  /*0ec0*/  ATOM.E.CAS.STRONG.GPU PT, R28, [R24], R29, R28 ;  /* 0x0000001d181c738b */ /* 0x000ee400001ee11c */
[----:B---3--:R-:W-:Y:S01]  /*0ed0*/  ISETP.NE.U32.AND P1, PT, R28, R29, PT ;  /* 0x0000001d1c00720c */ /* 0x008fe20003f25070 */
[----:B------:R-:W-:-:S12]  /*0ee0*/  IMAD.MOV.U32 R29, RZ, RZ, R28 ;  /* 0x000000ffff1d7224 */ /* 0x000fd800078e001c */
[----:B------:R-:W-:Y:S05]  /*0ef0*/  @P1 BRA `(.L_x_25) ;  /* 0xfffffffc00e81947 */ /* 0x000fea000383ffff */
[----:B------:R-:W-:Y:S05]  /*0f00*/  BSYNC.RECONVERGENT B2 ;  /* 0x0000000000027941 */ /* 0x000fea0003800200 */
.L_x_24:
        /* <DEDUP_REMOVED lines=9> */
.L_x_27:
[----:B-----5:R-:W-:-:S05]  /*0fa0*/  HADD2 R28, R29, R30.H0_H0 ;  /* 0x2000001e1d1c7230 */ /* 0x020fca0000000000 */
[----:B------:R-:W-:-:S06]  /*0fb0*/  PRMT R28, R29, R32, R28 ;  /* 0x000000201d1c7216 */ /* 0x000fcc000000001c */
[----:B------:R-:W2:Y:S02]  /*0fc0*/  ATOM.E.CAS.STRONG.GPU PT, R28, [R24], R29, R28 ;  /* 0x0000001d181c738b */ /* 0x000ea400001ee11c */
[----:B--2---:R-:W-:Y:S01]  /*0fd0*/  ISETP.NE.U32.AND P1, PT, R28, R29, PT ;  /* 0x0000001d1c00720c */ /* 0x004fe20003f25070 */
[----:B------:R-:W-:-:S12]  /*0fe0*/  IMAD.MOV.U32 R29, RZ, RZ, R28 ;  /* 0x000000ffff1d7224 */ /* 0x000fd800078e001c */
[----:B------:R-:W-:Y:S05]  /*0ff0*/  @P1 BRA `(.L_x_27) ;  /* 0xfffffffc00e81947 */ /* 0x000fea000383ffff */
[----:B------:R-:W-:Y:S05]  /*1000*/  BSYNC.RECONVERGENT B2 ;  /* 0x0000000000027941 */ /* 0x000fea0003800200 */
.L_x_26:
        /* <DEDUP_REMOVED lines=9> */
.L_x_29:
[----:B-----5:R-:W-:-:S05]  /*10a0*/  HADD2 R28, R29, R30.H0_H0 ;  /* 0x2000001e1d1c7230 */ /* 0x020fca0000000000 */
[----:B------:R-:W-:-:S06]  /*10b0*/  PRMT R28, R29, R32, R28 ;  /* 0x000000201d1c7216 */ /* 0x000fcc000000001c */
[----:B------:R-:W3:Y:S02]  /*10c0*/  ATOM.E.CAS.STRONG.GPU PT, R28, [R24], R29, R28 ;  /* 0x0000001d181c738b */ /* 0x000ee400001ee11c */
[----:B---3--:R-:W-:Y:S01]  /*10d0*/  ISETP.NE.U32.AND P1, PT, R28, R29, PT ;  /* 0x0000001d1c00720c */ /* 0x008fe20003f25070 */
[----:B------:R-:W-:-:S12]  /*10e0*/  IMAD.MOV.U32 R29, RZ, RZ, R28 ;  /* 0x000000ffff1d7224 */ /* 0x000fd800078e001c */
[----:B------:R-:W-:Y:S05]  /*10f0*/  @P1 BRA `(.L_x_29) ;  /* 0xfffffffc00e81947 */ /* 0x000fea000383ffff */
[----:B------:R-:W-:Y:S05]  /*1100*/  BSYNC.RECONVERGENT B2 ;  /* 0x0000000000027941 */ /* 0x000fea0003800200 */
.L_x_28:
        /* <DEDUP_REMOVED lines=9> */
.L_x_31:
[----:B-----5:R-:W-:-:S05]  /*11a0*/  HADD2 R28, R29, R30.H0_H0 ;  /* 0x2000001e1d1c7230 */ /* 0x020fca0000000000 */
[----:B------:R-:W-:-:S06]  /*11b0*/  PRMT R28, R29, R32, R28 ;  /* 0x000000201d1c7216 */ /* 0x000fcc000000001c */
[----:B------:R-:W2:Y:S02]  /*11c0*/  ATOM.E.CAS.STRONG.GPU PT, R28, [R24], R29, R28 ;  /* 0x0000001d181c738b */ /* 0x000ea400001ee11c */
[----:B--2---:R-:W-:Y:S01]  /*11d0*/  ISETP.NE.U32.AND P1, PT, R28, R29, PT ;  /* 0x0000001d1c00720c */ /* 0x004fe20003f25070 */
[----:B------:R-:W-:-:S12]  /*11e0*/  IMAD.MOV.U32 R29, RZ, RZ, R28 ;  /* 0x000000ffff1d7224 */ /* 0x000fd800078e001c */
[----:B------:R-:W-:Y:S05]  /*11f0*/  @P1 BRA `(.L_x_31) ;  /* 0xfffffffc00e81947 */ /* 0x000fea000383ffff */
[----:B------:R-:W-:Y:S05]  /*1200*/  BSYNC.RECONVERGENT B2 ;  /* 0x0000000000027941 */ /* 0x000fea0003800200 */
.L_x_30:
        /* <DEDUP_REMOVED lines=9> */
.L_x_33:
[----:B-----5:R-:W-:-:S05]  /*12a0*/  HADD2 R28, R29, R30.H0_H0 ;  /* 0x2000001e1d1c7230 */ /* 0x020fca0000000000 */
[----:B------:R-:W-:-:S06]  /*12b0*/  PRMT R28, R29, R32, R28 ;  /* 0x000000201d1c7216 */ /* 0x000fcc000000001c */
[----:B------:R-:W3:Y:S02]  /*12c0*/  ATOM.E.CAS.STRONG.GPU PT, R28, [R24], R29, R28 ;  /* 0x0000001d181c738b */ /* 0x000ee400001ee11c */
[----:B---3--:R-:W-:Y:S01]  /*12d0*/  ISETP.NE.U32.AND P1, PT, R28, R29, PT ;  /* 0x0000001d1c00720c */ /* 0x008fe20003f25070 */
[----:B------:R-:W-:-:S12]  /*12e0*/  IMAD.MOV.U32 R29, RZ, RZ, R28 ;  /* 0x000000ffff1d7224 */ /* 0x000fd800078e001c */
[----:B------:R-:W-:Y:S05]  /*12f0*/  @P1 BRA `(.L_x_33) ;  /* 0xfffffffc00e81947 */ /* 0x000fea000383ffff */
[----:B------:R-:W-:Y:S05]  /*1300*/  BSYNC.RECONVERGENT B2 ;  /* 0x0000000000027941 */ /* 0x000fea0003800200 */
.L_x_32:
[----:B------:R-:W-:Y:S01]  /*1310*/  IADD3 R29, P1, PT, R2, 0xf00, RZ ;  /* 0x00000f00021d7810 */ /* 0x000fe20007f3e0ff */
[----:B0-2---:R0:W5:Y:S03]  /*1320*/  LDG.E.U16 R16, desc[UR6][R16.64+0xf00] ;  /* 0x000f000610107981 */ /* 0x005166000c1e1500 */
[----:B------:R-:W-:Y:S01]  /*1330*/  LOP3.LUT R14, R29, 0xfffffffd, RZ, 0xc0, !PT ;  /* 0xfffffffd1d0e7812 */ /* 0x000fe200078ec0ff */
[----:B------:R-:W-:-:S05]  /*1340*/  IMAD.X R15, RZ, RZ, R15, P1 ;  /* 0x000000ffff0f7224 */ /* 0x000fca00008e060f */
[----:B------:R0:W5:Y:S01]  /*1350*/  LD.E R25, desc[UR6][R14.64] ;  /* 0x000000060e197980 */ /* 0x000162000c101900 */
[----:B------:R-:W-:Y:S01]  /*1360*/  LOP3.LUT R2, R29, 0x2, RZ, 0xc0, !PT ;  /* 0x000000021d027812 */ /* 0x000fe200078ec0ff */
[----:B------:R-:W-:Y:S03]  /*1370*/  BSSY.RECONVERGENT B2, `(.L_x_34) ;  /* 0x0000009000027945 */ /* 0x000fe60003800200 */
[----:B------:R-:W-:-:S04]  /*1380*/  ISETP.EQ.U32.AND P1, PT, R2, RZ, PT ;  /* 0x000000ff0200720c */ /* 0x000fc80003f22070 */
[----:B------:R-:W-:-:S09]  /*1390*/  SEL R2, R0, 0x7610, P1 ;  /* 0x0000761000027807 */ /* 0x000fd20000800000 */
.L_x_35:
[----:B-----5:R-:W-:-:S05]  /*13a0*/  HADD2 R0, R25, R16.H0_H0 ;  /* 0x2000001019007230 */ /* 0x020fca0000000000 */
[----:B------:R-:W-:-:S06]  /*13b0*/  PRMT R0, R25, R2, R0 ;  /* 0x0000000219007216 */ /* 0x000fcc0000000000 */
[----:B------:R-:W2:Y:S02]  /*13c0*/  ATOM.E.CAS.STRONG.GPU PT, R0, [R14], R25, R0 ;  /* 0x000000190e00738b */ /* 0x000ea400001ee100 */
[----:B--2---:R-:W-:Y:S01]  /*13d0*/  ISETP.NE.U32.AND P1, PT, R0, R25, PT ;  /* 0x000000190000720c */ /* 0x004fe20003f25070 */
[----:B------:R-:W-:-:S12]  /*13e0*/  IMAD.MOV.U32 R25, RZ, RZ, R0 ;  /* 0x000000ffff197224 */ /* 0x000fd800078e0000 */
[----:B------:R-:W-:Y:S05]  /*13f0*/  @P1 BRA `(.L_x_35) ;  /* 0xfffffffc00e81947 */ /* 0x000fea000383ffff */
[----:B------:R-:W-:Y:S05]  /*1400*/  BSYNC.RECONVERGENT B2 ;  /* 0x0000000000027941 */ /* 0x000fea0003800200 */
.L_x_34:
[----:B------:R-:W-:Y:S02]  /*1410*/  IADD3 R6, P1, PT, R6, -0x10, RZ ;  /* 0xfffffff006067810 */ /* 0x000fe40007f3e0ff */
[----:B------:R-:W-:Y:S02]  /*1420*/  IADD3 R10, P2, PT, R10, 0x800, RZ ;  /* 0x000008000a0a7810 */ /* 0x000fe40007f5e0ff */
[----:B------:R-:W-:Y:S02]  /*1430*/  IADD3.X R3, PT, PT, R3, -0x1, RZ, P1, !PT ;  /* 0xffffffff03037810 */ /* 0x000fe40000ffe4ff */
[----:B------:R-:W-:Y:S01]  /*1440*/  ISETP.NE.U32.AND P1, PT, R6, RZ, PT ;  /* 0x000000ff0600720c */ /* 0x000fe20003f25070 */
[----:B------:R-:W-:Y:S01]  /*1450*/  IMAD.X R9, RZ, RZ, R9, P2 ;  /* 0x000000ffff097224 */ /* 0x000fe200010e0609 */
[----:B------:R-:W-:Y:S02]  /*1460*/  IADD3 R8, P3, PT, R8, 0x1000, RZ ;  /* 0x0000100008087810 */ /* 0x000fe40007f7e0ff */
[----:B------:R-:W-:-:S03]  /*1470*/  ISETP.NE.AND.EX P1, PT, R3, RZ, PT, P1 ;  /* 0x000000ff0300720c */ /* 0x000fc60003f25310 */
[----:B------:R-:W-:-:S10]  /*1480*/  IMAD.X R7, RZ, RZ, R7, P3 ;  /* 0x000000ffff077224 */ /* 0x000fd400018e0607 */
[----:B------:R-:W-:Y:S05]  /*1490*/  @P1 BRA `(.L_x_36) ;  /* 0xffffffec00d01947 */ /* 0x000fea000383ffff */
.L_x_3:
[----:B------:R-:W-:Y:S05]  /*14a0*/  BSYNC.RECONVERGENT B1 ;  /* 0x0000000000017941 */ /* 0x000fea0003800200 */
.L_x_2:
[----:B------:R-:W-:-:S05]  /*14b0*/  SHF.R.U64 R0, R27, 0x7, R26 ;  /* 0x000000071b007819 */ /* 0x000fca000000121a */
[----:B------:R-:W-:-:S05]  /*14c0*/  VIADD R0, R0, 0x1 ;  /* 0x0000000100007836 */ /* 0x000fca0000000000 */
[----:B------:R-:W-:-:S04]  /*14d0*/  LOP3.LUT R2, R0, 0xf, RZ, 0xc0, !PT ;  /* 0x0000000f00027812 */ /* 0x000fc800078ec0ff */
[----:B------:R-:W-:-:S04]  /*14e0*/  ISETP.NE.U32.AND P1, PT, R2, RZ, PT ;  /* 0x000000ff0200720c */ /* 0x000fc80003f25070 */
[----:B------:R-:W-:-:S13]  /*14f0*/  ISETP.NE.AND.EX P1, PT, RZ, RZ, PT, P1 ;  /* 0x000000ffff00720c */ /* 0x000fda0003f25310 */
[----:B------:R-:W-:Y:S05]  /*1500*/  @!P1 BRA `(.L_x_1) ;  /* 0x0000001c00309947 */ /* 0x000fea0003800000 */
[----:B------:R-:W-:Y:S01]  /*1510*/  IADD3 R2, P2, PT, R2, -0x1, RZ ;  /* 0xffffffff02027810 */ /* 0x000fe20007f5e0ff */
[----:B------:R-:W-:Y:S03]  /*1520*/  BSSY.RECONVERGENT B1, `(.L_x_37) ;  /* 0x00000eb000017945 */ /* 0x000fe60003800200 */
[----:B------:R-:W-:Y:S01]  /*1530*/  ISETP.GE.U32.AND P1, PT, R2, 0x7, PT ;  /* 0x000000070200780c */ /* 0x000fe20003f26070 */
[----:B------:R-:W-:-:S05]  /*1540*/  IMAD.X R2, RZ, RZ, -0x1, P2 ;  /* 0xffffffffff027424 */ /* 0x000fca00010e06ff */
[----:B------:R-:W-:-:S13]  /*1550*/  ISETP.GE.U32.AND.EX P1, PT, R2, RZ, PT, P1 ;  /* 0x000000ff0200720c */ /* 0x000fda0003f26110 */
[----:B------:R-:W-:Y:S05]  /*1560*/  @!P1 BRA `(.L_x_38) ;  /* 0x0000000c00989947 */ /* 0x000fea0003800000 */
[----:B------:R-:W1:Y:S01]  /*1570*/  LDC.64 R6, c[0x0][0x3a8] ;  /* 0x0000ea00ff067b82 */ /* 0x000e620000000a00 */
[----:B0-----:R-:W-:Y:S02]  /*1580*/  IMAD.MOV.U32 R14, RZ, RZ, R10 ;  /* 0x000000ffff0e7224 */ /* 0x001fe400078e000a */
[----:B------:R-:W-:-:S05]  /*1590*/  IMAD.MOV.U32 R15, RZ, RZ, R9 ;  /* 0x000000ffff0f7224 */ /* 0x000fca00078e0009 */
[----:B------:R-:W0:Y:S08]  /*15a0*/  LDC.64 R4, c[0x0][0x388] ;  /* 0x0000e200ff047b82 */ /* 0x000e300000000a00 */
[----:B------:R-:W2:Y:S01]  /*15b0*/  LDC.64 R2, c[0x0][0x380] ;  /* 0x0000e000ff027b82 */ /* 0x000ea20000000a00 */
[-C--:B-1----:R-:W-:Y:S02]  /*15c0*/  IMAD R20, R13, R6.reuse, RZ ;  /* 0x000000060d147224 */ /* 0x082fe400078e02ff */
[----:B-----5:R-:W-:-:S02]  /*15d0*/  IMAD R18, R23, R6, RZ ;  /* 0x0000000617127224 */ /* 0x020fc400078e02ff */
[----:B------:R-:W-:-:S04]  /*15e0*/  IMAD.WIDE.U32 R8, R11, R6, R14 ;  /* 0x000000060b087225 */ /* 0x000fc800078e000e */
[----:B------:R-:W-:-:S04]  /*15f0*/  IMAD.WIDE.U32 R16, R22, R6, R14 ;  /* 0x0000000616107225 */ /* 0x000fc800078e000e */
[-C--:B------:R-:W-:Y:S02]  /*1600*/  IMAD R19, R11, R7.reuse, R20 ;  /* 0x000000070b137224 */ /* 0x080fe400078e0214 */
[----:B------:R-:W-:Y:S01]  /*1610*/  IMAD R15, R22, R7, R18 ;  /* 0x00000007160f7224 */ /* 0x000fe200078e0212 */
[----:B0-----:R-:W-:Y:S01]  /*1620*/  LEA R18, P2, R8, R4, 0x1 ;  /* 0x0000000408127211 */ /* 0x001fe200078408ff */
[----:B------:R-:W-:Y:S01]  /*1630*/  IMAD.IADD R9, R9, 0x1, R19 ;  /* 0x0000000109097824 */ /* 0x000fe200078e0213 */
[----:B--2---:R-:W-:Y:S01]  /*1640*/  LEA R21, P1, R16, R2, 0x1 ;  /* 0x0000000210157211 */ /* 0x004fe200078208ff */
[----:B------:R-:W-:-:S03]  /*1650*/  IMAD.IADD R15, R17, 0x1, R15 ;  /* 0x00000001110f7824 */ /* 0x000fc600078e020f */
[----:B------:R-:W-:Y:S02]  /*1660*/  LEA.HI.X R19, R8, R5, R9, 0x1, P2 ;  /* 0x0000000508137211 */ /* 0x000fe400010f0c09 */
[C---:B------:R-:W-:Y:S02]  /*1670*/  LOP3.LUT R14, R21.reuse, 0xfffffffd, RZ, 0xc0, !PT ;  /* 0xfffffffd150e7812 */ /* 0x040fe400078ec0ff */
[----:B------:R-:W-:Y:S01]  /*1680*/  LEA.HI.X R15, R16, R3, R15, 0x1, P1 ;  /* 0x00000003100f7211 */ /* 0x000fe200008f0c0f */
[----:B------:R0:W5:Y:S01]  /*1690*/  LDG.E.U16 R18, desc[UR6][R18.64] ;  /* 0x0000000612127981 */ /* 0x000162000c1e1500 */
[----:B------:R-:W-:Y:S01]  /*16a0*/  LOP3.LUT R8, R21, 0x2, RZ, 0xc0, !PT ;  /* 0x0000000215087812 */ /* 0x000fe200078ec0ff */
[----:B------:R-:W-:Y:S02]  /*16b0*/  BSSY.RECONVERGENT B2, `(.L_x_39) ;  /* 0x000000b000027945 */ /* 0x000fe40003800200 */
[----:B------:R0:W5:Y:S01]  /*16c0*/  LD.E R9, desc[UR6][R14.64] ;  /* 0x000000060e097980 */ /* 0x000162000c101900 */
[----:B------:R-:W-:Y:S01]  /*16d0*/  ISETP.EQ.U32.AND P1, PT, R8, RZ, PT ;  /* 0x000000ff0800720c */ /* 0x000fe20003f22070 */
[----:B------:R-:W-:-:S05]  /*16e0*/  IMAD.MOV.U32 R8, RZ, RZ, 0x3254 ;  /* 0x00003254ff087424 */ /* 0x000fca00078e00ff */
[----:B------:R-:W-:-:S07]  /*16f0*/  SEL R17, R8, 0x7610, P1 ;  /* 0x0000761008117807 */ /* 0x000fce0000800000 */
.L_x_40:
[----:B-----5:R-:W-:-:S05]  /*1700*/  HADD2 R16, R9, R18.H0_H0 ;  /* 0x2000001209107230 */ /* 0x020fca0000000000 */
[----:B------:R-:W-:-:S06]  /*1710*/  PRMT R16, R9, R17, R16 ;  /* 0x0000001109107216 */ /* 0x000fcc0000000010 */
[----:B------:R-:W2:Y:S02]  /*1720*/  ATOM.E.CAS.STRONG.GPU PT, R16, [R14], R9, R16 ;  /* 0x000000090e10738b */ /* 0x000ea400001ee110 */
[----:B--2---:R-:W-:Y:S01]  /*1730*/  ISETP.NE.U32.AND P1, PT, R16, R9, PT ;  /* 0x000000091000720c */ /* 0x004fe20003f25070 */
[----:B------:R-:W-:-:S12]  /*1740*/  IMAD.MOV.U32 R9, RZ, RZ, R16 ;  /* 0x000000ffff097224 */ /* 0x000fd800078e0010 */
[----:B------:R-:W-:Y:S05]  /*1750*/  @P1 BRA `(.L_x_40) ;  /* 0xfffffffc00e81947 */ /* 0x000fea000383ffff */
[----:B------:R-:W-:Y:S05]  /*1760*/  BSYNC.RECONVERGENT B2 ;  /* 0x0000000000027941 */ /* 0x000fea0003800200 */
.L_x_39:
[-C--:B0-----:R-:W-:Y:S02]  /*1770*/  IMAD R14, R13, R6.reuse, RZ ;  /* 0x000000060d0e7224 */ /* 0x081fe400078e02ff */
[----:B------:R-:W-:Y:S02]  /*1780*/  VIADD R18, R10, 0x80 ;  /* 0x000000800a127836 */ /* 0x000fe40000000000 */
[----:B------:R-:W-:Y:S02]  /*1790*/  IMAD.MOV.U32 R19, RZ, RZ, RZ ;  /* 0x000000ffff137224 */ /* 0x000fe400078e00ff */
[-C--:B------:R-:W-:Y:S02]  /*17a0*/  IMAD R9, R23, R6.reuse, RZ ;  /* 0x0000000617097224 */ /* 0x080fe400078e02ff */
[C---:B------:R-:W-:Y:S02]  /*17b0*/  IMAD R21, R11.reuse, R7, R14 ;  /* 0x000000070b157224 */ /* 0x040fe400078e020e */
[----:B------:R-:W-:-:S04]  /*17c0*/  IMAD.WIDE.U32 R14, R11, R6, R18 ;  /* 0x000000060b0e7225 */ /* 0x000fc800078e0012 */
[----:B------:R-:W-:Y:S01]  /*17d0*/  IMAD R17, R22, R7, R9 ;  /* 0x0000000716117224 */ /* 0x000fe200078e0209 */
[----:B------:R-:W-:Y:S01]  /*17e0*/  LEA R16, P2, R14, R4, 0x1 ;  /* 0x000000040e107211 */ /* 0x000fe200078408ff */
[----:B------:R-:W-:-:S04]  /*17f0*/  IMAD.WIDE.U32 R18, R22, R6, R18 ;  /* 0x0000000616127225 */ /* 0x000fc800078e0012 */
[----:B------:R-:W-:Y:S01]  /*1800*/  IMAD.IADD R9, R21, 0x1, R15 ;  /* 0x0000000115097824 */ /* 0x000fe200078e020f */
[----:B------:R-:W-:Y:S01]  /*1810*/  LEA R21, P1, R18, R2, 0x1 ;  /* 0x0000000212157211 */ /* 0x000fe200078208ff */
[----:B------:R-:W-:-:S03]  /*1820*/  IMAD.IADD R15, R17, 0x1, R19 ;  /* 0x00000001110f7824 */ /* 0x000fc600078e0213 */
[----:B------:R-:W-:Y:S02]  /*1830*/  LEA.HI.X R17, R14, R5, R9, 0x1, P2 ;  /* 0x000000050e117211 */ /* 0x000fe400010f0c09 */
[----:B------:R-:W-:Y:S02]  /*1840*/  LEA.HI.X R15, R18, R3, R15, 0x1, P1 ;  /* 0x00000003120f7211 */ /* 0x000fe400008f0c0f */
[C---:B------:R-:W-:Y:S01]  /*1850*/  LOP3.LUT R14, R21.reuse, 0xfffffffd, RZ, 0xc0, !PT ;  /* 0xfffffffd150e7812 */ /* 0x040fe200078ec0ff */
[----:B------:R0:W5:Y:S01]  /*1860*/  LDG.E.U16 R18, desc[UR6][R16.64] ;  /* 0x0000000610127981 */ /* 0x000162000c1e1500 */
[----:B------:R-:W-:Y:S01]  /*1870*/  LOP3.LUT R9, R21, 0x2, RZ, 0xc0, !PT ;  /* 0x0000000215097812 */ /* 0x000fe200078ec0ff */
[----:B------:R-:W-:Y:S02]  /*1880*/  BSSY.RECONVERGENT B2, `(.L_x_41) ;  /* 0x000000a000027945 */ /* 0x000fe40003800200 */
[----:B------:R0:W5:Y:S01]  /*1890*/  LD.E R19, desc[UR6][R14.64] ;  /* 0x000000060e137980 */ /* 0x000162000c101900 */
[----:B------:R-:W-:-:S04]  /*18a0*/  ISETP.EQ.U32.AND P1, PT, R9, RZ, PT ;  /* 0x000000ff0900720c */ /* 0x000fc80003f22070 */
[----:B------:R-:W-:-:S09]  /*18b0*/  SEL R9, R8, 0x7610, P1 ;  /* 0x0000761008097807 */ /* 0x000fd20000800000 */
.L_x_42:
[----:B0----5:R-:W-:-:S05]  /*18c0*/  HADD2 R16, R19, R18.H0_H0 ;  /* 0x2000001213107230 */ /* 0x021fca0000000000 */
[----:B------:R-:W-:-:S06]  /*18d0*/  PRMT R16, R19, R9, R16 ;  /* 0x0000000913107216 */ /* 0x000fcc0000000010 */
[----:B------:R-:W2:Y:S02]  /*18e0*/  ATOM.E.CAS.STRONG.GPU PT, R16, [R14], R19, R16 ;  /* 0x000000130e10738b */ /* 0x000ea400001ee110 */
[----:B--2---:R-:W-:Y:S01]  /*18f0*/  ISETP.NE.U32.AND P1, PT, R16, R19, PT ;  /* 0x000000131000720c */ /* 0x004fe20003f25070 */
[----:B------:R-:W-:-:S12]  /*1900*/  IMAD.MOV.U32 R19, RZ, RZ, R16 ;  /* 0x000000ffff137224 */ /* 0x000fd800078e0010 */
[----:B------:R-:W-:Y:S05]  /*1910*/  @P1 BRA `(.L_x_42) ;  /* 0xfffffffc00e81947 */ /* 0x000fea000383ffff */
[----:B------:R-:W-:Y:S05]  /*1920*/  BSYNC.RECONVERGENT B2 ;  /* 0x0000000000027941 */ /* 0x000fea0003800200 */
.L_x_41:
[-C--:B------:R-:W-:Y:S02]  /*1930*/  IMAD R14, R13, R6.reuse, RZ ;  /* 0x000000060d0e7224 */ /* 0x080fe400078e02ff */
        /* <DEDUP_REMOVED lines=20> */
.L_x_44:
[----:B0----5:R-:W-:-:S05]  /*1a80*/  HADD2 R16, R19, R18.H0_H0 ;  /* 0x2000001213107230 */ /* 0x021fca0000000000 */
[----:B------:R-:W-:-:S06]  /*1a90*/  PRMT R16, R19, R9, R16 ;  /* 0x0000000913107216 */ /* 0x000fcc0000000010 */
[----:B------:R-:W2:Y:S02]  /*1aa0*/  ATOM.E.CAS.STRONG.GPU PT, R16, [R14], R19, R16 ;  /* 0x000000130e10738b */ /* 0x000ea400001ee110 */
[----:B--2---:R-:W-:Y:S01]  /*1ab0*/  ISETP.NE.U32.AND P1, PT, R16, R19, PT ;  /* 0x000000131000720c */ /* 0x004fe20003f25070 */
[----:B------:R-:W-:-:S12]  /*1ac0*/  IMAD.MOV.U32 R19, RZ, RZ, R16 ;  /* 0x000000ffff137224 */ /* 0x000fd800078e0010 */
[----:B------:R-:W-:Y:S05]  /*1ad0*/  @P1 BRA `(.L_x_44) ;  /* 0xfffffffc00e81947 */ /* 0x000fea000383ffff */
[----:B------:R-:W-:Y:S05]  /*1ae0*/  BSYNC.RECONVERGENT B2 ;  /* 0x0000000000027941 */ /* 0x000fea0003800200 */
.L_x_43:
        /* <DEDUP_REMOVED lines=21> */
.L_x_46:
[----:B0----5:R-:W-:-:S05]  /*1c40*/  HADD2 R16, R19, R18.H0_H0 ;  /* 0x2000001213107230 */ /* 0x021fca0000000000 */
[----:B------:R-:W-:-:S06]  /*1c50*/  PRMT R16, R19, R9, R16 ;  /* 0x0000000913107216 */ /* 0x000fcc0000000010 */
[----:B------:R-:W2:Y:S02]  /*1c60*/  ATOM.E.CAS.STRONG.GPU PT, R16, [R14], R19, R16 ;  /* 0x000000130e10738b */ /* 0x000ea400001ee110 */
[----:B--2---:R-:W-:Y:S01]  /*1c70*/  ISETP.NE.U32.AND P1, PT, R16, R19, PT ;  /* 0x000000131000720c */ /* 0x004fe20003f25070 */
[----:B------:R-:W-:-:S12]  /*1c80*/  IMAD.MOV.U32 R19, RZ, RZ, R16 ;  /* 0x000000ffff137224 */ /* 0x000fd800078e0010 */
[----:B------:R-:W-:Y:S05]  /*1c90*/  @P1 BRA `(.L_x_46) ;  /* 0xfffffffc00e81947 */ /* 0x000fea000383ffff */
[----:B------:R-:W-:Y:S05]  /*1ca0*/  BSYNC.RECONVERGENT B2 ;  /* 0x0000000000027941 */ /* 0x000fea0003800200 */
.L_x_45:
        /* <DEDUP_REMOVED lines=21> */
.L_x_48:
[----:B0----5:R-:W-:-:S05]  /*1e00*/  HADD2 R16, R19, R18.H0_H0 ;  /* 0x2000001213107230 */ /* 0x021fca0000000000 */
[----:B------:R-:W-:-:S06]  /*1e10*/  PRMT R16, R19, R9, R16 ;  /* 0x0000000913107216 */ /* 0x000fcc0000000010 */
[----:B------:R-:W2:Y:S02]  /*1e20*/  ATOM.E.CAS.STRONG.GPU PT, R16, [R14], R19, R16 ;  /* 0x000000130e10738b */ /* 0x000ea400001ee110 */
[----:B--2---:R-:W-:Y:S01]  /*1e30*/  ISETP.NE.U32.AND P1, PT, R16, R19, PT ;  /* 0x000000131000720c */ /* 0x004fe20003f25070 */
[----:B------:R-:W-:-:S12]  /*1e40*/  IMAD.MOV.U32 R19, RZ, RZ, R16 ;  /* 0x000000ffff137224 */ /* 0x000fd800078e0010 */
[----:B------:R-:W-:Y:S05]  /*1e50*/  @P1 BRA `(.L_x_48) ;  /* 0xfffffffc00e81947 */ /* 0x000fea000383ffff */
[----:B------:R-:W-:Y:S05]  /*1e60*/  BSYNC.RECONVERGENT B2 ;  /* 0x0000000000027941 */ /* 0x000fea0003800200 */
.L_x_47:
        /* <DEDUP_REMOVED lines=21> */
.L_x_50:
[----:B0----5:R-:W-:-:S05]  /*1fc0*/  HADD2 R16, R19, R18.H0_H0 ;  /* 0x2000001213107230 */ /* 0x021fca0000000000 */
[----:B------:R-:W-:-:S06]  /*1fd0*/  PRMT R16, R19, R9, R16 ;  /* 0x0000000913107216 */ /* 0x000fcc0000000010 */
[----:B------:R-:W2:Y:S02]  /*1fe0*/  ATOM.E.CAS.STRONG.GPU PT, R16, [R14], R19, R16 ;  /* 0x000000130e10738b */ /* 0x000ea400001ee110 */
[----:B--2---:R-:W-:Y:S01]  /*1ff0*/  ISETP.NE.U32.AND P1, PT, R16, R19, PT ;  /* 0x000000131000720c */ /* 0x004fe20003f25070 */
[----:B------:R-:W-:-:S12]  /*2000*/  IMAD.MOV.U32 R19, RZ, RZ, R16 ;  /* 0x000000ffff137224 */ /* 0x000fd800078e0010 */
[----:B------:R-:W-:Y:S05]  /*2010*/  @P1 BRA `(.L_x_50) ;  /* 0xfffffffc00e81947 */ /* 0x000fea000383ffff */
[----:B------:R-:W-:Y:S05]  /*2020*/  BSYNC.RECONVERGENT B2 ;  /* 0x0000000000027941 */ /* 0x000fea0003800200 */
.L_x_49:
        /* <DEDUP_REMOVED lines=21> */
.L_x_52:
[----:B0----5:R-:W-:-:S05]  /*2180*/  HADD2 R16, R19, R18.H0_H0 ;  /* 0x2000001213107230 */ /* 0x021fca0000000000 */
[----:B------:R-:W-:-:S06]  /*2190*/  PRMT R16, R19, R9, R16 ;  /* 0x0000000913107216 */ /* 0x000fcc0000000010 */
[----:B------:R-:W2:Y:S02]  /*21a0*/  ATOM.E.CAS.STRONG.GPU PT, R16, [R14], R19, R16 ;  /* 0x000000130e10738b */ /* 0x000ea400001ee110 */
[----:B--2---:R-:W-:Y:S01]  /*21b0*/  ISETP.NE.U32.AND P1, PT, R16, R19, PT ;  /* 0x000000131000720c */ /* 0x004fe20003f25070 */
[----:B------:R-:W-:-:S12]  /*21c0*/  IMAD.MOV.U32 R19, RZ, RZ, R16 ;  /* 0x000000ffff137224 */ /* 0x000fd800078e0010 */
[----:B------:R-:W-:Y:S05]  /*21d0*/  @P1 BRA `(.L_x_52) ;  /* 0xfffffffc00e81947 */ /* 0x000fea000383ffff */
[----:B------:R-:W-:Y:S05]  /*21e0*/  BSYNC.RECONVERGENT B2 ;  /* 0x0000000000027941 */ /* 0x000fea0003800200 */
.L_x_51:
[-C--:B------:R-:W-:Y:S02]  /*21f0*/  IMAD R9, R23, R6.reuse, RZ ;  /* 0x0000000617097224 */ /* 0x080fe400078e02ff */
[----:B------:R-:W-:Y:S02]  /*2200*/  VIADD R16, R10, 0x380 ;  /* 0x000003800a107836 */ /* 0x000fe40000000000 */
[----:B------:R-:W-:Y:S02]  /*2210*/  IMAD.MOV.U32 R17, RZ, RZ, RZ ;  /* 0x000000ffff117224 */ /* 0x000fe400078e00ff */
[-C--:B------:R-:W-:Y:S02]  /*2220*/  IMAD R18, R13, R6.reuse, RZ ;  /* 0x000000060d127224 */ /* 0x080fe400078e02ff */
[C---:B------:R-:W-:Y:S02]  /*2230*/  IMAD R9, R22.reuse, R7, R9 ;  /* 0x0000000716097224 */ /* 0x040fe400078e0209 */
[----:B------:R-:W-:-:S04]  /*2240*/  IMAD.WIDE.U32 R14, R22, R6, R16 ;  /* 0x00000006160e7225 */ /* 0x000fc800078e0010 */
[C---:B------:R-:W-:Y:S02]  /*2250*/  IMAD R19, R11.reuse, R7, R18 ;  /* 0x000000070b137224 */ /* 0x040fe400078e0212 */
[----:B------:R-:W-:-:S04]  /*2260*/  IMAD.WIDE.U32 R6, R11, R6, R16 ;  /* 0x000000060b067225 */ /* 0x000fc800078e0010 */
[----:B------:R-:W-:Y:S01]  /*2270*/  IMAD.IADD R9, R9, 0x1, R15 ;  /* 0x0000000109097824 */ /* 0x000fe200078e020f */
[----:B------:R-:W-:Y:S01]  /*2280*/  LEA R15, P1, R14, R2, 0x1 ;  /* 0x000000020e0f7211 */ /* 0x000fe200078208ff */
[----:B------:R-:W-:Y:S01]  /*2290*/  IMAD.IADD R2, R19, 0x1, R7 ;  /* 0x0000000113027824 */ /* 0x000fe200078e0207 */
[----:B------:R-:W-:Y:S02]  /*22a0*/  LEA R4, P2, R6, R4, 0x1 ;  /* 0x0000000406047211 */ /* 0x000fe400078408ff */
[----:B------:R-:W-:Y:S02]  /*22b0*/  LEA.HI.X R3, R14, R3, R9, 0x1, P1 ;  /* 0x000000030e037211 */ /* 0x000fe400008f0c09 */
[----:B------:R-:W-:Y:S02]  /*22c0*/  LEA.HI.X R5, R6, R5, R2, 0x1, P2 ;  /* 0x0000000506057211 */ /* 0x000fe400010f0c02 */
[----:B------:R-:W-:-:S03]  /*22d0*/  LOP3.LUT R2, R15, 0xfffffffd, RZ, 0xc0, !PT ;  /* 0xfffffffd0f027812 */ /* 0x000fc600078ec0ff */
[----:B------:R0:W5:Y:S01]  /*22e0*/  LDG.E.U16 R14, desc[UR6][R4.64] ;  /* 0x00000006040e7981 */ /* 0x000162000c1e1500 */
[----:B------:R-:W-:Y:S01]  /*22f0*/  LOP3.LUT R6, R15, 0x2, RZ, 0xc0, !PT ;  /* 0x000000020f067812 */ /* 0x000fe200078ec0ff */
[----:B------:R-:W-:Y:S02]  /*2300*/  BSSY.RECONVERGENT B2, `(.L_x_53) ;  /* 0x000000a000027945 */ /* 0x000fe40003800200 */
[----:B------:R0:W5:Y:S01]  /*2310*/  LD.E R7, desc[UR6][R2.64] ;  /* 0x0000000602077980 */ /* 0x000162000c101900 */
[----:B------:R-:W-:-:S04]  /*2320*/  ISETP.EQ.U32.AND P1, PT, R6, RZ, PT ;  /* 0x000000ff0600720c */ /* 0x000fc80003f22070 */
[----:B------:R-:W-:-:S09]  /*2330*/  SEL R8, R8, 0x7610, P1 ;  /* 0x0000761008087807 */ /* 0x000fd20000800000 */
.L_x_54:
[----:B0----5:R-:W-:-:S05]  /*2340*/  HADD2 R4, R7, R14.H0_H0 ;  /* 0x2000000e07047230 */ /* 0x021fca0000000000 */
[----:B------:R-:W-:-:S06]  /*2350*/  PRMT R4, R7, R8, R4 ;  /* 0x0000000807047216 */ /* 0x000fcc0000000004 */
[----:B------:R-:W2:Y:S02]  /*2360*/  ATOM.E.CAS.STRONG.GPU PT, R4, [R2], R7, R4 ;  /* 0x000000070204738b */ /* 0x000ea400001ee104 */
[----:B--2---:R-:W-:Y:S01]  /*2370*/  ISETP.NE.U32.AND P1, PT, R4, R7, PT ;  /* 0x000000070400720c */ /* 0x004fe20003f25070 */
[----:B------:R-:W-:-:S12]  /*2380*/  IMAD.MOV.U32 R7, RZ, RZ, R4 ;  /* 0x000000ffff077224 */ /* 0x000fd800078e0004 */
[----:B------:R-:W-:Y:S05]  /*2390*/  @P1 BRA `(.L_x_54) ;  /* 0xfffffffc00e81947 */ /* 0x000fea000383ffff */
[----:B------:R-:W-:Y:S05]  /*23a0*/  BSYNC.RECONVERGENT B2 ;  /* 0x0000000000027941 */ /* 0x000fea0003800200 */
.L_x_53:
[----:B------:R-:W-:Y:S02]  /*23b0*/  VIADD R10, R10, 0x400 ;  /* 0x000004000a0a7836 */ /* 0x000fe40000000000 */
[----:B------:R-:W-:-:S07]  /*23c0*/  IMAD.MOV.U32 R9, RZ, RZ, RZ ;  /* 0x000000ffff097224 */ /* 0x000fce00078e00ff */
.L_x_38:
[----:B------:R-:W-:Y:S05]  /*23d0*/  BSYNC.RECONVERGENT B1 ;  /* 0x0000000000017941 */ /* 0x000fea0003800200 */
.L_x_37:
[----:B------:R-:W-:-:S04]  /*23e0*/  LOP3.LUT R2, R0, 0x7, RZ, 0xc0, !PT ;  /* 0x0000000700027812 */ /* 0x000fc800078ec0ff */
[----:B------:R-:W-:-:S04]  /*23f0*/  ISETP.NE.U32.AND P1, PT, R2, RZ, PT ;  /* 0x000000ff0200720c */ /* 0x000fc80003f25070 */
[----:B------:R-:W-:-:S13]  /*2400*/  ISETP.NE.AND.EX P1, PT, RZ, RZ, PT, P1 ;  /* 0x000000ffff00720c */ /* 0x000fda0003f25310 */
[----:B------:R-:W-:Y:S05]  /*2410*/  @!P1 BRA `(.L_x_1) ;  /* 0x0000000c006c9947 */ /* 0x000fea0003800000 */
[----:B------:R-:W-:Y:S04]  /*2420*/  BSSY.RECONVERGENT B1, `(.L_x_55) ;  /* 0x0000078000017945 */ /* 0x000fe80003800200 */
        /* <DEDUP_REMOVED lines=26> */
.L_x_58:
[----:B-----5:R-:W-:-:S05]  /*25d0*/  HADD2 R16, R9, R18.H0_H0 ;  /* 0x2000001209107230 */ /* 0x020fca0000000000 */
[----:B------:R-:W-:-:S06]  /*25e0*/  PRMT R16, R9, R17, R16 ;  /* 0x0000001109107216 */ /* 0x000fcc0000000010 */
[----:B------:R-:W2:Y:S02]  /*25f0*/  ATOM.E.CAS.STRONG.GPU PT, R16, [R14], R9, R16 ;  /* 0x000000090e10738b */ /* 0x000ea400001ee110 */
[----:B--2---:R-:W-:Y:S01]  /*2600*/  ISETP.NE.U32.AND P1, PT, R16, R9, PT ;  /* 0x000000091000720c */ /* 0x004fe20003f25070 */
[----:B------:R-:W-:-:S12]  /*2610*/  IMAD.MOV.U32 R9, RZ, RZ, R16 ;  /* 0x000000ffff097224 */ /* 0x000fd800078e0010 */
[----:B------:R-:W-:Y:S05]  /*2620*/  @P1 BRA `(.L_x_58) ;  /* 0xfffffffc00e81947 */ /* 0x000fea000383ffff */
[----:B------:R-:W-:Y:S05]  /*2630*/  BSYNC.RECONVERGENT B2 ;  /* 0x0000000000027941 */ /* 0x000fea0003800200 */
.L_x_57:
        /* <DEDUP_REMOVED lines=21> */
.L_x_60:
[----:B-----5:R-:W-:-:S05]  /*2790*/  HADD2 R16, R17, R18.H0_H0 ;  /* 0x2000001211107230 */ /* 0x020fca0000000000 */
[----:B------:R-:W-:-:S06]  /*27a0*/  PRMT R16, R17, R9, R16 ;  /* 0x0000000911107216 */ /* 0x000fcc0000000010 */
[----:B------:R-:W2:Y:S02]  /*27b0*/  ATOM.E.CAS.STRONG.GPU PT, R16, [R14], R17, R16 ;  /* 0x000000110e10738b */ /* 0x000ea400001ee110 */
[----:B--2---:R-:W-:Y:S01]  /*27c0*/  ISETP.NE.U32.AND P1, PT, R16, R17, PT ;  /* 0x000000111000720c */ /* 0x004fe20003f25070 */
[----:B------:R-:W-:-:S12]  /*27d0*/  IMAD.MOV.U32 R17, RZ, RZ, R16 ;  /* 0x000000ffff117224 */ /* 0x000fd800078e0010 */
[----:B------:R-:W-:Y:S05]  /*27e0*/  @P1 BRA `(.L_x_60) ;  /* 0xfffffffc00e81947 */ /* 0x000fea000383ffff */
[----:B------:R-:W-:Y:S05]  /*27f0*/  BSYNC.RECONVERGENT B2 ;  /* 0x0000000000027941 */ /* 0x000fea0003800200 */
.L_x_59:
        /* <DEDUP_REMOVED lines=21> */
.L_x_62:
[----:B-----5:R-:W-:-:S05]  /*2950*/  HADD2 R16, R17, R18.H0_H0 ;  /* 0x2000001211107230 */ /* 0x020fca0000000000 */
[----:B------:R-:W-:-:S06]  /*2960*/  PRMT R16, R17, R9, R16 ;  /* 0x0000000911107216 */ /* 0x000fcc0000000010 */
[----:B------:R-:W2:Y:S02]  /*2970*/  ATOM.E.CAS.STRONG.GPU PT, R16, [R14], R17, R16 ;  /* 0x000000110e10738b */ /* 0x000ea400001ee110 */
[----:B--2---:R-:W-:Y:S01]  /*2980*/  ISETP.NE.U32.AND P1, PT, R16, R17, PT ;  /* 0x000000111000720c */ /* 0x004fe20003f25070 */
[----:B------:R-:W-:-:S12]  /*2990*/  IMAD.MOV.U32 R17, RZ, RZ, R16 ;  /* 0x000000ffff117224 */ /* 0x000fd800078e0010 */
[----:B------:R-:W-:Y:S05]  /*29a0*/  @P1 BRA `(.L_x_62) ;  /* 0xfffffffc00e81947 */ /* 0x000fea000383ffff */
[----:B------:R-:W-:Y:S05]  /*29b0*/  BSYNC.RECONVERGENT B2 ;  /* 0x0000000000027941 */ /* 0x000fea0003800200 */
.L_x_61:
[-C--:B------:R-:W-:Y:S02]  /*29c0*/  IMAD R9, R23, R4.reuse, RZ ;  /* 0x0000000417097224 */ /* 0x080fe400078e02ff */
[----:B------:R-:W-:Y:S02]  /*29d0*/  VIADD R16, R10, 0x180 ;  /* 0x000001800a107836 */ /* 0x000fe40000000000 */
[-C--:B------:R-:W-:Y:S02]  /*29e0*/  IMAD R18, R13, R4.reuse, RZ ;  /* 0x000000040d127224 */ /* 0x080fe400078e02ff */
[----:B------:R-:W-:Y:S02]  /*29f0*/  IMAD.MOV.U32 R17, RZ, RZ, RZ ;  /* 0x000000ffff117224 */ /* 0x000fe400078e00ff */
[C---:B------:R-:W-:Y:S02]  /*2a00*/  IMAD R9, R22.reuse, R5, R9 ;  /* 0x0000000516097224 */ /* 0x040fe400078e0209 */
[----:B0-----:R-:W-:-:S04]  /*2a10*/  IMAD.WIDE.U32 R14, R22, R4, R16 ;  /* 0x00000004160e7225 */ /* 0x001fc800078e0010 */
        /* <DEDUP_REMOVED lines=15> */
.L_x_64:
[----:B0----5:R-:W-:-:S05]  /*2b10*/  HADD2 R2, R7, R14.H0_H0 ;  /* 0x2000000e07027230 */ /* 0x021fca0000000000 */
[----:B------:R-:W-:-:S06]  /*2b20*/  PRMT R2, R7, R8, R2 ;  /* 0x0000000807027216 */ /* 0x000fcc0000000002 */
[----:B------:R-:W2:Y:S02]  /*2b30*/  ATOM.E.CAS.STRONG.GPU PT, R2, [R4], R7, R2 ;  /* 0x000000070402738b */ /* 0x000ea400001ee102 */
[----:B--2---:R-:W-:Y:S01]  /*2b40*/  ISETP.NE.U32.AND P1, PT, R2, R7, PT ;  /* 0x000000070200720c */ /* 0x004fe20003f25070 */
[----:B------:R-:W-:-:S12]  /*2b50*/  IMAD.MOV.U32 R7, RZ, RZ, R2 ;  /* 0x000000ffff077224 */ /* 0x000fd800078e0002 */
[----:B------:R-:W-:Y:S05]  /*2b60*/  @P1 BRA `(.L_x_64) ;  /* 0xfffffffc00e81947 */ /* 0x000fea000383ffff */
[----:B------:R-:W-:Y:S05]  /*2b70*/  BSYNC.RECONVERGENT B2 ;  /* 0x0000000000027941 */ /* 0x000fea0003800200 */
.L_x_63:
[----:B------:R-:W-:Y:S02]  /*2b80*/  VIADD R10, R10, 0x200 ;  /* 0x000002000a0a7836 */ /* 0x000fe40000000000 */
[----:B------:R-:W-:-:S07]  /*2b90*/  IMAD.MOV.U32 R9, RZ, RZ, RZ ;  /* 0x000000ffff097224 */ /* 0x000fce00078e00ff */
.L_x_56:
[----:B------:R-:W-:Y:S05]  /*2ba0*/  BSYNC.RECONVERGENT B1 ;  /* 0x0000000000017941 */ /* 0x000fea0003800200 */
.L_x_55:
[----:B------:R-:W-:-:S04]  /*2bb0*/  LOP3.LUT R0, R0, 0x3, RZ, 0xc0, !PT ;  /* 0x0000000300007812 */ /* 0x000fc800078ec0ff */
[----:B------:R-:W-:-:S04]  /*2bc0*/  ISETP.NE.U32.AND P1, PT, R0, RZ, PT ;  /* 0x000000ff0000720c */ /* 0x000fc80003f25070 */
[----:B------:R-:W-:-:S13]  /*2bd0*/  ISETP.NE.AND.EX P1, PT, RZ, RZ, PT, P1 ;  /* 0x000000ffff00720c */ /* 0x000fda0003f25310 */
[----:B------:R-:W-:Y:S05]  /*2be0*/  @!P1 BRA `(.L_x_1) ;  /* 0x0000000400789947 */ /* 0x000fea0003800000 */
[----:B------:R-:W1:Y:S01]  /*2bf0*/  LDC.64 R2, c[0x0][0x3a8] ;  /* 0x0000ea00ff027b82 */ /* 0x000e620000000a00 */
[----:B------:R-:W-:-:S07]  /*2c00*/  IMAD.MOV.U32 R8, RZ, RZ, R10 ;  /* 0x000000ffff087224 */ /* 0x000fce00078e000a */
[----:B------:R-:W2:Y:S08]  /*2c10*/  LDC.64 R4, c[0x0][0x388] ;  /* 0x0000e200ff047b82 */ /* 0x000eb00000000a00 */
[----:B------:R-:W3:Y:S01]  /*2c20*/  LDC.64 R6, c[0x0][0x380] ;  /* 0x0000e000ff067b82 */ /* 0x000ee20000000a00 */
[-C--:B-1----:R-:W-:Y:S02]  /*2c30*/  IMAD R20, R13, R2.reuse, RZ ;  /* 0x000000020d147224 */ /* 0x082fe400078e02ff */
[----:B-----5:R-:W-:-:S02]  /*2c40*/  IMAD R18, R23, R2, RZ ;  /* 0x0000000217127224 */ /* 0x020fc400078e02ff */
[----:B0-----:R-:W-:-:S04]  /*2c50*/  IMAD.WIDE.U32 R14, R11, R2, R8 ;  /* 0x000000020b0e7225 */ /* 0x001fc800078e0008 */
[----:B------:R-:W-:-:S04]  /*2c60*/  IMAD.WIDE.U32 R16, R22, R2, R8 ;  /* 0x0000000216107225 */ /* 0x000fc800078e0008 */
[-C--:B------:R-:W-:Y:S02]  /*2c70*/  IMAD R9, R11, R3.reuse, R20 ;  /* 0x000000030b097224 */ /* 0x080fe400078e0214 */
[----:B------:R-:W-:Y:S01]  /*2c80*/  IMAD R19, R22, R3, R18 ;  /* 0x0000000316137224 */ /* 0x000fe200078e0212 */
[----:B--2---:R-:W-:Y:S01]  /*2c90*/  LEA R18, P2, R14, R4, 0x1 ;  /* 0x000000040e127211 */ /* 0x004fe200078408ff */
[----:B------:R-:W-:Y:S01]  /*2ca0*/  IMAD.IADD R9, R9, 0x1, R15 ;  /* 0x0000000109097824 */ /* 0x000fe200078e020f */
[----:B---3--:R-:W-:Y:S01]  /*2cb0*/  LEA R21, P1, R16, R6, 0x1 ;  /* 0x0000000610157211 */ /* 0x008fe200078208ff */
[----:B------:R-:W-:-:S03]  /*2cc0*/  IMAD.IADD R15, R19, 0x1, R17 ;  /* 0x00000001130f7824 */ /* 0x000fc600078e0211 */
[----:B------:R-:W-:Y:S02]  /*2cd0*/  LEA.HI.X R19, R14, R5, R9, 0x1, P2 ;  /* 0x000000050e137211 */ /* 0x000fe400010f0c09 */
[C---:B------:R-:W-:Y:S02]  /*2ce0*/  LOP3.LUT R8, R21.reuse, 0xfffffffd, RZ, 0xc0, !PT ;  /* 0xfffffffd15087812 */ /* 0x040fe400078ec0ff */
[----:B------:R-:W-:Y:S01]  /*2cf0*/  LEA.HI.X R9, R16, R7, R15, 0x1, P1 ;  /* 0x0000000710097211 */ /* 0x000fe200008f0c0f */
[----:B------:R0:W5:Y:S01]  /*2d00*/  LDG.E.U16 R18, desc[UR6][R18.64] ;  /* 0x0000000612127981 */ /* 0x000162000c1e1500 */
[----:B------:R-:W-:Y:S01]  /*2d10*/  LOP3.LUT R14, R21, 0x2, RZ, 0xc0, !PT ;  /* 0x00000002150e7812 */ /* 0x000fe200078ec0ff */
[----:B------:R-:W-:Y:S01]  /*2d20*/  IMAD.MOV.U32 R16, RZ, RZ, 0x3254 ;  /* 0x00003254ff107424 */ /* 0x000fe200078e00ff */
[----:B------:R-:W-:Y:S01]  /*2d30*/  ISETP.NE.U32.AND P1, PT, R0, 0x1, PT ;  /* 0x000000010000780c */ /* 0x000fe20003f25070 */
[----:B------:R0:W5:Y:S01]  /*2d40*/  LD.E R15, desc[UR6][R8.64] ;  /* 0x00000006080f7980 */ /* 0x000162000c101900 */
[----:B------:R-:W-:Y:S01]  /*2d50*/  ISETP.EQ.U32.AND P2, PT, R14, RZ, PT ;  /* 0x000000ff0e00720c */ /* 0x000fe20003f42070 */
[----:B------:R-:W-:Y:S01]  /*2d60*/  BSSY.RECONVERGENT B1, `(.L_x_65) ;  /* 0x0000009000017945 */ /* 0x000fe20003800200 */
[----:B------:R-:W-:-:S02]  /*2d70*/  ISETP.NE.AND.EX P1, PT, RZ, RZ, PT, P1 ;  /* 0x000000ffff00720c */ /* 0x000fc40003f25310 */
[----:B------:R-:W-:-:S11]  /*2d80*/  SEL R16, R16, 0x7610, P2 ;  /* 0x0000761010107807 */ /* 0x000fd60001000000 */
.L_x_66:
[----:B-----5:R-:W-:-:S05]  /*2d90*/  HADD2 R14, R15, R18.H0_H0 ;  /* 0x200000120f0e7230 */ /* 0x020fca0000000000 */
[----:B------:R-:W-:-:S06]  /*2da0*/  PRMT R14, R15, R16, R14 ;  /* 0x000000100f0e7216 */ /* 0x000fcc000000000e */
[----:B------:R-:W2:Y:S02]  /*2db0*/  ATOM.E.CAS.STRONG.GPU PT, R14, [R8], R15, R14 ;  /* 0x0000000f080e738b */ /* 0x000ea400001ee10e */
[----:B--2---:R-:W-:Y:S01]  /*2dc0*/  ISETP.NE.U32.AND P2, PT, R14, R15, PT ;  /* 0x0000000f0e00720c */ /* 0x004fe20003f45070 */
[----:B------:R-:W-:-:S12]  /*2dd0*/  IMAD.MOV.U32 R15, RZ, RZ, R14 ;  /* 0x000000ffff0f7224 */ /* 0x000fd800078e000e */
[----:B------:R-:W-:Y:S05]  /*2de0*/  @P2 BRA `(.L_x_66) ;  /* 0xfffffffc00e82947 */ /* 0x000fea000383ffff */
[----:B------:R-:W-:Y:S05]  /*2df0*/  BSYNC.RECONVERGENT B1 ;  /* 0x0000000000017941 */ /* 0x000fea0003800200 */
.L_x_65:
[----:B------:R-:W-:Y:S05]  /*2e00*/  @!P1 BRA `(.L_x_1) ;  /* 0x0000000000f09947 */ /* 0x000fea0003800000 */
[-C--:B0-----:R-:W-:Y:S02]  /*2e10*/  IMAD R8, R23, R2.reuse, RZ ;  /* 0x0000000217087224 */ /* 0x081fe400078e02ff */
[----:B------:R-:W-:Y:S02]  /*2e20*/  VIADD R14, R10, 0x80 ;  /* 0x000000800a0e7836 */ /* 0x000fe40000000000 */
[----:B------:R-:W-:Y:S02]  /*2e30*/  IMAD R16, R13, R2, RZ ;  /* 0x000000020d107224 */ /* 0x000fe400078e02ff */
[----:B------:R-:W-:Y:S02]  /*2e40*/  IMAD.MOV.U32 R15, RZ, RZ, RZ ;  /* 0x000000ffff0f7224 */ /* 0x000fe400078e00ff */
[-C--:B------:R-:W-:Y:S02]  /*2e50*/  IMAD R17, R22, R3.reuse, R8 ;  /* 0x0000000316117224 */ /* 0x080fe400078e0208 */
[----:B------:R-:W-:-:S02]  /*2e60*/  IMAD R19, R11, R3, R16 ;  /* 0x000000030b137224 */ /* 0x000fc400078e0210 */
[----:B------:R-:W-:-:S04]  /*2e70*/  IMAD.WIDE.U32 R8, R11, R2, R14 ;  /* 0x000000020b087225 */ /* 0x000fc800078e000e */
[----:B------:R-:W-:Y:S01]  /*2e80*/  IMAD.WIDE.U32 R14, R22, R2, R14 ;  /* 0x00000002160e7225 */ /* 0x000fe200078e000e */
[----:B------:R-:W-:-:S03]  /*2e90*/  LEA R16, P2, R8, R4, 0x1 ;  /* 0x0000000408107211 */ /* 0x000fc600078408ff */
[----:B------:R-:W-:Y:S01]  /*2ea0*/  IMAD.IADD R9, R19, 0x1, R9 ;  /* 0x0000000113097824 */ /* 0x000fe200078e0209 */
[----:B------:R-:W-:Y:S01]  /*2eb0*/  LEA R19, P1, R14, R6, 0x1 ;  /* 0x000000060e137211 */ /* 0x000fe200078208ff */
[----:B------:R-:W-:-:S03]  /*2ec0*/  IMAD.IADD R15, R17, 0x1, R15 ;  /* 0x00000001110f7824 */ /* 0x000fc600078e020f */
[----:B------:R-:W-:Y:S02]  /*2ed0*/  LEA.HI.X R17, R8, R5, R9, 0x1, P2 ;  /* 0x0000000508117211 */ /* 0x000fe400010f0c09 */
[----:B------:R-:W-:Y:S02]  /*2ee0*/  LEA.HI.X R9, R14, R7, R15, 0x1, P1 ;  /* 0x000000070e097211 */ /* 0x000fe400008f0c0f */
[C---:B------:R-:W-:Y:S01]  /*2ef0*/  LOP3.LUT R8, R19.reuse, 0xfffffffd, RZ, 0xc0, !PT ;  /* 0xfffffffd13087812 */ /* 0x040fe200078ec0ff */
[----:B------:R0:W5:Y:S01]  /*2f00*/  LDG.E.U16 R16, desc[UR6][R16.64] ;  /* 0x0000000610107981 */ /* 0x000162000c1e1500 */
[----:B------:R-:W-:Y:S01]  /*2f10*/  ISETP.NE.U32.AND P1, PT, R0, 0x2, PT ;  /* 0x000000020000780c */ /* 0x000fe20003f25070 */
[----:B------:R-:W-:Y:S01]  /*2f20*/  BSSY.RECONVERGENT B1, `(.L_x_67) ;  /* 0x000000d000017945 */ /* 0x000fe20003800200 */
[----:B------:R-:W-:Y:S01]  /*2f30*/  LOP3.LUT R0, R19, 0x2, RZ, 0xc0, !PT ;  /* 0x0000000213007812 */ /* 0x000fe200078ec0ff */
[----:B------:R0:W5:Y:S01]  /*2f40*/  LD.E R15, desc[UR6][R8.64] ;  /* 0x00000006080f7980 */ /* 0x000162000c101900 */
[----:B------:R-:W-:-:S02]  /*2f50*/  ISETP.NE.AND.EX P1, PT, RZ, RZ, PT, P1 ;  /* 0x000000ffff00720c */ /* 0x000fc40003f25310 */
[----:B------:R-:W-:Y:S01]  /*2f60*/  ISETP.EQ.U32.AND P2, PT, R0, RZ, PT ;  /* 0x000000ff0000720c */ /* 0x000fe20003f42070 */
[----:B------:R-:W-:-:S05]  /*2f70*/  IMAD.MOV.U32 R0, RZ, RZ, 0x3254 ;  /* 0x00003254ff007424 */ /* 0x000fca00078e00ff */
[----:B------:R-:W-:-:S07]  /*2f80*/  SEL R18, R0, 0x7610, P2 ;  /* 0x0000761000127807 */ /* 0x000fce0001000000 */
.L_x_68:
[----:B-----5:R-:W-:-:S05]  /*2f90*/  HADD2 R14, R15, R16.H0_H0 ;  /* 0x200000100f0e7230 */ /* 0x020fca0000000000 */
[----:B------:R-:W-:-:S06]  /*2fa0*/  PRMT R14, R15, R18, R14 ;  /* 0x000000120f0e7216 */ /* 0x000fcc000000000e */
[----:B------:R-:W2:Y:S02]  /*2fb0*/  ATOM.E.CAS.STRONG.GPU PT, R14, [R8], R15, R14 ;  /* 0x0000000f080e738b */ /* 0x000ea400001ee10e */
[----:B--2---:R-:W-:Y:S01]  /*2fc0*/  ISETP.NE.U32.AND P2, PT, R14, R15, PT ;  /* 0x0000000f0e00720c */ /* 0x004fe20003f45070 */
[----:B------:R-:W-:-:S12]  /*2fd0*/  IMAD.MOV.U32 R15, RZ, RZ, R14 ;  /* 0x000000ffff0f7224 */ /* 0x000fd800078e000e */
[----:B------:R-:W-:Y:S05]  /*2fe0*/  @P2 BRA `(.L_x_68) ;  /* 0xfffffffc00e82947 */ /* 0x000fea000383ffff */
[----:B------:R-:W-:Y:S05]  /*2ff0*/  BSYNC.RECONVERGENT B1 ;  /* 0x0000000000017941 */ /* 0x000fea0003800200 */
.L_x_67:
[----:B------:R-:W-:Y:S05]  /*3000*/  @!P1 BRA `(.L_x_1) ;  /* 0x0000000000709947 */ /* 0x000fea0003800000 */
[-C--:B0-----:R-:W-:Y:S02]  /*3010*/  IMAD R9, R23, R2.reuse, RZ ;  /* 0x0000000217097224 */ /* 0x081fe400078e02ff */
[----:B------:R-:W-:Y:S02]  /*3020*/  VIADD R8, R10, 0x100 ;  /* 0x000001000a087836 */ /* 0x000fe40000000000 */
[----:B------:R-:W-:Y:S02]  /*3030*/  IMAD R10, R13, R2, RZ ;  /* 0x000000020d0a7224 */ /* 0x000fe400078e02ff */
[-C--:B------:R-:W-:Y:S02]  /*3040*/  IMAD R13, R22, R3.reuse, R9 ;  /* 0x00000003160d7224 */ /* 0x080fe400078e0209 */
[----:B------:R-:W-:Y:S02]  /*3050*/  IMAD.MOV.U32 R9, RZ, RZ, RZ ;  /* 0x000000ffff097224 */ /* 0x000fe400078e00ff */
        /* <DEDUP_REMOVED lines=16> */
.L_x_69:
[----:B-----5:R-:W-:-:S05]  /*3160*/  HADD2 R0, R3, R4.H0_H0 ;  /* 0x2000000403007230 */ /* 0x020fca0000000000 */
[----:B------:R-:W-:-:S06]  /*3170*/  PRMT R0, R3, R2, R0 ;  /* 0x0000000203007216 */ /* 0x000fcc0000000000 */
[----:B------:R-:W2:Y:S02]  /*3180*/  ATOM.E.CAS.STRONG.GPU PT, R0, [R22], R3, R0 ;  /* 0x000000031600738b */ /* 0x000ea400001ee100 */
[----:B--2---:R-:W-:Y:S01]  /*3190*/  ISETP.NE.U32.AND P1, PT, R0, R3, PT ;  /* 0x000000030000720c */ /* 0x004fe20003f25070 */
[----:B------:R-:W-:-:S12]  /*31a0*/  IMAD.MOV.U32 R3, RZ, RZ, R0 ;  /* 0x000000ffff037224 */ /* 0x000fd800078e0000 */
[----:B------:R-:W-:Y:S05]  /*31b0*/  @P1 BRA `(.L_x_69) ;  /* 0xfffffffc00e81947 */ /* 0x000fea000383ffff */
[----:B------:R-:W-:Y:S05]  /*31c0*/  BSYNC.RECONVERGENT B1 ;  /* 0x0000000000017941 */ /* 0x000fea0003800200 */
.L_x_1:
[----:B------:R-:W-:Y:S05]  /*31d0*/  BSYNC.RECONVERGENT B0 ;  /* 0x0000000000007941 */ /* 0x000fea0003800200 */
.L_x_0:
[----:B------:R-:W1:Y:S01]  /*31e0*/  LDCU.64 UR8, c[0x0][0x3a0] ;  /* 0x00007400ff0877ac */ /* 0x000e620008000a00 */
[----:B------:R-:W-:-:S04]  /*31f0*/  VIADD R11, R12, 0x40 ;  /* 0x000000400c0b7836 */ /* 0x000fc80000000000 */
[--C-:B------:R-:W-:Y:S01]  /*3200*/  IMAD.MOV.U32 R12, RZ, RZ, R11.reuse ;  /* 0x000000ffff0c7224 */ /* 0x100fe200078e000b */
[----:B------:R-:W-:Y:S02]  /*3210*/  SHF.R.S32.HI R13, RZ, 0x1f, R11 ;  /* 0x0000001fff0d7819 */ /* 0x000fe4000001140b */
[----:B-1----:R-:W-:-:S04]  /*3220*/  ISETP.GE.U32.AND P1, PT, R11, UR8, PT ;  /* 0x000000080b007c0c */ /* 0x002fc8000bf26070 */
[----:B------:R-:W-:-:S13]  /*3230*/  ISETP.GE.AND.EX P1, PT, R13, UR9, PT, P1 ;  /* 0x000000090d007c0c */ /* 0x000fda000bf26310 */
[----:B------:R-:W-:Y:S05]  /*3240*/  @!P1 BRA `(.L_x_70) ;  /* 0xffffffcc00d49947 */ /* 0x000fea000383ffff */
[----:B------:R-:W-:Y:S05]  /*3250*/  EXIT ;  /* 0x000000000000794d */ /* 0x000fea0003800000 */
.L_x_71:
[----:B------:R-:W-:-:S00]  /*3260*/  BRA `(.L_x_71) ;  /* 0xfffffffc00fc7947 */ /* 0x000fc0000383ffff */
[----:B------:R-:W-:-:S00]  /*3270*/  NOP ;  /* 0x0000000000007918 */ /* 0x000fc00000000000 */
        /* <DEDUP_REMOVED lines=8> */
.L_x_1633:


//--------------------- .text._Z17LookupTableV2GradI6__halfLi256EEvPT_PKS1_PKllll --------------------------
	.section	.text._Z17LookupTableV2GradI6__halfLi256EEvPT_PKS1_PKllll,"ax",@progbits
	.align	128
        .global         _Z17LookupTableV2GradI6__halfLi256EEvPT_PKS1_PKllll
        .type           _Z17LookupTableV2GradI6__halfLi256EEvPT_PKS1_PKllll,@function
        .size           _Z17LookupTableV2GradI6__halfLi256EEvPT_PKS1_PKllll,(.L_x_1631 - _Z17LookupTableV2GradI6__halfLi256EEvPT_PKS1_PKllll)
        .other          _Z17LookupTableV2GradI6__halfLi256EEvPT_PKS1_PKllll,@"STO_CUDA_ENTRY STV_DEFAULT"
_Z17LookupTableV2GradI6__halfLi256EEvPT_PKS1_PKllll:
.text._Z17LookupTableV2GradI6__halfLi256EEvPT_PKS1_PKllll:
[----:B------:R-:W-:Y:S08]  /*0000*/  LDC R1, c[0x0][0x37c] ;  /* 0x0000df00ff017b82 */ /* 0x000ff00000000800 */
[----:B------:R-:W0:Y:S01]  /*0010*/  LDC.64 R2, c[0x0][0x398] ;  /* 0x0000e600ff027b82 */ /* 0x000e220000000a00 */
[----:B------:R-:W0:Y:S01]  /*0020*/  LDCU UR4, c[0x0][0x370] ;  /* 0x00006e00ff0477ac */ /* 0x000e220008000800 */
[----:B------:R-:W1:Y:S01]  /*0030*/  LDCU.64 UR6, c[0x0][0x358] ;  /* 0x00006b00ff0677ac */ /* 0x000e620008000a00 */
[----:B0-----:R-:W-:-:S04]  /*0040*/  IADD3 R0, P0, PT, R2, UR4, RZ ;  /* 0x0000000402007c10 */ /* 0x001fc8000ff1e0ff */
[----:B------:R-:W-:-:S04]  /*0050*/  IADD3 R0, P1, PT, R0, -0x1, RZ ;  /* 0xffffffff00007810 */ /* 0x000fc80007f3e0ff */
[----:B------:R-:W-:-:S04]  /*0060*/  IADD3.X R3, PT, PT, RZ, -0x1, R3, P1, P0 ;  /* 0xffffffffff037810 */ /* 0x000fc80000fe0403 */
[----:B------:R-:W-:-:S13]  /*0070*/  ISETP.NE.U32.AND P0, PT, R3, RZ, PT ;  /* 0x000000ff0300720c */ /* 0x000fda0003f05070 */
[----:B-1----:R-:W-:Y:S05]  /*0080*/  @P0 BRA `(.L_x_72) ;  /* 0x0000000000500947 */ /* 0x002fea0003800000 */
[----:B------:R-:W0:Y:S01]  /*0090*/  I2F.U32.RP R4, UR4 ;  /* 0x0000000400047d06 */ /* 0x000e220008209000 */
[----:B------:R-:W-:Y:S01]  /*00a0*/  ISETP.NE.U32.AND P2, PT, RZ, UR4, PT ;  /* 0x00000004ff007c0c */ /* 0x000fe2000bf45070 */
[----:B------:R-:W-:-:S06]  /*00b0*/  IMAD.MOV.U32 R9, RZ, RZ, RZ ;  /* 0x000000ffff097224 */ /* 0x000fcc00078e00ff */
[----:B0-----:R-:W0:Y:S02]  /*00c0*/  MUFU.RCP R4, R4 ;  /* 0x0000000400047308 */ /* 0x001e240000001000 */
[----:B0-----:R-:W-:-:S06]  /*00d0*/  VIADD R2, R4, 0xffffffe ;  /* 0x0ffffffe04027836 */ /* 0x001fcc0000000000 */
[----:B------:R0:W1:Y:S02]  /*00e0*/  F2I.FTZ.U32.TRUNC.NTZ R3, R2 ;  /* 0x0000000200037305 */ /* 0x000064000021f000 */
[----:B0-----:R-:W-:Y:S02]  /*00f0*/  IMAD.MOV.U32 R2, RZ, RZ, RZ ;  /* 0x000000ffff027224 */ /* 0x001fe400078e00ff */
[----:B-1----:R-:W-:-:S04]  /*0100*/  IMAD.MOV R5, RZ, RZ, -R3 ;  /* 0x000000ffff057224 */ /* 0x002fc800078e0a03 */
[----:B------:R-:W-:-:S04]  /*0110*/  IMAD R5, R5, UR4, RZ ;  /* 0x0000000405057c24 */ /* 0x000fc8000f8e02ff */
[----:B------:R-:W-:-:S06]  /*0120*/  IMAD.HI.U32 R3, R3, R5, R2 ;  /* 0x0000000503037227 */ /* 0x000fcc00078e0002 */
[----:B------:R-:W-:-:S04]  /*0130*/  IMAD.HI.U32 R8, R3, R0, RZ ;  /* 0x0000000003087227 */ /* 0x000fc800078e00ff */
[----:B------:R-:W-:-:S04]  /*0140*/  IMAD.MOV R3, RZ, RZ, -R8 ;  /* 0x000000ffff037224 */ /* 0x000fc800078e0a08 */
[----:B------:R-:W-:-:S05]  /*0150*/  IMAD R0, R3, UR4, R0 ;  /* 0x0000000403007c24 */ /* 0x000fca000f8e0200 */
[----:B------:R-:W-:-:S13]  /*0160*/  ISETP.GE.U32.AND P0, PT, R0, UR4, PT ;  /* 0x0000000400007c0c */ /* 0x000fda000bf06070 */
[----:B------:R-:W-:Y:S02]  /*0170*/  @P0 VIADD R0, R0, -UR4 ;  /* 0x8000000400000c36 */ /* 0x000fe40008000000 */
[----:B------:R-:W-:-:S03]  /*0180*/  @P0 VIADD R8, R8, 0x1 ;  /* 0x0000000108080836 */ /* 0x000fc60000000000 */
[----:B------:R-:W-:-:S13]  /*0190*/  ISETP.GE.U32.AND P1, PT, R0, UR4, PT ;  /* 0x0000000400007c0c */ /* 0x000fda000bf26070 */
[----:B------:R-:W-:Y:S01]  /*01a0*/  @P1 VIADD R8, R8, 0x1 ;  /* 0x0000000108081836 */ /* 0x000fe20000000000 */
[----:B------:R-:W-:Y:S01]  /*01b0*/  @!P2 LOP3.LUT R8, RZ, UR4, RZ, 0x33, !PT ;  /* 0x00000004ff08ac12 */ /* 0x000fe2000f8e33ff */
[----:B------:R-:W-:Y:S06]  /*01c0*/  BRA `(.L_x_73) ;  /* 0x0000000000087947 */ /* 0x000fec0003800000 */
.L_x_72:
[----:B------:R-:W-:-:S07]  /*01d0*/  MOV R2, 0x1f0 ;  /* 0x000001f000027802 */ /* 0x000fce0000000f00 */
[----:B------:R-:W-:Y:S05]  /*01e0*/  CALL.REL.NOINC `($__internal_0_$__cuda_sm20_div_s64) ;  /* 0x0000025400a47944 */ /* 0x000fea0003c00000 */
.L_x_73:
[----:B------:R-:W0:Y:S08]  /*01f0*/  LDC.64 R2, c[0x0][0x3a0] ;  /* 0x0000e800ff027b82 */ /* 0x000e300000000a00 */
[----:B------:R-:W1:Y:S01]  /*0200*/  S2UR UR4, SR_CTAID.X ;  /* 0x00000000000479c3 */ /* 0x000e620000002500 */
[----:B0-----:R-:W-:-:S04]  /*0210*/  ISETP.GE.U32.AND P0, PT, R2, 0x1, PT ;  /* 0x000000010200780c */ /* 0x001fc80003f06070 */
[----:B------:R-:W-:-:S13]  /*0220*/  ISETP.GE.AND.EX P0, PT, R3, RZ, PT, P0 ;  /* 0x000000ff0300720c */ /* 0x000fda0003f06300 */
[----:B-1----:R-:W-:Y:S05]  /*0230*/  @!P0 EXIT ;  /* 0x000000000000894d */ /* 0x002fea0003800000 */
[----:B------:R-:W0:Y:S01]  /*0240*/  S2R R7, SR_TID.X ;  /* 0x0000000000077919 */ /* 0x000e220000002100 */
[----:B------:R-:W1:Y:S01]  /*0250*/  S2UR UR5, SR_CgaCtaId ;  /* 0x00000000000579c3 */ /* 0x000e620000008800 */
[----:B------:R-:W-:Y:S02]  /*0260*/  IMAD R5, R9, UR4, RZ ;  /* 0x0000000409057c24 */ /* 0x000fe4000f8e02ff */
[----:B------:R-:W-:Y:S01]  /*0270*/  IMAD.WIDE.U32 R2, R8, UR4, RZ ;  /* 0x0000000408027c25 */ /* 0x000fe2000f8e00ff */
[----:B------:R-:W-:-:S03]  /*0280*/  UMOV UR4, 0x400 ;  /* 0x0000040000047882 */ /* 0x000fc60000000000 */
[----:B------:R-:W-:Y:S01]  /*0290*/  IMAD.MOV.U32 R10, RZ, RZ, RZ ;  /* 0x000000ffff0a7224 */ /* 0x000fe200078e00ff */
[----:B------:R-:W-:Y:S02]  /*02a0*/  IADD3 R0, PT, PT, R3, R5, RZ ;  /* 0x0000000503007210 */ /* 0x000fe40007ffe0ff */
[----:B------:R-:W-:-:S05]  /*02b0*/  IADD3 R6, P0, PT, R8, R2, RZ ;  /* 0x0000000208067210 */ /* 0x000fca0007f1e0ff */
[----:B------:R-:W-:Y:S02]  /*02c0*/  IMAD.X R8, R9, 0x1, R0, P0 ;  /* 0x0000000109087824 */ /* 0x000fe400000e0600 */
[----:B------:R-:W-:Y:S01]  /*02d0*/  IMAD.MOV.U32 R9, RZ, RZ, RZ ;  /* 0x000000ffff097224 */ /* 0x000fe200078e00ff */
[----:B-1----:R-:W-:-:S06]  /*02e0*/  ULEA UR4, UR5, UR4, 0x18 ;  /* 0x0000000405047291 */ /* 0x002fcc000f8ec0ff */
[----:B0-----:R-:W-:-:S07]  /*02f0*/  LEA R11, R7, UR4, 0x3 ;  /* 0x00000004070b7c11 */ /* 0x001fce000f8e18ff */
.L_x_844:
[----:B0-----:R-:W0:Y:S01]  /*0300*/  LDCU.64 UR4, c[0x0][0x390] ;  /* 0x00007200ff0477ac */ /* 0x001e220008000a00 */
[----:B------:R-:W-:-:S05]  /*0310*/  IADD3 R4, P0, PT, R7, R10, RZ ;  /* 0x0000000a07047210 */ /* 0x000fca0007f1e0ff */
[----:B------:R-:W-:Y:S01]  /*0320*/  IMAD.X R5, RZ, RZ, R9, P0 ;  /* 0x000000ffff057224 */ /* 0x000fe200000e0609 */
[----:B0-----:R-:W-:-:S04]  /*0330*/  LEA R12, P0, R4, UR4, 0x3 ;  /* 0x00000004040c7c11 */ /* 0x001fc8000f8018ff */
[----:B------:R-:W-:Y:S01]  /*0340*/  LEA.HI.X R13, R4, UR5, R5, 0x3, P0 ;  /* 0x00000005040d7c11 */ /* 0x000fe200080f1c05 */
[----:B------:R-:W0:Y:S05]  /*0350*/  S2UR UR5, SR_CgaCtaId ;  /* 0x00000000000579c3 */ /* 0x000e2a0000008800 */
[----:B--2---:R-:W2:Y:S01]  /*0360*/  LDG.E.64 R12, desc[UR6][R12.64] ;  /* 0x000000060c0c7981 */ /* 0x004ea2000c1e1b00 */
[----:B------:R-:W-:Y:S01]  /*0370*/  UMOV UR4, 0x400 ;  /* 0x0000040000047882 */ /* 0x000fe20000000000 */
[----:B------:R-:W-:Y:S01]  /*0380*/  BSSY.RECONVERGENT B0, `(.L_x_74) ;  /* 0x000006c000007945 */ /* 0x000fe20003800200 */
[----:B-1----:R-:W1:Y:S01]  /*0390*/  LDC.64 R4, c[0x0][0x3a8] ;  /* 0x0000ea00ff047b82 */ /* 0x002e620000000a00 */
[----:B0-----:R-:W-:Y:S01]  /*03a0*/  ULEA UR4, UR5, UR4, 0x18 ;  /* 0x0000000405047291 */ /* 0x001fe2000f8ec0ff */
[----:B-1----:R-:W-:-:S04]  /*03b0*/  ISETP.GE.U32.AND P1, PT, R7, R4, PT ;  /* 0x000000040700720c */ /* 0x002fc80003f26070 */
[----:B------:R-:W-:Y:S01]  /*03c0*/  ISETP.GE.AND.EX P1, PT, RZ, R5, PT, P1 ;  /* 0x00000005ff00720c */ /* 0x000fe20003f26310 */
[----:B--2---:R-:W-:Y:S01]  /*03d0*/  STS.64 [R11], R12 ;  /* 0x0000000c0b007388 */ /* 0x004fe20000000a00 */
[----:B------:R-:W-:Y:S06]  /*03e0*/  BAR.SYNC.DEFER_BLOCKING 0x0 ;  /* 0x0000000000007b1d */ /* 0x000fec0000010000 */
[----:B------:R-:W0:Y:S02]  /*03f0*/  LDS.64 R16, [UR4] ;  /* 0x00000004ff107984 */ /* 0x000e240008000a00 */
[----:B0-----:R-:W-:-:S02]  /*0400*/  ISETP.GE.U32.AND P0, PT, R16, R6, PT ;  /* 0x000000061000720c */ /* 0x001fc40003f06070 */
[----:B------:R-:W-:Y:S02]  /*0410*/  ISETP.LT.U32.AND P2, PT, R16, R2, PT ;  /* 0x000000021000720c */ /* 0x000fe40003f41070 */
[----:B------:R-:W-:-:S04]  /*0420*/  ISETP.GE.AND.EX P0, PT, R17, R8, PT, P0 ;  /* 0x000000081100720c */ /* 0x000fc80003f06300 */
[----:B------:R-:W-:-:S04]  /*0430*/  ISETP.LT.OR.EX P0, PT, R17, R0, P0, P2 ;  /* 0x000000001100720c */ /* 0x000fc80000701720 */
[----:B------:R-:W-:-:S13]  /*0440*/  PLOP3.LUT P0, PT, P0, P1, PT, 0xf8, 0x8f ;  /* 0x00000000008f781c */ /* 0x000fda0000703f70 */
[----:B---3--:R-:W-:Y:S05]  /*0450*/  @P0 BRA `(.L_x_75) ;  /* 0x0000000400780947 */ /* 0x008fea0003800000 */
[----:B------:R-:W0:Y:S01]  /*0460*/  LDCU.128 UR8, c[0x0][0x380] ;  /* 0x00007000ff0877ac */ /* 0x000e220008000c00 */
[-C--:B------:R-:W-:Y:S01]  /*0470*/  IADD3 R12, P0, PT, -R7, R4.reuse, RZ ;  /* 0x00000004070c7210 */ /* 0x080fe20007f1e1ff */
[-C--:B------:R-:W-:Y:S01]  /*0480*/  IMAD R18, R17, R4.reuse, RZ ;  /* 0x0000000411127224 */ /* 0x080fe200078e02ff */
[----:B------:R-:W-:Y:S01]  /*0490*/  BSSY.RECONVERGENT B1, `(.L_x_76) ;  /* 0x0000039000017945 */ /* 0x000fe20003800200 */
[----:B------:R-:W-:Y:S01]  /*04a0*/  IMAD.MOV.U32 R13, RZ, RZ, RZ ;  /* 0x000000ffff0d7224 */ /* 0x000fe200078e00ff */
[----:B------:R-:W-:Y:S01]  /*04b0*/  ISETP.GT.U32.AND P2, PT, R12, 0x300, PT ;  /* 0x000003000c00780c */ /* 0x000fe20003f44070 */
[----:B------:R-:W-:Y:S01]  /*04c0*/  IMAD.MOV.U32 R12, RZ, RZ, R7 ;  /* 0x000000ffff0c7224 */ /* 0x000fe200078e0007 */
[----:B------:R-:W-:Y:S01]  /*04d0*/  IADD3.X R19, PT, PT, R5, -0x1, RZ, P0, !PT ;  /* 0xffffffff05137810 */ /* 0x000fe200007fe4ff */
[-C--:B------:R-:W-:Y:S02]  /*04e0*/  IMAD R17, R9, R4.reuse, RZ ;  /* 0x0000000409117224 */ /* 0x080fe400078e02ff */
[----:B------:R-:W-:Y:S01]  /*04f0*/  IMAD.WIDE.U32 R14, R10, R4, R12 ;  /* 0x000000040a0e7225 */ /* 0x000fe200078e000c */
[----:B------:R-:W-:-:S03]  /*0500*/  ISETP.GT.AND.EX P2, PT, R19, RZ, PT, P2 ;  /* 0x000000ff1300720c */ /* 0x000fc60003f44320 */
[----:B------:R-:W-:-:S04]  /*0510*/  IMAD.WIDE.U32 R12, R16, R4, R12 ;  /* 0x00000004100c7225 */ /* 0x000fc800078e000c */
[-C--:B------:R-:W-:Y:S02]  /*0520*/  IMAD R17, R10, R5.reuse, R17 ;  /* 0x000000050a117224 */ /* 0x080fe400078e0211 */
[----:B------:R-:W-:Y:S01]  /*0530*/  IMAD R21, R16, R5, R18 ;  /* 0x0000000510157224 */ /* 0x000fe200078e0212 */
[----:B0-----:R-:W-:Y:S01]  /*0540*/  LEA R18, P0, R14, UR10, 0x1 ;  /* 0x0000000a0e127c11 */ /* 0x001fe2000f8008ff */
[----:B------:R-:W-:Y:S01]  /*0550*/  IMAD.IADD R23, R15, 0x1, R17 ;  /* 0x000000010f177824 */ /* 0x000fe200078e0211 */
[----:B------:R-:W-:Y:S01]  /*0560*/  LEA R16, P3, R12, UR8, 0x1 ;  /* 0x000000080c107c11 */ /* 0x000fe2000f8608ff */
[----:B------:R-:W-:Y:S01]  /*0570*/  IMAD.IADD R21, R13, 0x1, R21 ;  /* 0x000000010d157824 */ /* 0x000fe200078e0215 */
[----:B------:R-:W-:Y:S01]  /*0580*/  MOV R17, R7 ;  /* 0x0000000700117202 */ /* 0x000fe20000000f00 */
[----:B------:R-:W-:Y:S01]  /*0590*/  IMAD.MOV.U32 R20, RZ, RZ, RZ ;  /* 0x000000ffff147224 */ /* 0x000fe200078e00ff */
[----:B------:R-:W-:Y:S02]  /*05a0*/  LEA.HI.X R23, R14, UR11, R23, 0x1, P0 ;  /* 0x0000000b0e177c11 */ /* 0x000fe400080f0c17 */
[----:B------:R-:W-:-:S02]  /*05b0*/  LEA.HI.X R21, R12, UR9, R21, 0x1, P3 ;  /* 0x000000090c157c11 */ /* 0x000fc400098f0c15 */
[----:B------:R-:W-:Y:S01]  /*05c0*/  PLOP3.LUT P0, PT, PT, PT, PT, 0x80, 0x8 ;  /* 0x000000000008781c */ /* 0x000fe20003f0f070 */
[----:B------:R-:W-:-:S12]  /*05d0*/  @!P2 BRA `(.L_x_77) ;  /* 0x000000000090a947 */ /* 0x000fd80003800000 */
[----:B------:R-:W-:Y:S02]  /*05e0*/  IADD3 R22, P2, PT, R4, -0x300, RZ ;  /* 0xfffffd0004167810 */ /* 0x000fe40007f5e0ff */
[----:B------:R-:W-:Y:S02]  /*05f0*/  PLOP3.LUT P0, PT, PT, PT, PT, 0x8, 0x80 ;  /* 0x000000000080781c */ /* 0x000fe40003f0e170 */
[----:B------:R-:W-:-:S11]  /*0600*/  IADD3.X R19, PT, PT, R5, -0x1, RZ, P2, !PT ;  /* 0xffffffff05137810 */ /* 0x000fd600017fe4ff */
.L_x_78:
[----:B------:R-:W-:Y:S02]  /*0610*/  IMAD.MOV.U32 R12, RZ, RZ, R18 ;  /* 0x000000ffff0c7224 */ /* 0x000fe400078e0012 */
[----:B------:R-:W-:Y:S02]  /*0620*/  IMAD.MOV.U32 R13, RZ, RZ, R23 ;  /* 0x000000ffff0d7224 */ /* 0x000fe400078e0017 */
[----:B---3--:R-:W-:Y:S02]  /*0630*/  IMAD.MOV.U32 R14, RZ, RZ, R16 ;  /* 0x000000ffff0e7224 */ /* 0x008fe400078e0010 */
[----:B------:R-:W-:Y:S02]  /*0640*/  IMAD.MOV.U32 R15, RZ, RZ, R21 ;  /* 0x000000ffff0f7224 */ /* 0x000fe400078e0015 */
[----:B------:R-:W2:Y:S04]  /*0650*/  LDG.E.U16 R21, desc[UR6][R12.64] ;  /* 0x000000060c157981 */ /* 0x000ea8000c1e1500 */
[----:B------:R-:W2:Y:S02]  /*0660*/  LDG.E.U16 R16, desc[UR6][R14.64] ;  /* 0x000000060e107981 */ /* 0x000ea4000c1e1500 */
[----:B--2---:R-:W-:-:S05]  /*0670*/  HADD2 R16, R16.H0_H0, R21.H0_H0 ;  /* 0x2000001510107230 */ /* 0x004fca0000000800 */
[----:B------:R-:W-:Y:S02]  /*0680*/  PRMT R18, R16, 0x7610, R18 ;  /* 0x0000761010127816 */ /* 0x000fe40000000012 */
[----:B------:R-:W2:Y:S04]  /*0690*/  LDG.E.U16 R16, desc[UR6][R14.64+0x200] ;  /* 0x000200060e107981 */ /* 0x000ea8000c1e1500 */
[----:B------:R0:W-:Y:S04]  /*06a0*/  STG.E.U16 desc[UR6][R14.64], R18 ;  /* 0x000000120e007986 */ /* 0x0001e8000c101506 */
        /* <DEDUP_REMOVED lines=10> */
[----:B------:R-:W2:Y:S01]  /*0750*/  LDG.E.U16 R21, desc[UR6][R12.64+0x600] ;  /* 0x000600060c157981 */ /* 0x000ea2000c1e1500 */
[----:B------:R-:W-:-:S05]  /*0760*/  IADD3 R17, P2, PT, R17, 0x400, RZ ;  /* 0x0000040011117810 */ /* 0x000fca0007f5e0ff */
[----:B------:R-:W-:Y:S01]  /*0770*/  IMAD.X R20, RZ, RZ, R20, P2 ;  /* 0x000000ffff147224 */ /* 0x000fe200010e0614 */
[----:B------:R-:W-:-:S04]  /*0780*/  ISETP.GE.U32.AND P2, PT, R17, R22, PT ;  /* 0x000000161100720c */ /* 0x000fc80003f46070 */
[----:B------:R-:W-:Y:S02]  /*0790*/  ISETP.GE.AND.EX P2, PT, R20, R19, PT, P2 ;  /* 0x000000131400720c */ /* 0x000fe40003f46320 */
[----:B0-----:R-:W-:-:S05]  /*07a0*/  IADD3 R18, P3, PT, R12, 0x800, RZ ;  /* 0x000008000c127810 */ /* 0x001fca0007f7e0ff */
[----:B-1----:R-:W-:Y:S02]  /*07b0*/  IMAD.X R23, RZ, RZ, R13, P3 ;  /* 0x000000ffff177224 */ /* 0x002fe400018e060d */
[----:B--2---:R-:W-:-:S05]  /*07c0*/  HADD2 R16, R16.H0_H0, R21.H0_H0 ;  /* 0x2000001510107230 */ /* 0x004fca0000000800 */
[----:B------:R-:W-:-:S05]  /*07d0*/  PRMT R25, R16, 0x7610, R25 ;  /* 0x0000761010197816 */ /* 0x000fca0000000019 */
[----:B------:R3:W-:Y:S01]  /*07e0*/  STG.E.U16 desc[UR6][R14.64+0x600], R25 ;  /* 0x000600190e007986 */ /* 0x0007e2000c101506 */
[----:B------:R-:W-:-:S05]  /*07f0*/  IADD3 R16, P4, PT, R14, 0x800, RZ ;  /* 0x000008000e107810 */ /* 0x000fca0007f9e0ff */
[----:B------:R-:W-:Y:S01]  /*0800*/  IMAD.X R21, RZ, RZ, R15, P4 ;  /* 0x000000ffff157224 */ /* 0x000fe200020e060f */
[----:B------:R-:W-:Y:S07]  /*0810*/  @!P2 BRA `(.L_x_78) ;  /* 0xfffffffc007ca947 */ /* 0x000fee000383ffff */
.L_x_77:
[----:B------:R-:W-:Y:S05]  /*0820*/  BSYNC.RECONVERGENT B1 ;  /* 0x0000000000017941 */ /* 0x000fea0003800200 */
.L_x_76:
[----:B------:R-:W-:-:S04]  /*0830*/  IADD3 R12, P3, PT, -R17, R4, RZ ;  /* 0x00000004110c7210 */ /* 0x000fc80007f7e1ff */
[----:B------:R-:W-:Y:S02]  /*0840*/  ISETP.GT.U32.AND P2, PT, R12, 0x100, PT ;  /* 0x000001000c00780c */ /* 0x000fe40003f44070 */
[----:B------:R-:W-:-:S04]  /*0850*/  IADD3.X R12, PT, PT, ~R20, R5, RZ, P3, !PT ;  /* 0x00000005140c7210 */ /* 0x000fc80001ffe5ff */
[----:B------:R-:W-:-:S13]  /*0860*/  ISETP.GT.AND.EX P2, PT, R12, RZ, PT, P2 ;  /* 0x000000ff0c00720c */ /* 0x000fda0003f44320 */
[----:B------:R-:W-:Y:S02]  /*0870*/  @P2 IMAD.MOV.U32 R12, RZ, RZ, R16 ;  /* 0x000000ffff0c2224 */ /* 0x000fe400078e0010 */
[----:B------:R-:W-:Y:S02]  /*0880*/  @P2 IMAD.MOV.U32 R13, RZ, RZ, R21 ;  /* 0x000000ffff0d2224 */ /* 0x000fe400078e0015 */
[----:B---3--:R-:W-:Y:S02]  /*0890*/  @P2 IMAD.MOV.U32 R14, RZ, RZ, R18 ;  /* 0x000000ffff0e2224 */ /* 0x008fe400078e0012 */
[----:B------:R-:W-:Y:S01]  /*08a0*/  @P2 IMAD.MOV.U32 R15, RZ, RZ, R23 ;  /* 0x000000ffff0f2224 */ /* 0x000fe200078e0017 */
[----:B------:R-:W2:Y:S04]  /*08b0*/  @P2 LDG.E.U16 R19, desc[UR6][R12.64] ;  /* 0x000000060c132981 */ /* 0x000ea8000c1e1500 */
[----:B------:R-:W2:Y:S01]  /*08c0*/  @P2 LDG.E.U16 R22, desc[UR6][R14.64] ;  /* 0x000000060e162981 */ /* 0x000ea2000c1e1500 */
[----:B------:R-:W-:Y:S01]  /*08d0*/  @P2 IADD3 R17, P4, PT, R17, 0x200, RZ ;  /* 0x0000020011112810 */ /* 0x000fe20007f9e0ff */
[----:B--2---:R-:W-:-:S05]  /*08e0*/  @P2 HADD2 R19, R19.H0_H0, R22.H0_H0 ;  /* 0x2000001613132230 */ /* 0x004fca0000000800 */
[----:B------:R-:W-:Y:S02]  /*08f0*/  PRMT R24, R19, 0x7610, R24 ;  /* 0x0000761013187816 */ /* 0x000fe40000000018 */
[----:B------:R-:W2:Y:S04]  /*0900*/  @P2 LDG.E.U16 R19, desc[UR6][R12.64+0x200] ;  /* 0x000200060c132981 */ /* 0x000ea8000c1e1500 */
[----:B------:R0:W-:Y:S04]  /*0910*/  @P2 STG.E.U16 desc[UR6][R12.64], R24 ;  /* 0x000000180c002986 */ /* 0x0001e8000c101506 */
[----:B------:R-:W2:Y:S01]  /*0920*/  @P2 LDG.E.U16 R22, desc[UR6][R14.64+0x200] ;  /* 0x000200060e162981 */ /* 0x000ea2000c1e1500 */
[----:B------:R-:W-:Y:S01]  /*0930*/  @P2 IMAD.X R20, RZ, RZ, R20, P4 ;  /* 0x000000ffff142224 */ /* 0x000fe200020e0614 */
[----:B------:R-:W-:-:S02]  /*0940*/  ISETP.LT.U32.AND P3, PT, R17, R4, PT ;  /* 0x000000041100720c */ /* 0x000fc40003f61070 */
[----:B------:R-:W-:Y:S02]  /*0950*/  @P2 PLOP3.LUT P0, PT, PT, PT, PT, 0x8, 0x80 ;  /* 0x000000000080281c */ /* 0x000fe40003f0e170 */
[----:B------:R-:W-:Y:S02]  /*0960*/  @P2 IADD3 R16, P4, PT, R16, 0x400, RZ ;  /* 0x0000040010102810 */ /* 0x000fe40007f9e0ff */
[----:B------:R-:W-:Y:S02]  /*0970*/  ISETP.LT.OR.EX P0, PT, R20, R5, P0, P3 ;  /* 0x000000051400720c */ /* 0x000fe40000701730 */
[----:B------:R-:W-:Y:S01]  /*0980*/  @P2 IADD3 R18, P3, PT, R18, 0x400, RZ ;  /* 0x0000040012122810 */ /* 0x000fe20007f7e0ff */
[----:B------:R-:W-:-:S04]  /*0990*/  @P2 IMAD.X R21, RZ, RZ, R21, P4 ;  /* 0x000000ffff152224 */ /* 0x000fc800020e0615 */
[----:B------:R-:W-:Y:S01]  /*09a0*/  @P2 IMAD.X R23, RZ, RZ, R23, P3 ;  /* 0x000000ffff172224 */ /* 0x000fe200018e0617 */
[----:B------:R-:W-:Y:S01]  /*09b0*/  MOV R17, R21 ;  /* 0x0000001500117202 */ /* 0x000fe20000000f00 */
[----:B--2---:R-:W-:-:S05]  /*09c0*/  @P2 HADD2 R19, R19.H0_H0, R22.H0_H0 ;  /* 0x2000001613132230 */ /* 0x004fca0000000800 */
[----:B------:R-:W-:Y:S01]  /*09d0*/  PRMT R15, R19, 0x7610, R15 ;  /* 0x00007610130f7816 */ /* 0x000fe2000000000f */
[----:B------:R-:W-:-:S04]  /*09e0*/  IMAD.MOV.U32 R19, RZ, RZ, R23 ;  /* 0x000000ffff137224 */ /* 0x000fc800078e0017 */
[----:B------:R0:W-:Y:S04]  /*09f0*/  @P2 STG.E.U16 desc[UR6][R12.64+0x200], R15 ;  /* 0x0002000f0c002986 */ /* 0x0001e8000c101506 */
[----:B------:R-:W2:Y:S04]  /*0a00*/  @P0 LDG.E.U16 R19, desc[UR6][R18.64] ;  /* 0x0000000612130981 */ /* 0x000ea8000c1e1500 */
[----:B------:R-:W2:Y:S02]  /*0a10*/  @P0 LDG.E.U16 R14, desc[UR6][R16.64] ;  /* 0x00000006100e0981 */ /* 0x000ea4000c1e1500 */
[----:B--2---:R-:W-:-:S05]  /*0a20*/  @P0 HADD2 R14, R14.H0_H0, R19.H0_H0 ;  /* 0x200000130e0e0230 */ /* 0x004fca0000000800 */
[----:B------:R0:W-:Y:S02]  /*0a30*/  @P0 STG.E.U16 desc[UR6][R16.64], R14 ;  /* 0x0000000e10000986 */ /* 0x0001e4000c101506 */
.L_x_75:
[----:B------:R-:W-:Y:S05]  /*0a40*/  BSYNC.RECONVERGENT B0 ;  /* 0x0000000000007941 */ /* 0x000fea0003800200 */
.L_x_74:
[----:B0-----:R-:W0:Y:S01]  /*0a50*/  LDS.64 R12, [UR4+0x8] ;  /* 0x00000804ff0c7984 */ /* 0x001e220008000a00 */
[----:B------:R-:W1:Y:S01]  /*0a60*/  LDCU.128 UR12, c[0x0][0x380] ;  /* 0x00007000ff0c77ac */ /* 0x000e620008000c00 */
[----:B------:R-:W-:Y:S01]  /*0a70*/  BSSY.RECONVERGENT B0, `(.L_x_79) ;  /* 0x0000023000007945 */ /* 0x000fe20003800200 */
[C---:B0-----:R-:W-:Y:S02]  /*0a80*/  ISETP.GE.U32.AND P0, PT, R12.reuse, R6, PT ;  /* 0x000000060c00720c */ /* 0x041fe40003f06070 */
[----:B------:R-:W-:Y:S02]  /*0a90*/  ISETP.LT.U32.AND P2, PT, R12, R2, PT ;  /* 0x000000020c00720c */ /* 0x000fe40003f41070 */
[----:B------:R-:W-:-:S04]  /*0aa0*/  ISETP.GE.AND.EX P0, PT, R13, R8, PT, P0 ;  /* 0x000000080d00720c */ /* 0x000fc80003f06300 */
[----:B------:R-:W-:-:S04]  /*0ab0*/  ISETP.LT.OR.EX P0, PT, R13, R0, P0, P2 ;  /* 0x000000000d00720c */ /* 0x000fc80000701720 */
[----:B------:R-:W-:-:S13]  /*0ac0*/  PLOP3.LUT P0, PT, P0, P1, PT, 0xf8, 0x8f ;  /* 0x00000000008f781c */ /* 0x000fda0000703f70 */
[----:B-1----:R-:W-:Y:S05]  /*0ad0*/  @P0 BRA `(.L_x_80) ;  /* 0x0000000000700947 */ /* 0x002fea0003800000 */
[----:B------:R-:W0:Y:S01]  /*0ae0*/  LDCU.64 UR8, c[0x0][0x3a8] ;  /* 0x00007500ff0877ac */ /* 0x000e220008000a00 */
[-C--:B------:R-:W-:Y:S02]  /*0af0*/  IMAD R14, R9, R4.reuse, RZ ;  /* 0x00000004090e7224 */ /* 0x080fe400078e02ff */
[----:B------:R-:W-:Y:S02]  /*0b00*/  IMAD.MOV.U32 R25, RZ, RZ, R7 ;  /* 0x000000ffff197224 */ /* 0x000fe400078e0007 */
[C---:B------:R-:W-:Y:S02]  /*0b10*/  IMAD R23, R10.reuse, R5, R14 ;  /* 0x000000050a177224 */ /* 0x040fe400078e020e */
[----:B------:R-:W-:Y:S02]  /*0b20*/  IMAD.MOV.U32 R22, RZ, RZ, RZ ;  /* 0x000000ffff167224 */ /* 0x000fe400078e00ff */
[----:B0-----:R-:W-:-:S04]  /*0b30*/  IMAD.WIDE.U32 R14, R10, R4, UR8 ;  /* 0x000000080a0e7e25 */ /* 0x001fc8000f8e0004 */
[----:B------:R-:W-:-:S07]  /*0b40*/  IMAD.IADD R23, R23, 0x1, R15 ;  /* 0x0000000117177824 */ /* 0x000fce00078e020f */
.L_x_81:
[----:B------:R-:W-:Y:S01]  /*0b50*/  IMAD R18, R13, R4, RZ ;  /* 0x000000040d127224 */ /* 0x000fe200078e02ff */
[----:B------:R-:W-:Y:S01]  /*0b60*/  IADD3 R19, P0, PT, R25, R14, RZ ;  /* 0x0000000e19137210 */ /* 0x000fe20007f1e0ff */
[----:B0-----:R-:W-:Y:S02]  /*0b70*/  IMAD.MOV.U32 R16, RZ, RZ, R25 ;  /* 0x000000ffff107224 */ /* 0x001fe400078e0019 */
[----:B------:R-:W-:Y:S02]  /*0b80*/  IMAD.MOV.U32 R17, RZ, RZ, R22 ;  /* 0x000000ffff117224 */ /* 0x000fe400078e0016 */
[C---:B------:R-:W-:Y:S02]  /*0b90*/  IMAD R21, R12.reuse, R5, R18 ;  /* 0x000000050c157224 */ /* 0x040fe400078e0212 */
[----:B------:R-:W-:-:S04]  /*0ba0*/  IMAD.WIDE.U32 R16, R12, R4, R16 ;  /* 0x000000040c107225 */ /* 0x000fc800078e0010 */
[----:B------:R-:W-:Y:S01]  /*0bb0*/  IMAD.X R24, R22, 0x1, R23, P0 ;  /* 0x0000000116187824 */ /* 0x000fe200000e0617 */
[----:B------:R-:W-:Y:S01]  /*0bc0*/  LEA R18, P0, R19, UR14, 0x1 ;  /* 0x0000000e13127c11 */ /* 0x000fe2000f8008ff */
[----:B------:R-:W-:Y:S01]  /*0bd0*/  IMAD.IADD R17, R17, 0x1, R21 ;  /* 0x0000000111117824 */ /* 0x000fe200078e0215 */
[C---:B------:R-:W-:Y:S02]  /*0be0*/  LEA R20, P2, R16.reuse, UR12, 0x1 ;  /* 0x0000000c10147c11 */ /* 0x040fe4000f8408ff */
[----:B------:R-:W-:Y:S02]  /*0bf0*/  LEA.HI.X R19, R19, UR15, R24, 0x1, P0 ;  /* 0x0000000f13137c11 */ /* 0x000fe400080f0c18 */
[----:B------:R-:W-:-:S04]  /*0c00*/  LEA.HI.X R21, R16, UR13, R17, 0x1, P2 ;  /* 0x0000000d10157c11 */ /* 0x000fc800090f0c11 */
[----:B------:R-:W2:Y:S04]  /*0c10*/  LDG.E.U16 R19, desc[UR6][R18.64] ;  /* 0x0000000612137981 */ /* 0x000ea8000c1e1500 */
[----:B------:R-:W2:Y:S01]  /*0c20*/  LDG.E.U16 R16, desc[UR6][R20.64] ;  /* 0x0000000614107981 */ /* 0x000ea2000c1e1500 */
[----:B------:R-:W-:-:S05]  /*0c30*/  IADD3 R25, P0, PT, R25, 0x100, RZ ;  /* 0x0000010019197810 */ /* 0x000fca0007f1e0ff */
[----:B------:R-:W-:Y:S01]  /*0c40*/  IMAD.X R22, RZ, RZ, R22, P0 ;  /* 0x000000ffff167224 */ /* 0x000fe200000e0616 */
[----:B------:R-:W-:-:S04]  /*0c50*/  ISETP.GE.U32.AND P0, PT, R25, R4, PT ;  /* 0x000000041900720c */ /* 0x000fc80003f06070 */
[----:B------:R-:W-:Y:S01]  /*0c60*/  ISETP.GE.AND.EX P0, PT, R22, R5, PT, P0 ;  /* 0x000000051600720c */ /* 0x000fe20003f06300 */
[----:B--2---:R-:W-:-:S05]  /*0c70*/  HADD2 R16, R16.H0_H0, R19.H0_H0 ;  /* 0x2000001310107230 */ /* 0x004fca0000000800 */
[----:B------:R0:W-:Y:S07]  /*0c80*/  STG.E.U16 desc[UR6][R20.64], R16 ;  /* 0x0000001014007986 */ /* 0x0001ee000c101506 */
[----:B------:R-:W-:Y:S05]  /*0c90*/  @!P0 BRA `(.L_x_81) ;  /* 0xfffffffc00ac8947 */ /* 0x000fea000383ffff */
.L_x_80:
[----:B------:R-:W-:Y:S05]  /*0ca0*/  BSYNC.RECONVERGENT B0 ;  /* 0x0000000000007941 */ /* 0x000fea0003800200 */
.L_x_79:
[----:B------:R-:W1:Y:S01]  /*0cb0*/  LDS.64 R12, [UR4+0x10] ;  /* 0x00001004ff0c7984 */ /* 0x000e620008000a00 */
[----:B------:R-:W2:Y:S01]  /*0cc0*/  LDCU.128 UR8, c[0x0][0x380] ;  /* 0x00007000ff0877ac */ /* 0x000ea20008000c00 */
[----:B------:R-:W-:Y:S01]  /*0cd0*/  BSSY.RECONVERGENT B0, `(.L_x_82) ;  /* 0x0000022000007945 */ /* 0x000fe20003800200 */
[C---:B-1----:R-:W-:Y:S02]  /*0ce0*/  ISETP.GE.U32.AND P0, PT, R12.reuse, R6, PT ;  /* 0x000000060c00720c */ /* 0x042fe40003f06070 */
[----:B------:R-:W-:Y:S02]  /*0cf0*/  ISETP.LT.U32.AND P2, PT, R12, R2, PT ;  /* 0x000000020c00720c */ /* 0x000fe40003f41070 */
[----:B------:R-:W-:-:S04]  /*0d00*/  ISETP.GE.AND.EX P0, PT, R13, R8, PT, P0 ;  /* 0x000000080d00720c */ /* 0x000fc80003f06300 */
[----:B------:R-:W-:-:S04]  /*0d10*/  ISETP.LT.OR.EX P0, PT, R13, R0, P0, P2 ;  /* 0x000000000d00720c */ /* 0x000fc80000701720 */
[----:B------:R-:W-:-:S13]  /*0d20*/  PLOP3.LUT P0, PT, P0, P1, PT, 0xf8, 0x8f ;  /* 0x00000000008f781c */ /* 0x000fda0000703f70 */
[----:B--2---:R-:W-:Y:S05]  /*0d30*/  @P0 BRA `(.L_x_83) ;  /* 0x00000000006c0947 */ /* 0x004fea0003800000 */
[----:B------:R-:W-:Y:S01]  /*0d40*/  IADD3 R23, P0, PT, R10, 0x2, RZ ;  /* 0x000000020a177810 */ /* 0x000fe20007f1e0ff */
[----:B------:R-:W-:Y:S01]  /*0d50*/  IMAD.MOV.U32 R22, RZ, RZ, RZ ;  /* 0x000000ffff167224 */ /* 0x000fe200078e00ff */
[----:B------:R-:W-:-:S03]  /*0d60*/  MOV R27, R7 ;  /* 0x00000007001b7202 */ /* 0x000fc60000000f00 */
[----:B------:R-:W-:-:S08]  /*0d70*/  IMAD.X R25, RZ, RZ, R9, P0 ;  /* 0x000000ffff197224 */ /* 0x000fd000000e0609 */
.L_x_84:
[-C--:B------:R-:W-:Y:S02]  /*0d80*/  IMAD R18, R25, R4.reuse, RZ ;  /* 0x0000000419127224 */ /* 0x080fe400078e02ff */
[----:B0-----:R-:W-:Y:S02]  /*0d90*/  IMAD.MOV.U32 R16, RZ, RZ, R27 ;  /* 0x000000ffff107224 */ /* 0x001fe400078e001b */
[----:B------:R-:W-:Y:S02]  /*0da0*/  IMAD.MOV.U32 R17, RZ, RZ, R22 ;  /* 0x000000ffff117224 */ /* 0x000fe400078e0016 */
[-C--:B-1----:R-:W-:Y:S02]  /*0db0*/  IMAD R20, R13, R4.reuse, RZ ;  /* 0x000000040d147224 */ /* 0x082fe400078e02ff */
[----:B------:R-:W-:-:S04]  /*0dc0*/  IMAD.WIDE.U32 R14, R23, R4, R16 ;  /* 0x00000004170e7225 */ /* 0x000fc800078e0010 */
[----:B------:R-:W-:Y:S01]  /*0dd0*/  IMAD R19, R23, R5, R18 ;  /* 0x0000000517137224 */ /* 0x000fe200078e0212 */
[----:B------:R-:W-:Y:S01]  /*0de0*/  LEA R18, P0, R14, UR10, 0x1 ;  /* 0x0000000a0e127c11 */ /* 0x000fe2000f8008ff */
[----:B------:R-:W-:-:S04]  /*0df0*/  IMAD.WIDE.U32 R16, R12, R4, R16 ;  /* 0x000000040c107225 */ /* 0x000fc800078e0010 */
[----:B------:R-:W-:Y:S01]  /*0e00*/  IMAD R21, R12, R5, R20 ;  /* 0x000000050c157224 */ /* 0x000fe200078e0214 */
[----:B------:R-:W-:Y:S01]  /*0e10*/  LEA R20, P2, R16, UR8, 0x1 ;  /* 0x0000000810147c11 */ /* 0x000fe2000f8408ff */
[----:B------:R-:W-:Y:S02]  /*0e20*/  IMAD.IADD R19, R15, 0x1, R19 ;  /* 0x000000010f137824 */ /* 0x000fe400078e0213 */
[----:B------:R-:W-:-:S03]  /*0e30*/  IMAD.IADD R15, R17, 0x1, R21 ;  /* 0x00000001110f7824 */ /* 0x000fc600078e0215 */
        /* <DEDUP_REMOVED lines=11> */
.L_x_83:
[----:B------:R-:W-:Y:S05]  /*0ef0*/  BSYNC.RECONVERGENT B0 ;  /* 0x0000000000007941 */ /* 0x000fea0003800200 */
.L_x_82:
[----:B------:R-:W2:Y:S01]  /*0f00*/  LDS.64 R12, [UR4+0x18] ;  /* 0x00001804ff0c7984 */ /* 0x000ea20008000a00 */
[----:B------:R-:W3:Y:S01]  /*0f10*/  LDCU.128 UR8, c[0x0][0x380] ;  /* 0x00007000ff0877ac */ /* 0x000ee20008000c00 */
[----:B------:R-:W-:Y:S01]  /*0f20*/  BSSY.RECONVERGENT B0, `(.L_x_85) ;  /* 0x0000022000007945 */ /* 0x000fe20003800200 */
[C---:B--2---:R-:W-:Y:S02]  /*0f30*/  ISETP.GE.U32.AND P0, PT, R12.reuse, R6, PT ;  /* 0x000000060c00720c */ /* 0x044fe40003f06070 */
[----:B------:R-:W-:Y:S02]  /*0f40*/  ISETP.LT.U32.AND P2, PT, R12, R2, PT ;  /* 0x000000020c00720c */ /* 0x000fe40003f41070 */
[----:B------:R-:W-:-:S04]  /*0f50*/  ISETP.GE.AND.EX P0, PT, R13, R8, PT, P0 ;  /* 0x000000080d00720c */ /* 0x000fc80003f06300 */
[----:B------:R-:W-:-:S04]  /*0f60*/  ISETP.LT.OR.EX P0, PT, R13, R0, P0, P2 ;  /* 0x000000000d00720c */ /* 0x000fc80000701720 */
[----:B------:R-:W-:-:S13]  /*0f70*/  PLOP3.LUT P0, PT, P0, P1, PT, 0xf8, 0x8f ;  /* 0x00000000008f781c */ /* 0x000fda0000703f70 */
[----:B---3--:R-:W-:Y:S05]  /*0f80*/  @P0 BRA `(.L_x_86) ;  /* 0x00000000006c0947 */ /* 0x008fea0003800000 */
[----:B------:R-:W-:Y:S01]  /*0f90*/  IADD3 R23, P0, PT, R10, 0x3, RZ ;  /* 0x000000030a177810 */ /* 0x000fe20007f1e0ff */
[----:B------:R-:W-:Y:S02]  /*0fa0*/  HFMA2 R22, -RZ, RZ, 0, 0 ;  /* 0x00000000ff167431 */ /* 0x000fe400000001ff */
[----:B------:R-:W-:Y:S02]  /*0fb0*/  IMAD.MOV.U32 R27, RZ, RZ, R7 ;  /* 0x000000ffff1b7224 */ /* 0x000fe400078e0007 */
[----:B------:R-:W-:-:S08]  /*0fc0*/  IMAD.X R25, RZ, RZ, R9, P0 ;  /* 0x000000ffff197224 */ /* 0x000fd000000e0609 */
.L_x_87:
[-C--:B------:R-:W-:Y:S02]  /*0fd0*/  IMAD R18, R25, R4.reuse, RZ ;  /* 0x0000000419127224 */ /* 0x080fe400078e02ff */
[----:B0-----:R-:W-:Y:S02]  /*0fe0*/  IMAD.MOV.U32 R16, RZ, RZ, R27 ;  /* 0x000000ffff107224 */ /* 0x001fe400078e001b */
[----:B------:R-:W-:Y:S02]  /*0ff0*/  IMAD.MOV.U32 R17, RZ, RZ, R22 ;  /* 0x000000ffff117224 */ /* 0x000fe400078e0016 */
[-C--:B-12---:R-:W-:Y:S02]  /*1000*/  IMAD R20, R13, R4.reuse, RZ ;  /* 0x000000040d147224 */ /* 0x086fe400078e02ff */
        /* <DEDUP_REMOVED lines=19> */
.L_x_86:
[----:B------:R-:W-:Y:S05]  /*1140*/  BSYNC.RECONVERGENT B0 ;  /* 0x0000000000007941 */ /* 0x000fea0003800200 */
.L_x_85:
[----:B------:R-:W3:Y:S01]  /*1150*/  LDS.64 R12, [UR4+0x20] ;  /* 0x00002004ff0c7984 */ /* 0x000ee20008000a00 */
[----:B------:R-:W4:Y:S01]  /*1160*/  LDCU.128 UR8, c[0x0][0x380] ;  /* 0x00007000ff0877ac */ /* 0x000f220008000c00 */
[----:B------:R-:W-:Y:S01]  /*1170*/  BSSY.RECONVERGENT B0, `(.L_x_88) ;  /* 0x0000022000007945 */ /* 0x000fe20003800200 */
[C---:B---3--:R-:W-:Y:S02]  /*1180*/  ISETP.GE.U32.AND P0, PT, R12.reuse, R6, PT ;  /* 0x000000060c00720c */ /* 0x048fe40003f06070 */
[----:B------:R-:W-:Y:S02]  /*1190*/  ISETP.LT.U32.AND P2, PT, R12, R2, PT ;  /* 0x000000020c00720c */ /* 0x000fe40003f41070 */
[----:B------:R-:W-:-:S04]  /*11a0*/  ISETP.GE.AND.EX P0, PT, R13, R8, PT, P0 ;  /* 0x000000080d00720c */ /* 0x000fc80003f06300 */
[----:B------:R-:W-:-:S04]  /*11b0*/  ISETP.LT.OR.EX P0, PT, R13, R0, P0, P2 ;  /* 0x000000000d00720c */ /* 0x000fc80000701720 */
[----:B------:R-:W-:-:S13]  /*11c0*/  PLOP3.LUT P0, PT, P0, P1, PT, 0xf8, 0x8f ;  /* 0x00000000008f781c */ /* 0x000fda0000703f70 */
[----:B----4-:R-:W-:Y:S05]  /*11d0*/  @P0 BRA `(.L_x_89) ;  /* 0x00000000006c0947 */ /* 0x010fea0003800000 */
[----:B------:R-:W-:Y:S01]  /*11e0*/  IADD3 R23, P0, PT, R10, 0x4, RZ ;  /* 0x000000040a177810 */ /* 0x000fe20007f1e0ff */
[----:B------:R-:W-:Y:S02]  /*11f0*/  IMAD.MOV.U32 R27, RZ, RZ, R7 ;  /* 0x000000ffff1b7224 */ /* 0x000fe400078e0007 */
[----:B------:R-:W-:Y:S01]  /*1200*/  IMAD.MOV.U32 R22, RZ, RZ, RZ ;  /* 0x000000ffff167224 */ /* 0x000fe200078e00ff */
[----:B------:R-:W-:-:S09]  /*1210*/  IADD3.X R25, PT, PT, RZ, R9, RZ, P0, !PT ;  /* 0x00000009ff197210 */ /* 0x000fd200007fe4ff */
.L_x_90:
[-C--:B------:R-:W-:Y:S02]  /*1220*/  IMAD R18, R25, R4.reuse, RZ ;  /* 0x0000000419127224 */ /* 0x080fe400078e02ff */
[----:B0-----:R-:W-:Y:S02]  /*1230*/  IMAD.MOV.U32 R16, RZ, RZ, R27 ;  /* 0x000000ffff107224 */ /* 0x001fe400078e001b */
[----:B------:R-:W-:Y:S02]  /*1240*/  IMAD.MOV.U32 R17, RZ, RZ, R22 ;  /* 0x000000ffff117224 */ /* 0x000fe400078e0016 */
[-C--:B-123--:R-:W-:Y:S02]  /*1250*/  IMAD R20, R13, R4.reuse, RZ ;  /* 0x000000040d147224 */ /* 0x08efe400078e02ff */
        /* <DEDUP_REMOVED lines=19> */
.L_x_89:
[----:B------:R-:W-:Y:S05]  /*1390*/  BSYNC.RECONVERGENT B0 ;  /* 0x0000000000007941 */ /* 0x000fea0003800200 */
.L_x_88:
[----:B------:R-:W4:Y:S01]  /*13a0*/  LDS.64 R12, [UR4+0x28] ;  /* 0x00002804ff0c7984 */ /* 0x000f220008000a00 */
[----:B------:R-:W0:Y:S01]  /*13b0*/  LDCU.128 UR8, c[0x0][0x380] ;  /* 0x00007000ff0877ac */ /* 0x000e220008000c00 */
[----:B------:R-:W-:Y:S01]  /*13c0*/  BSSY.RECONVERGENT B0, `(.L_x_91) ;  /* 0x0000022000007945 */ /* 0x000fe20003800200 */
[C---:B----4-:R-:W-:Y:S02]  /*13d0*/  ISETP.GE.U32.AND P0, PT, R12.reuse, R6, PT ;  /* 0x000000060c00720c */ /* 0x050fe40003f06070 */
[----:B------:R-:W-:Y:S02]  /*13e0*/  ISETP.LT.U32.AND P2, PT, R12, R2, PT ;  /* 0x000000020c00720c */ /* 0x000fe40003f41070 */
[----:B------:R-:W-:-:S04]  /*13f0*/  ISETP.GE.AND.EX P0, PT, R13, R8, PT, P0 ;  /* 0x000000080d00720c */ /* 0x000fc80003f06300 */
[----:B------:R-:W-:-:S04]  /*1400*/  ISETP.LT.OR.EX P0, PT, R13, R0, P0, P2 ;  /* 0x000000000d00720c */ /* 0x000fc80000701720 */
[----:B------:R-:W-:-:S13]  /*1410*/  PLOP3.LUT P0, PT, P0, P1, PT, 0xf8, 0x8f ;  /* 0x00000000008f781c */ /* 0x000fda0000703f70 */
[----:B0-----:R-:W-:Y:S05]  /*1420*/  @P0 BRA `(.L_x_92) ;  /* 0x00000000006c0947 */ /* 0x001fea0003800000 */
[----:B------:R-:W-:Y:S01]  /*1430*/  IADD3 R23, P0, PT, R10, 0x5, RZ ;  /* 0x000000050a177810 */ /* 0x000fe20007f1e0ff */
[----:B------:R-:W-:Y:S02]  /*1440*/  IMAD.MOV.U32 R27, RZ, RZ, R7 ;  /* 0x000000ffff1b7224 */ /* 0x000fe400078e0007 */
[----:B------:R-:W-:Y:S02]  /*1450*/  IMAD.MOV.U32 R22, RZ, RZ, RZ ;  /* 0x000000ffff167224 */ /* 0x000fe400078e00ff */
[----:B------:R-:W-:-:S08]  /*1460*/  IMAD.X R25, RZ, RZ, R9, P0 ;  /* 0x000000ffff197224 */ /* 0x000fd000000e0609 */
.L_x_93:
[----:B------:R-:W-:Y:S01]  /*1470*/  MOV R16, R27 ;  /* 0x0000001b00107202 */ /* 0x000fe20000000f00 */
[-C--:B------:R-:W-:Y:S02]  /*1480*/  IMAD R18, R25, R4.reuse, RZ ;  /* 0x0000000419127224 */ /* 0x080fe400078e02ff */
[----:B------:R-:W-:Y:S02]  /*1490*/  IMAD.MOV.U32 R17, RZ, RZ, R22 ;  /* 0x000000ffff117224 */ /* 0x000fe400078e0016 */
[-C--:B0123--:R-:W-:Y:S02]  /*14a0*/  IMAD R20, R13, R4.reuse, RZ ;  /* 0x000000040d147224 */ /* 0x08ffe400078e02ff */
        /* <DEDUP_REMOVED lines=19> */
.L_x_92:
[----:B------:R-:W-:Y:S05]  /*15e0*/  BSYNC.RECONVERGENT B0 ;  /* 0x0000000000007941 */ /* 0x000fea0003800200 */
.L_x_91:
        /* <DEDUP_REMOVED lines=13> */
.L_x_96:
        /* <DEDUP_REMOVED lines=23> */
.L_x_95:
[----:B------:R-:W-:Y:S05]  /*1830*/  BSYNC.RECONVERGENT B0 ;  /* 0x0000000000007941 */ /* 0x000fea0003800200 */
.L_x_94:
        /* <DEDUP_REMOVED lines=13> */
.L_x_99:
[-C--:B------:R-:W-:Y:S02]  /*1910*/  IMAD R18, R25, R4.reuse, RZ ;  /* 0x0000000419127224 */ /* 0x080fe400078e02ff */
[----:B------:R-:W-:Y:S02]  /*1920*/  IMAD.MOV.U32 R16, RZ, RZ, R27 ;  /* 0x000000ffff107224 */ /* 0x000fe400078e001b */
[----:B------:R-:W-:Y:S02]  /*1930*/  IMAD.MOV.U32 R17, RZ, RZ, R22 ;  /* 0x000000ffff117224 */ /* 0x000fe400078e0016 */
[-C--:B0123--:R-:W-:Y:S02]  /*1940*/  IMAD R20, R13, R4.reuse, RZ ;  /* 0x000000040d147224 */ /* 0x08ffe400078e02ff */
[----:B------:R-:W-:-:S04]  /*1950*/  IMAD.WIDE.U32 R14, R23, R4, R16 ;  /* 0x00000004170e7225 */ /* 0x000fc800078e0010 */
[----:B------:R-:W-:Y:S01]  /*1960*/  IMAD R19, R23, R5, R18 ;  /* 0x0000000517137224 */ /* 0x000fe200078e0212 */
[----:B------:R-:W-:Y:S01]  /*1970*/  LEA R18, P0, R14, UR10, 0x1 ;  /* 0x0000000a0e127c11 */ /* 0x000fe2000f8008ff */
[----:B------:R-:W-:-:S03]  /*1980*/  IMAD.WIDE.U32 R16, R12, R4, R16 ;  /* 0x000000040c107225 */ /* 0x000fc600078e0010 */
[----:B------:R-:W-:Y:S01]  /*1990*/  IADD3 R19, PT, PT, R15, R19, RZ ;  /* 0x000000130f137210 */ /* 0x000fe20007ffe0ff */
[----:B------:R-:W-:Y:S01]  /*19a0*/  IMAD R21, R12, R5, R20 ;  /* 0x000000050c157224 */ /* 0x000fe200078e0214 */
[----:B------:R-:W-:Y:S02]  /*19b0*/  LEA R20, P2, R16, UR8, 0x1 ;  /* 0x0000000810147c11 */ /* 0x000fe4000f8408ff */
[----:B------:R-:W-:Y:S01]  /*19c0*/  LEA.HI.X R19, R14, UR11, R19, 0x1, P0 ;  /* 0x0000000b0e137c11 */ /* 0x000fe200080f0c13 */
[----:B------:R-:W-:-:S05]  /*19d0*/  IMAD.IADD R15, R17, 0x1, R21 ;  /* 0x00000001110f7824 */ /* 0x000fca00078e0215 */
[----:B------:R-:W-:Y:S01]  /*19e0*/  LEA.HI.X R21, R16, UR9, R15, 0x1, P2 ;  /* 0x0000000910157c11 */ /* 0x000fe200090f0c0f */
        /* <DEDUP_REMOVED lines=9> */
.L_x_98:
[----:B------:R-:W-:Y:S05]  /*1a80*/  BSYNC.RECONVERGENT B0 ;  /* 0x0000000000007941 */ /* 0x000fea0003800200 */
.L_x_97:
        /* <DEDUP_REMOVED lines=13> */
.L_x_102:
[-C--:B------:R-:W-:Y:S02]  /*1b60*/  IMAD R18, R25, R4.reuse, RZ ;  /* 0x0000000419127224 */ /* 0x080fe400078e02ff */
[----:B------:R-:W-:Y:S02]  /*1b70*/  IMAD.MOV.U32 R16, RZ, RZ, R27 ;  /* 0x000000ffff107224 */ /* 0x000fe400078e001b */
        /* <DEDUP_REMOVED lines=8> */
[----:B------:R-:W-:-:S03]  /*1c00*/  IMAD.IADD R19, R15, 0x1, R19 ;  /* 0x000000010f137824 */ /* 0x000fc600078e0213 */
[----:B------:R-:W-:Y:S02]  /*1c10*/  IADD3 R15, PT, PT, R17, R21, RZ ;  /* 0x00000015110f7210 */ /* 0x000fe40007ffe0ff */
        /* <DEDUP_REMOVED lines=11> */
.L_x_101:
[----:B------:R-:W-:Y:S05]  /*1cd0*/  BSYNC.RECONVERGENT B0 ;  /* 0x0000000000007941 */ /* 0x000fea0003800200 */
.L_x_100:
        /* <DEDUP_REMOVED lines=13> */
.L_x_105:
        /* <DEDUP_REMOVED lines=16> */
[----:B------:R-:W-:-:S04]  /*1eb0*/  IADD3 R27, P0, PT, R27, 0x100, RZ ;  /* 0x000001001b1b7810 */ /* 0x000fc80007f1e0ff */
[----:B------:R-:W-:Y:S02]  /*1ec0*/  IADD3.X R22, PT, PT, RZ, R22, RZ, P0, !PT ;  /* 0x00000016ff167210 */ /* 0x000fe400007fe4ff */
[----:B------:R-:W-:-:S04]  /*1ed0*/  ISETP.GE.U32.AND P0, PT, R27, R4, PT ;  /* 0x000000041b00720c */ /* 0x000fc80003f06070 */
[----:B------:R-:W-:Y:S01]  /*1ee0*/  ISETP.GE.AND.EX P0, PT, R22, R5, PT, P0 ;  /* 0x000000051600720c */ /* 0x000fe20003f06300 */
[----:B--2---:R-:W-:-:S05]  /*1ef0*/  HADD2 R14, R14.H0_H0, R19.H0_H0 ;  /* 0x200000130e0e7230 */ /* 0x004fca0000000800 */
[----:B------:R0:W-:Y:S07]  /*1f00*/  STG.E.U16 desc[UR6][R20.64], R14 ;  /* 0x0000000e14007986 */ /* 0x0001ee000c101506 */
[----:B------:R-:W-:Y:S05]  /*1f10*/  @!P0 BRA `(.L_x_105) ;  /* 0xfffffffc00a48947 */ /* 0x000fea000383ffff */
.L_x_104:
[----:B------:R-:W-:Y:S05]  /*1f20*/  BSYNC.RECONVERGENT B0 ;  /* 0x0000000000007941 */ /* 0x000fea0003800200 */
.L_x_103:
        /* <DEDUP_REMOVED lines=13> */
.L_x_108:
        /* <DEDUP_REMOVED lines=23> */
.L_x_107:
[----:B------:R-:W-:Y:S05]  /*2170*/  BSYNC.RECONVERGENT B0 ;  /* 0x0000000000007941 */ /* 0x000fea0003800200 */
.L_x_106:
        /* <DEDUP_REMOVED lines=10> */
[----:B------:R-:W-:Y:S01]  /*2220*/  IMAD.MOV.U32 R22, RZ, RZ, RZ ;  /* 0x000000ffff167224 */ /* 0x000fe200078e00ff */
[----:B------:R-:W-:-:S03]  /*2230*/  MOV R27, R7 ;  /* 0x00000007001b7202 */ /* 0x000fc60000000f00 */
[----:B------:R-:W-:-:S08]  /*2240*/  IMAD.X R25, RZ, RZ, R9, P0 ;  /* 0x000000ffff197224 */ /* 0x000fd000000e0609 */
.L_x_111:
        /* <DEDUP_REMOVED lines=23> */
.L_x_110:
[----:B------:R-:W-:Y:S05]  /*23c0*/  BSYNC.RECONVERGENT B0 ;  /* 0x0000000000007941 */ /* 0x000fea0003800200 */
.L_x_109:
        /* <DEDUP_REMOVED lines=10> */
[----:B------:R-:W-:Y:S02]  /*2470*/  HFMA2 R22, -RZ, RZ, 0, 0 ;  /* 0x00000000ff167431 */ /* 0x000fe400000001ff */
[----:B------:R-:W-:Y:S02]  /*2480*/  IMAD.MOV.U32 R27, RZ, RZ, R7 ;  /* 0x000000ffff1b7224 */ /* 0x000fe400078e0007 */
[----:B------:R-:W-:-:S08]  /*2490*/  IMAD.X R25, RZ, RZ, R9, P0 ;  /* 0x000000ffff197224 */ /* 0x000fd000000e0609 */
.L_x_114:
        /* <DEDUP_REMOVED lines=23> */
.L_x_113:
[----:B------:R-:W-:Y:S05]  /*2610*/  BSYNC.RECONVERGENT B0 ;  /* 0x0000000000007941 */ /* 0x000fea0003800200 */
.L_x_112:
        /* <DEDUP_REMOVED lines=11> */
[----:B------:R-:W-:Y:S01]  /*26d0*/  IMAD.MOV.U32 R22, RZ, RZ, RZ ;  /* 0x000000ffff167224 */ /* 0x000fe200078e00ff */
[----:B------:R-:W-:-:S09]  /*26e0*/  IADD3.X R25, PT, PT, RZ, R9, RZ, P0, !PT ;  /* 0x00000009ff197210 */ /* 0x000fd200007fe4ff */
.L_x_117:
        /* <DEDUP_REMOVED lines=23> */
.L_x_116:
[----:B------:R-:W-:Y:S05]  /*2860*/  BSYNC.RECONVERGENT B0 ;  /* 0x0000000000007941 */ /* 0x000fea0003800200 */
.L_x_115:
        /* <DEDUP_REMOVED lines=13> */
.L_x_120:
        /* <DEDUP_REMOVED lines=23> */
.L_x_119:
[----:B------:R-:W-:Y:S05]  /*2ab0*/  BSYNC.RECONVERGENT B0 ;  /* 0x0000000000007941 */ /* 0x000fea0003800200 */
.L_x_118:
        /* <DEDUP_REMOVED lines=13> */
.L_x_123:
        /* <DEDUP_REMOVED lines=23> */
.L_x_122:
[----:B------:R-:W-:Y:S05]  /*2d00*/  BSYNC.RECONVERGENT B0 ;  /* 0x0000000000007941 */ /* 0x000fea0003800200 */
.L_x_121:
        /* <DEDUP_REMOVED lines=13> */
.L_x_126:
        /* <DEDUP_REMOVED lines=23> */
.L_x_125:
[----:B------:R-:W-:Y:S05]  /*2f50*/  BSYNC.RECONVERGENT B0 ;  /* 0x0000000000007941 */ /* 0x000fea0003800200 */
.L_x_124:
        /* <DEDUP_REMOVED lines=13> */
.L_x_129:
        /* <DEDUP_REMOVED lines=23> */
.L_x_128:
[----:B------:R-:W-:Y:S05]  /*31a0*/  BSYNC.RECONVERGENT B0 ;  /* 0x0000000000007941 */ /* 0x000fea0003800200 */
.L_x_127:
        /* <DEDUP_REMOVED lines=13> */
.L_x_132:
        /* <DEDUP_REMOVED lines=23> */
.L_x_131:
[----:B------:R-:W-:Y:S05]  /*33f0*/  BSYNC.RECONVERGENT B0 ;  /* 0x0000000000007941 */ /* 0x000fea0003800200 */
.L_x_130:
        /* <DEDUP_REMOVED lines=13> */
.L_x_135:
        /* <DEDUP_REMOVED lines=23> */
.L_x_134:
[----:B------:R-:W-:Y:S05]  /*3640*/  BSYNC.RECONVERGENT B0 ;  /* 0x0000000000007941 */ /* 0x000fea0003800200 */
.L_x_133:
        /* <DEDUP_REMOVED lines=13> */
.L_x_138:
        /* <DEDUP_REMOVED lines=23> */
.L_x_137:
[----:B------:R-:W-:Y:S05]  /*3890*/  BSYNC.RECONVERGENT B0 ;  /* 0x0000000000007941 */ /* 0x000fea0003800200 */
.L_x_136:
        /* <DEDUP_REMOVED lines=13> */
.L_x_141:
        /* <DEDUP_REMOVED lines=23> */
.L_x_140:
[----:B------:R-:W-:Y:S05]  /*3ae0*/  BSYNC.RECONVERGENT B0 ;  /* 0x0000000000007941 */ /* 0x000fea0003800200 */
.L_x_139:
        /* <DEDUP_REMOVED lines=13> */
.L_x_144:
        /* <DEDUP_REMOVED lines=23> */
.L_x_143:
[----:B------:R-:W-:Y:S05]  /*3d30*/  BSYNC.RECONVERGENT B0 ;  /* 0x0000000000007941 */ /* 0x000fea0003800200 */
.L_x_142:
        /* <DEDUP_REMOVED lines=13> */
.L_x_147:
        /* <DEDUP_REMOVED lines=23> */
.L_x_146:
[----:B------:R-:W-:Y:S05]  /*3f80*/  BSYNC.RECONVERGENT B0 ;  /* 0x0000000000007941 */ /* 0x000fea0003800200 */
.L_x_145:
        /* <DEDUP_REMOVED lines=13> */
.L_x_150:
        /* <DEDUP_REMOVED lines=23> */
.L_x_149:
[----:B------:R-:W-:Y:S05]  /*41d0*/  BSYNC.RECONVERGENT B0 ;  /* 0x0000000000007941 */ /* 0x000fea0003800200 */
.L_x_148:
        /* <DEDUP_REMOVED lines=13> */
.L_x_153:
        /* <DEDUP_REMOVED lines=23> */
.L_x_152:
[----:B------:R-:W-:Y:S05]  /*4420*/  BSYNC.RECONVERGENT B0 ;  /* 0x0000000000007941 */ /* 0x000fea0003800200 */
.L_x_151:
        /* <DEDUP_REMOVED lines=13> */
.L_x_156:
        /* <DEDUP_REMOVED lines=23> */
.L_x_155:
[----:B------:R-:W-:Y:S05]  /*4670*/  BSYNC.RECONVERGENT B0 ;  /* 0x0000000000007941 */ /* 0x000fea0003800200 */
.L_x_154:
        /* <DEDUP_REMOVED lines=13> */
.L_x_159:
        /* <DEDUP_REMOVED lines=23> */
.L_x_158:
[----:B------:R-:W-:Y:S05]  /*48c0*/  BSYNC.RECONVERGENT B0 ;  /* 0x0000000000007941 */ /* 0x000fea0003800200 */
.L_x_157:
        /* <DEDUP_REMOVED lines=13> */
.L_x_162:
        /* <DEDUP_REMOVED lines=23> */
.L_x_161:
[----:B------:R-:W-:Y:S05]  /*4b10*/  BSYNC.RECONVERGENT B0 ;  /* 0x0000000000007941 */ /* 0x000fea0003800200 */
.L_x_160:
        /* <DEDUP_REMOVED lines=13> */
.L_x_165:
        /* <DEDUP_REMOVED lines=23> */
.L_x_164:
[----:B------:R-:W-:Y:S05]  /*4d60*/  BSYNC.RECONVERGENT B0 ;  /* 0x0000000000007941 */ /* 0x000fea0003800200 */
.L_x_163:
        /* <DEDUP_REMOVED lines=13> */
.L_x_168:
        /* <DEDUP_REMOVED lines=23> */
.L_x_167:
[----:B------:R-:W-:Y:S05]  /*4fb0*/  BSYNC.RECONVERGENT B0 ;  /* 0x0000000000007941 */ /* 0x000fea0003800200 */
.L_x_166:
        /* <DEDUP_REMOVED lines=10> */
[----:B------:R-:W-:Y:S01]  /*5060*/  IMAD.MOV.U32 R27, RZ, RZ, R7 ;  /* 0x000000ffff1b7224 */ /* 0x000fe200078e0007 */
[----:B------:R-:W-:-:S03]  /*5070*/  MOV R22, RZ ;  /* 0x000000ff00167202 */ /* 0x000fc60000000f00 */
[----:B------:R-:W-:-:S08]  /*5080*/  IMAD.X R25, RZ, RZ, R9, P0 ;  /* 0x000000ffff197224 */ /* 0x000fd000000e0609 */
.L_x_171:
        /* <DEDUP_REMOVED lines=23> */
.L_x_170:
[----:B------:R-:W-:Y:S05]  /*5200*/  BSYNC.RECONVERGENT B0 ;  /* 0x0000000000007941 */ /* 0x000fea0003800200 */
.L_x_169:
        /* <DEDUP_REMOVED lines=13> */
.L_x_174:
        /* <DEDUP_REMOVED lines=23> */
.L_x_173:
[----:B------:R-:W-:Y:S05]  /*5450*/  BSYNC.RECONVERGENT B0 ;  /* 0x0000000000007941 */ /* 0x000fea0003800200 */
.L_x_172:
        /* <DEDUP_REMOVED lines=13> */
.L_x_177:
        /* <DEDUP_REMOVED lines=23> */
.L_x_176:
[----:B------:R-:W-:Y:S05]  /*56a0*/  BSYNC.RECONVERGENT B0 ;  /* 0x0000000000007941 */ /* 0x000fea0003800200 */
.L_x_175:
        /* <DEDUP_REMOVED lines=13> */
.L_x_180:
        /* <DEDUP_REMOVED lines=23> */
.L_x_179:
[----:B------:R-:W-:Y:S05]  /*58f0*/  BSYNC.RECONVERGENT B0 ;  /* 0x0000000000007941 */ /* 0x000fea0003800200 */
.L_x_178:
        /* <DEDUP_REMOVED lines=13> */
.L_x_183:
        /* <DEDUP_REMOVED lines=23> */
.L_x_182:
[----:B------:R-:W-:Y:S05]  /*5b40*/  BSYNC.RECONVERGENT B0 ;  /* 0x0000000000007941 */ /* 0x000fea0003800200 */
.L_x_181:
        /* <DEDUP_REMOVED lines=13> */
.L_x_186:
        /* <DEDUP_REMOVED lines=23> */
.L_x_185:
[----:B------:R-:W-:Y:S05]  /*5d90*/  BSYNC.RECONVERGENT B0 ;  /* 0x0000000000007941 */ /* 0x000fea0003800200 */
.L_x_184:
        /* <DEDUP_REMOVED lines=13> */
.L_x_189:
        /* <DEDUP_REMOVED lines=23> */
.L_x_188:
[----:B------:R-:W-:Y:S05]  /*5fe0*/  BSYNC.RECONVERGENT B0 ;  /* 0x0000000000007941 */ /* 0x000fea0003800200 */
.L_x_187:
        /* <DEDUP_REMOVED lines=13> */
.L_x_192:
        /* <DEDUP_REMOVED lines=23> */
.L_x_191:
[----:B------:R-:W-:Y:S05]  /*6230*/  BSYNC.RECONVERGENT B0 ;  /* 0x0000000000007941 */ /* 0x000fea0003800200 */
.L_x_190:
        /* <DEDUP_REMOVED lines=13> */
.L_x_195:
        /* <DEDUP_REMOVED lines=23> */
.L_x_194:
[----:B------:R-:W-:Y:S05]  /*6480*/  BSYNC.RECONVERGENT B0 ;  /* 0x0000000000007941 */ /* 0x000fea0003800200 */
.L_x_193:
        /* <DEDUP_REMOVED lines=13> */
.L_x_198:
        /* <DEDUP_REMOVED lines=23> */
.L_x_197:
[----:B------:R-:W-:Y:S05]  /*66d0*/  BSYNC.RECONVERGENT B0 ;  /* 0x0000000000007941 */ /* 0x000fea0003800200 */
.L_x_196:
        /* <DEDUP_REMOVED lines=13> */
.L_x_201:
        /* <DEDUP_REMOVED lines=23> */
.L_x_200:
[----:B------:R-:W-:Y:S05]  /*6920*/  BSYNC.RECONVERGENT B0 ;  /* 0x0000000000007941 */ /* 0x000fea0003800200 */
.L_x_199:
        /* <DEDUP_REMOVED lines=13> */
.L_x_204:
        /* <DEDUP_REMOVED lines=23> */
.L_x_203:
[----:B------:R-:W-:Y:S05]  /*6b70*/  BSYNC.RECONVERGENT B0 ;  /* 0x0000000000007941 */ /* 0x000fea0003800200 */
.L_x_202:
        /* <DEDUP_REMOVED lines=13> */
.L_x_207:
        /* <DEDUP_REMOVED lines=23> */
.L_x_206:
[----:B------:R-:W-:Y:S05]  /*6dc0*/  BSYNC.RECONVERGENT B0 ;  /* 0x0000000000007941 */ /* 0x000fea0003800200 */
.L_x_205:
        /* <DEDUP_REMOVED lines=13> */
.L_x_210:
        /* <DEDUP_REMOVED lines=23> */
.L_x_209:
[----:B------:R-:W-:Y:S05]  /*7010*/  BSYNC.RECONVERGENT B0 ;  /* 0x0000000000007941 */ /* 0x000fea0003800200 */
.L_x_208:
        /* <DEDUP_REMOVED lines=13> */
.L_x_213:
        /* <DEDUP_REMOVED lines=23> */
.L_x_212:
[----:B------:R-:W-:Y:S05]  /*7260*/  BSYNC.RECONVERGENT B0 ;  /* 0x0000000000007941 */ /* 0x000fea0003800200 */
.L_x_211:
        /* <DEDUP_REMOVED lines=13> */
.L_x_216:
        /* <DEDUP_REMOVED lines=23> */
.L_x_215:
[----:B------:R-:W-:Y:S05]  /*74b0*/  BSYNC.RECONVERGENT B0 ;  /* 0x0000000000007941 */ /* 0x000fea0003800200 */
.L_x_214:
        /* <DEDUP_REMOVED lines=13> */
.L_x_219:
        /* <DEDUP_REMOVED lines=23> */
.L_x_218:
[----:B------:R-:W-:Y:S05]  /*7700*/  BSYNC.RECONVERGENT B0 ;  /* 0x0000000000007941 */ /* 0x000fea0003800200 */
.L_x_217:
        /* <DEDUP_REMOVED lines=13> */
.L_x_222:
        /* <DEDUP_REMOVED lines=23> */
.L_x_221:
[----:B------:R-:W-:Y:S05]  /*7950*/  BSYNC.RECONVERGENT B0 ;  /* 0x0000000000007941 */ /* 0x000fea0003800200 */
.L_x_220:
        /* <DEDUP_REMOVED lines=13> */
.L_x_225:
        /* <DEDUP_REMOVED lines=23> */
.L_x_224:
[----:B------:R-:W-:Y:S05]  /*7ba0*/  BSYNC.RECONVERGENT B0 ;  /* 0x0000000000007941 */ /* 0x000fea0003800200 */
.L_x_223:
        /* <DEDUP_REMOVED lines=13> */
.L_x_228:
        /* <DEDUP_REMOVED lines=23> */
.L_x_227:
[----:B------:R-:W-:Y:S05]  /*7df0*/  BSYNC.RECONVERGENT B0 ;  /* 0x0000000000007941 */ /* 0x000fea0003800200 */
.L_x_226:
        /* <DEDUP_REMOVED lines=13> */
.L_x_231:
        /* <DEDUP_REMOVED lines=23> */
.L_x_230:
[----:B------:R-:W-:Y:S05]  /*8040*/  BSYNC.RECONVERGENT B0 ;  /* 0x0000000000007941 */ /* 0x000fea0003800200 */
.L_x_229:
        /* <DEDUP_REMOVED lines=13> */
.L_x_234:
        /* <DEDUP_REMOVED lines=23> */
.L_x_233:
[----:B------:R-:W-:Y:S05]  /*8290*/  BSYNC.RECONVERGENT B0 ;  /* 0x0000000000007941 */ /* 0x000fea0003800200 */
.L_x_232:
        /* <DEDUP_REMOVED lines=13> */
.L_x_237:
        /* <DEDUP_REMOVED lines=23> */
.L_x_236:
[----:B------:R-:W-:Y:S05]  /*84e0*/  BSYNC.RECONVERGENT B0 ;  /* 0x0000000000007941 */ /* 0x000fea0003800200 */
.L_x_235:
        /* <DEDUP_REMOVED lines=13> */
.L_x_240:
        /* <DEDUP_REMOVED lines=23> */
.L_x_239:
[----:B------:R-:W-:Y:S05]  /*8730*/  BSYNC.RECONVERGENT B0 ;  /* 0x0000000000007941 */ /* 0x000fea0003800200 */
.L_x_238:
        /* <DEDUP_REMOVED lines=13> */
.L_x_243:
        /* <DEDUP_REMOVED lines=23> */
.L_x_242:
[----:B------:R-:W-:Y:S05]  /*8980*/  BSYNC.RECONVERGENT B0 ;  /* 0x0000000000007941 */ /* 0x000fea0003800200 */
.L_x_241:
        /* <DEDUP_REMOVED lines=13> */
.L_x_246:
        /* <DEDUP_REMOVED lines=23> */
.L_x_245:
[----:B------:R-:W-:Y:S05]  /*8bd0*/  BSYNC.RECONVERGENT B0 ;  /* 0x0000000000007941 */ /* 0x000fea0003800200 */
.L_x_244:
        /* <DEDUP_REMOVED lines=13> */
.L_x_249:
        /* <DEDUP_REMOVED lines=23> */
.L_x_248:
[----:B------:R-:W-:Y:S05]  /*8e20*/  BSYNC.RECONVERGENT B0 ;  /* 0x0000000000007941 */ /* 0x000fea0003800200 */
.L_x_247:
        /* <DEDUP_REMOVED lines=13> */
.L_x_252:
        /* <DEDUP_REMOVED lines=23> */
.L_x_251:
[----:B------:R-:W-:Y:S05]  /*9070*/  BSYNC.RECONVERGENT B0 ;  /* 0x0000000000007941 */ /* 0x000fea0003800200 */
.L_x_250:
        /* <DEDUP_REMOVED lines=13> */
.L_x_255:
        /* <DEDUP_REMOVED lines=23> */
.L_x_254:
[----:B------:R-:W-:Y:S05]  /*92c0*/  BSYNC.RECONVERGENT B0 ;  /* 0x0000000000007941 */ /* 0x000fea0003800200 */
.L_x_253:
        /* <DEDUP_REMOVED lines=13> */
.L_x_258:
        /* <DEDUP_REMOVED lines=23> */
.L_x_257:
[----:B------:R-:W-:Y:S05]  /*9510*/  BSYNC.RECONVERGENT B0 ;  /* 0x0000000000007941 */ /* 0x000fea0003800200 */
.L_x_256:
        /* <DEDUP_REMOVED lines=13> */
.L_x_261:
        /* <DEDUP_REMOVED lines=23> */
.L_x_260:
[----:B------:R-:W-:Y:S05]  /*9760*/  BSYNC.RECONVERGENT B0 ;  /* 0x0000000000007941 */ /* 0x000fea0003800200 */
.L_x_259:
        /* <DEDUP_REMOVED lines=13> */
.L_x_264:
        /* <DEDUP_REMOVED lines=23> */
.L_x_263:
[----:B------:R-:W-:Y:S05]  /*99b0*/  BSYNC.RECONVERGENT B0 ;  /* 0x0000000000007941 */ /* 0x000fea0003800200 */
.L_x_262:
        /* <DEDUP_REMOVED lines=13> */
.L_x_267:
        /* <DEDUP_REMOVED lines=23> */
.L_x_266:
[----:B------:R-:W-:Y:S05]  /*9c00*/  BSYNC.RECONVERGENT B0 ;  /* 0x0000000000007941 */ /* 0x000fea0003800200 */
.L_x_265:
        /* <DEDUP_REMOVED lines=13> */
.L_x_270:
        /* <DEDUP_REMOVED lines=23> */
.L_x_269:
[----:B------:R-:W-:Y:S05]  /*9e50*/  BSYNC.RECONVERGENT B0 ;  /* 0x0000000000007941 */ /* 0x000fea0003800200 */
.L_x_268:
        /* <DEDUP_REMOVED lines=13> */
.L_x_273:
        /* <DEDUP_REMOVED lines=23> */
.L_x_272:
[----:B------:R-:W-:Y:S05]  /*a0a0*/  BSYNC.RECONVERGENT B0 ;  /* 0x0000000000007941 */ /* 0x000fea0003800200 */
.L_x_271:
        /* <DEDUP_REMOVED lines=13> */
.L_x_276:
        /* <DEDUP_REMOVED lines=23> */
.L_x_275:
[----:B------:R-:W-:Y:S05]  /*a2f0*/  BSYNC.RECONVERGENT B0 ;  /* 0x0000000000007941 */ /* 0x000fea0003800200 */
.L_x_274:
        /* <DEDUP_REMOVED lines=13> */
.L_x_279:
        /* <DEDUP_REMOVED lines=23> */
.L_x_278:
[----:B------:R-:W-:Y:S05]  /*a540*/  BSYNC.RECONVERGENT B0 ;  /* 0x0000000000007941 */ /* 0x000fea0003800200 */
.L_x_277:
        /* <DEDUP_REMOVED lines=13> */
.L_x_282:
        /* <DEDUP_REMOVED lines=23> */
.L_x_281:
[----:B------:R-:W-:Y:S05]  /*a790*/  BSYNC.RECONVERGENT B0 ;  /* 0x0000000000007941 */ /* 0x000fea0003800200 */
.L_x_280:
        /* <DEDUP_REMOVED lines=13> */
.L_x_285:
        /* <DEDUP_REMOVED lines=23> */
.L_x_284:
[----:B------:R-:W-:Y:S05]  /*a9e0*/  BSYNC.RECONVERGENT B0 ;  /* 0x0000000000007941 */ /* 0x000fea0003800200 */
.L_x_283:
        /* <DEDUP_REMOVED lines=13> */
.L_x_288:
        /* <DEDUP_REMOVED lines=23> */
.L_x_287:
[----:B------:R-:W-:Y:S05]  /*ac30*/  BSYNC.RECONVERGENT B0 ;  /* 0x0000000000007941 */ /* 0x000fea0003800200 */
.L_x_286:
        /* <DEDUP_REMOVED lines=13> */
.L_x_291:
        /* <DEDUP_REMOVED lines=23> */
.L_x_290:
[----:B------:R-:W-:Y:S05]  /*ae80*/  BSYNC.RECONVERGENT B0 ;  /* 0x0000000000007941 */ /* 0x000fea0003800200 */
.L_x_289:
        /* <DEDUP_REMOVED lines=13> */
.L_x_294:
        /* <DEDUP_REMOVED lines=23> */
.L_x_293:
[----:B------:R-:W-:Y:S05]  /*b0d0*/  BSYNC.RECONVERGENT B0 ;  /* 0x0000000000007941 */ /* 0x000fea0003800200 */
.L_x_292:
        /* <DEDUP_REMOVED lines=13> */
.L_x_297:
        /* <DEDUP_REMOVED lines=23> */
.L_x_296:
[----:B------:R-:W-:Y:S05]  /*b320*/  BSYNC.RECONVERGENT B0 ;  /* 0x0000000000007941 */ /* 0x000fea0003800200 */
.L_x_295:
        /* <DEDUP_REMOVED lines=13> */
.L_x_300:
        /* <DEDUP_REMOVED lines=23> */
.L_x_299:
[----:B------:R-:W-:Y:S05]  /*b570*/  BSYNC.RECONVERGENT B0 ;  /* 0x0000000000007941 */ /* 0x000fea0003800200 */
.L_x_298:
        /* <DEDUP_REMOVED lines=13> */
.L_x_303:
        /* <DEDUP_REMOVED lines=23> */
.L_x_302:
[----:B------:R-:W-:Y:S05]  /*b7c0*/  BSYNC.RECONVERGENT B0 ;  /* 0x0000000000007941 */ /* 0x000fea0003800200 */
.L_x_301:
        /* <DEDUP_REMOVED lines=13> */
.L_x_306:
        /* <DEDUP_REMOVED lines=23> */
.L_x_305:
[----:B------:R-:W-:Y:S05]  /*ba10*/  BSYNC.RECONVERGENT B0 ;  /* 0x0000000000007941 */ /* 0x000fea0003800200 */
.L_x_304:
        /* <DEDUP_REMOVED lines=13> */
.L_x_309:
        /* <DEDUP_REMOVED lines=23> */
.L_x_308:
[----:B------:R-:W-:Y:S05]  /*bc60*/  BSYNC.RECONVERGENT B0 ;  /* 0x0000000000007941 */ /* 0x000fea0003800200 */
.L_x_307:
        /* <DEDUP_REMOVED lines=13> */
.L_x_312:
        /* <DEDUP_REMOVED lines=23> */
.L_x_311:
[----:B------:R-:W-:Y:S05]  /*beb0*/  BSYNC.RECONVERGENT B0 ;  /* 0x0000000000007941 */ /* 0x000fea0003800200 */
.L_x_310:
        /* <DEDUP_REMOVED lines=13> */
.L_x_315:
        /* <DEDUP_REMOVED lines=23> */
.L_x_314:
[----:B------:R-:W-:Y:S05]  /*c100*/  BSYNC.RECONVERGENT B0 ;  /* 0x0000000000007941 */ /* 0x000fea0003800200 */
.L_x_313:
        /* <DEDUP_REMOVED lines=13> */
.L_x_318:
        /* <DEDUP_REMOVED lines=23> */
.L_x_317:
[----:B------:R-:W-:Y:S05]  /*c350*/  BSYNC.RECONVERGENT B0 ;  /* 0x0000000000007941 */ /* 0x000fea0003800200 */
.L_x_316:
        /* <DEDUP_REMOVED lines=13> */
.L_x_321:
        /* <DEDUP_REMOVED lines=23> */
.L_x_320:
[----:B------:R-:W-:Y:S05]  /*c5a0*/  BSYNC.RECONVERGENT B0 ;  /* 0x0000000000007941 */ /* 0x000fea0003800200 */
.L_x_319:
        /* <DEDUP_REMOVED lines=13> */
.L_x_324:
        /* <DEDUP_REMOVED lines=23> */
.L_x_323:
[----:B------:R-:W-:Y:S05]  /*c7f0*/  BSYNC.RECONVERGENT B0 ;  /* 0x0000000000007941 */ /* 0x000fea0003800200 */
.L_x_322:
        /* <DEDUP_REMOVED lines=13> */
.L_x_327:
        /* <DEDUP_REMOVED lines=23> */
.L_x_326:
[----:B------:R-:W-:Y:S05]  /*ca40*/  BSYNC.RECONVERGENT B0 ;  /* 0x0000000000007941 */ /* 0x000fea0003800200 */
.L_x_325:
        /* <DEDUP_REMOVED lines=13> */
.L_x_330:
        /* <DEDUP_REMOVED lines=23> */
.L_x_329:
[----:B------:R-:W-:Y:S05]  /*cc90*/  BSYNC.RECONVERGENT B0 ;  /* 0x0000000000007941 */ /* 0x000fea0003800200 */
.L_x_328:
        /* <DEDUP_REMOVED lines=13> */
.L_x_333:
        /* <DEDUP_REMOVED lines=23> */
.L_x_332:
[----:B------:R-:W-:Y:S05]  /*cee0*/  BSYNC.RECONVERGENT B0 ;  /* 0x0000000000007941 */ /* 0x000fea0003800200 */
.L_x_331:
        /* <DEDUP_REMOVED lines=13> */
.L_x_336:
        /* <DEDUP_REMOVED lines=23> */
.L_x_335:
[----:B------:R-:W-:Y:S05]  /*d130*/  BSYNC.RECONVERGENT B0 ;  /* 0x0000000000007941 */ /* 0x000fea0003800200 */
.L_x_334:
        /* <DEDUP_REMOVED lines=13> */
.L_x_339:
        /* <DEDUP_REMOVED lines=23> */
.L_x_338:
[----:B------:R-:W-:Y:S05]  /*d380*/  BSYNC.RECONVERGENT B0 ;  /* 0x0000000000007941 */ /* 0x000fea0003800200 */
.L_x_337:
        /* <DEDUP_REMOVED lines=13> */
.L_x_342:
        /* <DEDUP_REMOVED lines=23> */
.L_x_341:
[----:B------:R-:W-:Y:S05]  /*d5d0*/  BSYNC.RECONVERGENT B0 ;  /* 0x0000000000007941 */ /* 0x000fea0003800200 */
.L_x_340:
        /* <DEDUP_REMOVED lines=13> */
.L_x_345:
        /* <DEDUP_REMOVED lines=23> */
.L_x_344:
[----:B------:R-:W-:Y:S05]  /*d820*/  BSYNC.RECONVERGENT B0 ;  /* 0x0000000000007941 */ /* 0x000fea0003800200 */
.L_x_343:
        /* <DEDUP_REMOVED lines=13> */
.L_x_348:
        /* <DEDUP_REMOVED lines=23> */
.L_x_347:
[----:B------:R-:W-:Y:S05]  /*da70*/  BSYNC.RECONVERGENT B0 ;  /* 0x0000000000007941 */ /* 0x000fea0003800200 */
.L_x_346:
        /* <DEDUP_REMOVED lines=13> */
.L_x_351:
        /* <DEDUP_REMOVED lines=23> */
.L_x_350:
[----:B------:R-:W-:Y:S05]  /*dcc0*/  BSYNC.RECONVERGENT B0 ;  /* 0x0000000000007941 */ /* 0x000fea0003800200 */
.L_x_349:
        /* <DEDUP_REMOVED lines=13> */
.L_x_354:
        /* <DEDUP_REMOVED lines=23> */
.L_x_353:
[----:B------:R-:W-:Y:S05]  /*df10*/  BSYNC.RECONVERGENT B0 ;  /* 0x0000000000007941 */ /* 0x000fea0003800200 */
.L_x_352:
        /* <DEDUP_REMOVED lines=13> */
.L_x_357:
        /* <DEDUP_REMOVED lines=23> */
.L_x_356:
[----:B------:R-:W-:Y:S05]  /*e160*/  BSYNC.RECONVERGENT B0 ;  /* 0x0000000000007941 */ /* 0x000fea0003800200 */
.L_x_355:
        /* <DEDUP_REMOVED lines=13> */
.L_x_360:
        /* <DEDUP_REMOVED lines=23> */
.L_x_359:
[----:B------:R-:W-:Y:S05]  /*e3b0*/  BSYNC.RECONVERGENT B0 ;  /* 0x0000000000007941 */ /* 0x000fea0003800200 */
.L_x_358:
        /* <DEDUP_REMOVED lines=13> */
.L_x_363:
        /* <DEDUP_REMOVED lines=23> */
.L_x_362:
[----:B------:R-:W-:Y:S05]  /*e600*/  BSYNC.RECONVERGENT B0 ;  /* 0x0000000000007941 */ /* 0x000fea0003800200 */
.L_x_361:
        /* <DEDUP_REMOVED lines=13> */
.L_x_366:
        /* <DEDUP_REMOVED lines=23> */
.L_x_365:
[----:B------:R-:W-:Y:S05]  /*e850*/  BSYNC.RECONVERGENT B0 ;  /* 0x0000000000007941 */ /* 0x000fea0003800200 */
.L_x_364:
        /* <DEDUP_REMOVED lines=13> */
.L_x_369:
        /* <DEDUP_REMOVED lines=23> */
.L_x_368:
[----:B------:R-:W-:Y:S05]  /*eaa0*/  BSYNC.RECONVERGENT B0 ;  /* 0x0000000000007941 */ /* 0x000fea0003800200 */
.L_x_367:
        /* <DEDUP_REMOVED lines=13> */
.L_x_372:
        /* <DEDUP_REMOVED lines=23> */
.L_x_371:
[----:B------:R-:W-:Y:S05]  /*ecf0*/  BSYNC.RECONVERGENT B0 ;  /* 0x0000000000007941 */ /* 0x000fea0003800200 */
.L_x_370:
        /* <DEDUP_REMOVED lines=13> */
.L_x_375:
        /* <DEDUP_REMOVED lines=23> */
.L_x_374:
[----:B------:R-:W-:Y:S05]  /*ef40*/  BSYNC.RECONVERGENT B0 ;  /* 0x0000000000007941 */ /* 0x000fea0003800200 */
.L_x_373:
        /* <DEDUP_REMOVED lines=13> */
.L_x_378:
        /* <DEDUP_REMOVED lines=23> */
.L_x_377:
[----:B------:R-:W-:Y:S05]  /*f190*/  BSYNC.RECONVERGENT B0 ;  /* 0x0000000000007941 */ /* 0x000fea0003800200 */
.L_x_376:
        /* <DEDUP_REMOVED lines=13> */
.L_x_381:
        /* <DEDUP_REMOVED lines=23> */
.L_x_380:
[----:B------:R-:W-:Y:S05]  /*f3e0*/  BSYNC.RECONVERGENT B0 ;  /* 0x0000000000007941 */ /* 0x000fea0003800200 */
.L_x_379:
        /* <DEDUP_REMOVED lines=13> */
.L_x_384:
        /* <DEDUP_REMOVED lines=23> */
.L_x_383:
[----:B------:R-:W-:Y:S05]  /*f630*/  BSYNC.RECONVERGENT B0 ;  /* 0x0000000000007941 */ /* 0x000fea0003800200 */
.L_x_382:
        /* <DEDUP_REMOVED lines=13> */
.L_x_387:
        /* <DEDUP_REMOVED lines=23> */
.L_x_386:
[----:B------:R-:W-:Y:S05]  /*f880*/  BSYNC.RECONVERGENT B0 ;  /* 0x0000000000007941 */ /* 0x000fea0003800200 */
.L_x_385:
        /* <DEDUP_REMOVED lines=13> */
.L_x_390:
        /* <DEDUP_REMOVED lines=23> */
.L_x_389:
[----:B------:R-:W-:Y:S05]  /*fad0*/  BSYNC.RECONVERGENT B0 ;  /* 0x0000000000007941 */ /* 0x000fea0003800200 */
.L_x_388:
        /* <DEDUP_REMOVED lines=13> */
.L_x_393:
        /* <DEDUP_REMOVED lines=23> */
.L_x_392:
[----:B------:R-:W-:Y:S05]  /*fd20*/  BSYNC.RECONVERGENT B0 ;  /* 0x0000000000007941 */ /* 0x000fea0003800200 */
.L_x_391:
        /* <DEDUP_REMOVED lines=13> */
.L_x_396:
        /* <DEDUP_REMOVED lines=23> */
.L_x_395:
[----:B------:R-:W-:Y:S05]  /*ff70*/  BSYNC.RECONVERGENT B0 ;  /* 0x0000000000007941 */ /* 0x000fea0003800200 */
.L_x_394:
        /* <DEDUP_REMOVED lines=13> */
.L_x_399:
        /* <DEDUP_REMOVED lines=23> */
.L_x_398:
[----:B------:R-:W-:Y:S05]  /*101c0*/  BSYNC.RECONVERGENT B0 ;  /* 0x0000000000007941 */ /* 0x000fea0003800200 */
.L_x_397:
        /* <DEDUP_REMOVED lines=13> */
.L_x_402:
        /* <DEDUP_REMOVED lines=23> */
.L_x_401:
[----:B------:R-:W-:Y:S05]  /*10410*/  BSYNC.RECONVERGENT B0 ;  /* 0x0000000000007941 */ /* 0x000fea0003800200 */
.L_x_400:
        /* <DEDUP_REMOVED lines=13> */
.L_x_405:
        /* <DEDUP_REMOVED lines=23> */
.L_x_404:
[----:B------:R-:W-:Y:S05]  /*10660*/  BSYNC.RECONVERGENT B0 ;  /* 0x0000000000007941 */ /* 0x000fea0003800200 */
.L_x_403:
        /* <DEDUP_REMOVED lines=13> */
.L_x_408:
        /* <DEDUP_REMOVED lines=23> */
.L_x_407:
[----:B------:R-:W-:Y:S05]  /*108b0*/  BSYNC.RECONVERGENT B0 ;  /* 0x0000000000007941 */ /* 0x000fea0003800200 */
.L_x_406:
        /* <DEDUP_REMOVED lines=13> */
.L_x_411:
        /* <DEDUP_REMOVED lines=23> */
.L_x_410:
[----:B------:R-:W-:Y:S05]  /*10b00*/  BSYNC.RECONVERGENT B0 ;  /* 0x0000000000007941 */ /* 0x000fea0003800200 */
.L_x_409:
        /* <DEDUP_REMOVED lines=13> */
.L_x_414:
        /* <DEDUP_REMOVED lines=23> */
.L_x_413:
[----:B------:R-:W-:Y:S05]  /*10d50*/  BSYNC.RECONVERGENT B0 ;  /* 0x0000000000007941 */ /* 0x000fea0003800200 */
.L_x_412:
        /* <DEDUP_REMOVED lines=13> */
.L_x_417:
        /* <DEDUP_REMOVED lines=23> */
.L_x_416:
[----:B------:R-:W-:Y:S05]  /*10fa0*/  BSYNC.RECONVERGENT B0 ;  /* 0x0000000000007941 */ /* 0x000fea0003800200 */
.L_x_415:
        /* <DEDUP_REMOVED lines=13> */
.L_x_420:
        /* <DEDUP_REMOVED lines=23> */
.L_x_419:
[----:B------:R-:W-:Y:S05]  /*111f0*/  BSYNC.RECONVERGENT B0 ;  /* 0x0000000000007941 */ /* 0x000fea0003800200 */
.L_x_418:
        /* <DEDUP_REMOVED lines=13> */
.L_x_423:
        /* <DEDUP_REMOVED lines=23> */
.L_x_422:
[----:B------:R-:W-:Y:S05]  /*11440*/  BSYNC.RECONVERGENT B0 ;  /* 0x0000000000007941 */ /* 0x000fea0003800200 */
.L_x_421:
        /* <DEDUP_REMOVED lines=13> */
.L_x_426:
        /* <DEDUP_REMOVED lines=23> */
.L_x_425:
[----:B------:R-:W-:Y:S05]  /*11690*/  BSYNC.RECONVERGENT B0 ;  /* 0x0000000000007941 */ /* 0x000fea0003800200 */
.L_x_424:
        /* <DEDUP_REMOVED lines=13> */
.L_x_429:
        /* <DEDUP_REMOVED lines=23> */
.L_x_428:
[----:B------:R-:W-:Y:S05]  /*118e0*/  BSYNC.RECONVERGENT B0 ;  /* 0x0000000000007941 */ /* 0x000fea0003800200 */
.L_x_427:
        /* <DEDUP_REMOVED lines=13> */
.L_x_432:
        /* <DEDUP_REMOVED lines=23> */
.L_x_431:
[----:B------:R-:W-:Y:S05]  /*11b30*/  BSYNC.RECONVERGENT B0 ;  /* 0x0000000000007941 */ /* 0x000fea0003800200 */
.L_x_430:
        /* <DEDUP_REMOVED lines=13> */
.L_x_435:
        /* <DEDUP_REMOVED lines=23> */
.L_x_434:
[----:B------:R-:W-:Y:S05]  /*11d80*/  BSYNC.RECONVERGENT B0 ;  /* 0x0000000000007941 */ /* 0x000fea0003800200 */
.L_x_433:
        /* <DEDUP_REMOVED lines=13> */
.L_x_438:
        /* <DEDUP_REMOVED lines=23> */
.L_x_437:
[----:B------:R-:W-:Y:S05]  /*11fd0*/  BSYNC.RECONVERGENT B0 ;  /* 0x0000000000007941 */ /* 0x000fea0003800200 */
.L_x_436:
        /* <DEDUP_REMOVED lines=13> */
.L_x_441:
        /* <DEDUP_REMOVED lines=23> */
.L_x_440:
[----:B------:R-:W-:Y:S05]  /*12220*/  BSYNC.RECONVERGENT B0 ;  /* 0x0000000000007941 */ /* 0x000fea0003800200 */
.L_x_439:
        /* <DEDUP_REMOVED lines=13> */
.L_x_444:
        /* <DEDUP_REMOVED lines=23> */
.L_x_443:
[----:B------:R-:W-:Y:S05]  /*12470*/  BSYNC.RECONVERGENT B0 ;  /* 0x0000000000007941 */ /* 0x000fea0003800200 */
.L_x_442:
        /* <DEDUP_REMOVED lines=13> */
.L_x_447:
        /* <DEDUP_REMOVED lines=23> */
.L_x_446:
[----:B------:R-:W-:Y:S05]  /*126c0*/  BSYNC.RECONVERGENT B0 ;  /* 0x0000000000007941 */ /* 0x000fea0003800200 */
.L_x_445:
        /* <DEDUP_REMOVED lines=13> */
.L_x_450:
        /* <DEDUP_REMOVED lines=23> */
.L_x_449:
[----:B------:R-:W-:Y:S05]  /*12910*/  BSYNC.RECONVERGENT B0 ;  /* 0x0000000000007941 */ /* 0x000fea0003800200 */
.L_x_448:
        /* <DEDUP_REMOVED lines=13> */
.L_x_453:
        /* <DEDUP_REMOVED lines=23> */
.L_x_452:
[----:B------:R-:W-:Y:S05]  /*12b60*/  BSYNC.RECONVERGENT B0 ;  /* 0x0000000000007941 */ /* 0x000fea0003800200 */
.L_x_451:
        /* <DEDUP_REMOVED lines=13> */
.L_x_456:
        /* <DEDUP_REMOVED lines=23> */
.L_x_455:
[----:B------:R-:W-:Y:S05]  /*12db0*/  BSYNC.RECONVERGENT B0 ;  /* 0x0000000000007941 */ /* 0x000fea0003800200 */
.L_x_454:
        /* <DEDUP_REMOVED lines=13> */
.L_x_459:
        /* <DEDUP_REMOVED lines=23> */
.L_x_458:
[----:B------:R-:W-:Y:S05]  /*13000*/  BSYNC.RECONVERGENT B0 ;  /* 0x0000000000007941 */ /* 0x000fea0003800200 */
.L_x_457:
        /* <DEDUP_REMOVED lines=13> */
.L_x_462:
        /* <DEDUP_REMOVED lines=23> */
.L_x_461:
[----:B------:R-:W-:Y:S05]  /*13250*/  BSYNC.RECONVERGENT B0 ;  /* 0x0000000000007941 */ /* 0x000fea0003800200 */
.L_x_460:
        /* <DEDUP_REMOVED lines=13> */
.L_x_465:
        /* <DEDUP_REMOVED lines=23> */
.L_x_464:
[----:B------:R-:W-:Y:S05]  /*134a0*/  BSYNC.RECONVERGENT B0 ;  /* 0x0000000000007941 */ /* 0x000fea0003800200 */
.L_x_463:
        /* <DEDUP_REMOVED lines=13> */
.L_x_468:
        /* <DEDUP_REMOVED lines=23> */
.L_x_467:
[----:B------:R-:W-:Y:S05]  /*136f0*/  BSYNC.RECONVERGENT B0 ;  /* 0x0000000000007941 */ /* 0x000fea0003800200 */
.L_x_466:
        /* <DEDUP_REMOVED lines=13> */
.L_x_471:
        /* <DEDUP_REMOVED lines=23> */
.L_x_470:
[----:B------:R-:W-:Y:S05]  /*13940*/  BSYNC.RECONVERGENT B0 ;  /* 0x0000000000007941 */ /* 0x000fea0003800200 */
.L_x_469:
        /* <DEDUP_REMOVED lines=13> */
.L_x_474:
        /* <DEDUP_REMOVED lines=23> */
.L_x_473:
[----:B------:R-:W-:Y:S05]  /*13b90*/  BSYNC.RECONVERGENT B0 ;  /* 0x0000000000007941 */ /* 0x000fea0003800200 */
.L_x_472:
        /* <DEDUP_REMOVED lines=13> */
.L_x_477:
        /* <DEDUP_REMOVED lines=23> */
.L_x_476:
[----:B------:R-:W-:Y:S05]  /*13de0*/  BSYNC.RECONVERGENT B0 ;  /* 0x0000000000007941 */ /* 0x000fea0003800200 */
.L_x_475:
        /* <DEDUP_REMOVED lines=13> */
.L_x_480:
        /* <DEDUP_REMOVED lines=23> */
.L_x_479:
[----:B------:R-:W-:Y:S05]  /*14030*/  BSYNC.RECONVERGENT B0 ;  /* 0x0000000000007941 */ /* 0x000fea0003800200 */
.L_x_478:
        /* <DEDUP_REMOVED lines=13> */
.L_x_483:
        /* <DEDUP_REMOVED lines=23> */
.L_x_482:
[----:B------:R-:W-:Y:S05]  /*14280*/  BSYNC.RECONVERGENT B0 ;  /* 0x0000000000007941 */ /* 0x000fea0003800200 */
.L_x_481:
        /* <DEDUP_REMOVED lines=13> */
.L_x_486:
        /* <DEDUP_REMOVED lines=23> */
.L_x_485:
[----:B------:R-:W-:Y:S05]  /*144d0*/  BSYNC.RECONVERGENT B0 ;  /* 0x0000000000007941 */ /* 0x000fea0003800200 */
.L_x_484:
        /* <DEDUP_REMOVED lines=13> */
.L_x_489:
        /* <DEDUP_REMOVED lines=23> */
.L_x_488:
[----:B------:R-:W-:Y:S05]  /*14720*/  BSYNC.RECONVERGENT B0 ;  /* 0x0000000000007941 */ /* 0x000fea0003800200 */
.L_x_487:
        /* <DEDUP_REMOVED lines=13> */
.L_x_492:
        /* <DEDUP_REMOVED lines=23> */
.L_x_491:
[----:B------:R-:W-:Y:S05]  /*14970*/  BSYNC.RECONVERGENT B0 ;  /* 0x0000000000007941 */ /* 0x000fea0003800200 */
.L_x_490:
        /* <DEDUP_REMOVED lines=13> */
.L_x_495:
        /* <DEDUP_REMOVED lines=23> */
.L_x_494:
[----:B------:R-:W-:Y:S05]  /*14bc0*/  BSYNC.RECONVERGENT B0 ;  /* 0x0000000000007941 */ /* 0x000fea0003800200 */
.L_x_493:
        /* <DEDUP_REMOVED lines=13> */
.L_x_498:
        /* <DEDUP_REMOVED lines=23> */
.L_x_497:
[----:B------:R-:W-:Y:S05]  /*14e10*/  BSYNC.RECONVERGENT B0 ;  /* 0x0000000000007941 */ /* 0x000fea0003800200 */
.L_x_496:
        /* <DEDUP_REMOVED lines=13> */
.L_x_501:
        /* <DEDUP_REMOVED lines=23> */
.L_x_500:
[----:B------:R-:W-:Y:S05]  /*15060*/  BSYNC.RECONVERGENT B0 ;  /* 0x0000000000007941 */ /* 0x000fea0003800200 */
.L_x_499:
        /* <DEDUP_REMOVED lines=13> */
.L_x_504:
        /* <DEDUP_REMOVED lines=23> */
.L_x_503:
[----:B------:R-:W-:Y:S05]  /*152b0*/  BSYNC.RECONVERGENT B0 ;  /* 0x0000000000007941 */ /* 0x000fea0003800200 */
.L_x_502:
        /* <DEDUP_REMOVED lines=13> */
.L_x_507:
        /* <DEDUP_REMOVED lines=23> */
.L_x_506:
[----:B------:R-:W-:Y:S05]  /*15500*/  BSYNC.RECONVERGENT B0 ;  /* 0x0000000000007941 */ /* 0x000fea0003800200 */
.L_x_505:
        /* <DEDUP_REMOVED lines=13> */
.L_x_510:
        /* <DEDUP_REMOVED lines=23> */
.L_x_509:
[----:B------:R-:W-:Y:S05]  /*15750*/  BSYNC.RECONVERGENT B0 ;  /* 0x0000000000007941 */ /* 0x000fea0003800200 */
.L_x_508:
        /* <DEDUP_REMOVED lines=13> */
.L_x_513:
        /* <DEDUP_REMOVED lines=23> */
.L_x_512:
[----:B------:R-:W-:Y:S05]  /*159a0*/  BSYNC.RECONVERGENT B0 ;  /* 0x0000000000007941 */ /* 0x000fea0003800200 */
.L_x_511:
        /* <DEDUP_REMOVED lines=13> */
.L_x_516:
        /* <DEDUP_REMOVED lines=23> */
.L_x_515:
[----:B------:R-:W-:Y:S05]  /*15bf0*/  BSYNC.RECONVERGENT B0 ;  /* 0x0000000000007941 */ /* 0x000fea0003800200 */
.L_x_514:
        /* <DEDUP_REMOVED lines=13> */
.L_x_519:
        /* <DEDUP_REMOVED lines=23> */
.L_x_518:
[----:B------:R-:W-:Y:S05]  /*15e40*/  BSYNC.RECONVERGENT B0 ;  /* 0x0000000000007941 */ /* 0x000fea0003800200 */
.L_x_517:
        /* <DEDUP_REMOVED lines=13> */
.L_x_522:
        /* <DEDUP_REMOVED lines=23> */
.L_x_521:
[----:B------:R-:W-:Y:S05]  /*16090*/  BSYNC.RECONVERGENT B0 ;  /* 0x0000000000007941 */ /* 0x000fea0003800200 */
.L_x_520:
        /* <DEDUP_REMOVED lines=13> */
.L_x_525:
        /* <DEDUP_REMOVED lines=23> */
.L_x_524:
[----:B------:R-:W-:Y:S05]  /*162e0*/  BSYNC.RECONVERGENT B0 ;  /* 0x0000000000007941 */ /* 0x000fea0003800200 */
.L_x_523:
        /* <DEDUP_REMOVED lines=13> */
.L_x_528:
        /* <DEDUP_REMOVED lines=23> */
.L_x_527:
[----:B------:R-:W-:Y:S05]  /*16530*/  BSYNC.RECONVERGENT B0 ;  /* 0x0000000000007941 */ /* 0x000fea0003800200 */
.L_x_526:
        /* <DEDUP_REMOVED lines=13> */
.L_x_531:
        /* <DEDUP_REMOVED lines=23> */
.L_x_530:
[----:B------:R-:W-:Y:S05]  /*16780*/  BSYNC.RECONVERGENT B0 ;  /* 0x0000000000007941 */ /* 0x000fea0003800200 */
.L_x_529:
        /* <DEDUP_REMOVED lines=13> */
.L_x_534:
        /* <DEDUP_REMOVED lines=23> */
.L_x_533:
[----:B------:R-:W-:Y:S05]  /*169d0*/  BSYNC.RECONVERGENT B0 ;  /* 0x0000000000007941 */ /* 0x000fea0003800200 */
.L_x_532:
        /* <DEDUP_REMOVED lines=13> */
.L_x_537:
        /* <DEDUP_REMOVED lines=23> */
.L_x_536:
[----:B------:R-:W-:Y:S05]  /*16c20*/  BSYNC.RECONVERGENT B0 ;  /* 0x0000000000007941 */ /* 0x000fea0003800200 */
.L_x_535:
        /* <DEDUP_REMOVED lines=13> */
.L_x_540:
        /* <DEDUP_REMOVED lines=23> */
.L_x_539:
[----:B------:R-:W-:Y:S05]  /*16e70*/  BSYNC.RECONVERGENT B0 ;  /* 0x0000000000007941 */ /* 0x000fea0003800200 */
.L_x_538:
        /* <DEDUP_REMOVED lines=13> */
.L_x_543:
        /* <DEDUP_REMOVED lines=23> */
.L_x_542:
[----:B------:R-:W-:Y:S05]  /*170c0*/  BSYNC.RECONVERGENT B0 ;  /* 0x0000000000007941 */ /* 0x000fea0003800200 */
.L_x_541:
        /* <DEDUP_REMOVED lines=13> */
.L_x_546:
        /* <DEDUP_REMOVED lines=23> */
.L_x_545:
[----:B------:R-:W-:Y:S05]  /*17310*/  BSYNC.RECONVERGENT B0 ;  /* 0x0000000000007941 */ /* 0x000fea0003800200 */
.L_x_544:
        /* <DEDUP_REMOVED lines=13> */
.L_x_549:
        /* <DEDUP_REMOVED lines=23> */
.L_x_548:
[----:B------:R-:W-:Y:S05]  /*17560*/  BSYNC.RECONVERGENT B0 ;  /* 0x0000000000007941 */ /* 0x000fea0003800200 */
.L_x_547:
        /* <DEDUP_REMOVED lines=13> */
.L_x_552:
        /* <DEDUP_REMOVED lines=23> */
.L_x_551:
[----:B------:R-:W-:Y:S05]  /*177b0*/  BSYNC.RECONVERGENT B0 ;  /* 0x0000000000007941 */ /* 0x000fea0003800200 */
.L_x_550:
        /* <DEDUP_REMOVED lines=13> */
.L_x_555:
        /* <DEDUP_REMOVED lines=23> */
.L_x_554:
[----:B------:R-:W-:Y:S05]  /*17a00*/  BSYNC.RECONVERGENT B0 ;  /* 0x0000000000007941 */ /* 0x000fea0003800200 */
.L_x_553:
        /* <DEDUP_REMOVED lines=13> */
.L_x_558:
        /* <DEDUP_REMOVED lines=23> */
.L_x_557:
[----:B------:R-:W-:Y:S05]  /*17c50*/  BSYNC.RECONVERGENT B0 ;  /* 0x0000000000007941 */ /* 0x000fea0003800200 */
.L_x_556:
        /* <DEDUP_REMOVED lines=13> */
.L_x_561:
        /* <DEDUP_REMOVED lines=23> */
.L_x_560:
[----:B------:R-:W-:Y:S05]  /*17ea0*/  BSYNC.RECONVERGENT B0 ;  /* 0x0000000000007941 */ /* 0x000fea0003800200 */
.L_x_559:
        /* <DEDUP_REMOVED lines=13> */
.L_x_564:
        /* <DEDUP_REMOVED lines=23> */
.L_x_563:
[----:B------:R-:W-:Y:S05]  /*180f0*/  BSYNC.RECONVERGENT B0 ;  /* 0x0000000000007941 */ /* 0x000fea0003800200 */
.L_x_562:
        /* <DEDUP_REMOVED lines=13> */
.L_x_567:
        /* <DEDUP_REMOVED lines=23> */
.L_x_566:
[----:B------:R-:W-:Y:S05]  /*18340*/  BSYNC.RECONVERGENT B0 ;  /* 0x0000000000007941 */ /* 0x000fea0003800200 */
.L_x_565:
        /* <DEDUP_REMOVED lines=13> */
.L_x_570:
        /* <DEDUP_REMOVED lines=23> */
.L_x_569:
[----:B------:R-:W-:Y:S05]  /*18590*/  BSYNC.RECONVERGENT B0 ;  /* 0x0000000000007941 */ /* 0x000fea0003800200 */
.L_x_568:
        /* <DEDUP_REMOVED lines=13> */
.L_x_573:
        /* <DEDUP_REMOVED lines=23> */
.L_x_572:
[----:B------:R-:W-:Y:S05]  /*187e0*/  BSYNC.RECONVERGENT B0 ;  /* 0x0000000000007941 */ /* 0x000fea0003800200 */
.L_x_571:
        /* <DEDUP_REMOVED lines=13> */
.L_x_576:
        /* <DEDUP_REMOVED lines=23> */
.L_x_575:
[----:B------:R-:W-:Y:S05]  /*18a30*/  BSYNC.RECONVERGENT B0 ;  /* 0x0000000000007941 */ /* 0x000fea0003800200 */
.L_x_574:
        /* <DEDUP_REMOVED lines=13> */
.L_x_579:
        /* <DEDUP_REMOVED lines=23> */
.L_x_578:
[----:B------:R-:W-:Y:S05]  /*18c80*/  BSYNC.RECONVERGENT B0 ;  /* 0x0000000000007941 */ /* 0x000fea0003800200 */
.L_x_577:
        /* <DEDUP_REMOVED lines=13> */
.L_x_582:
        /* <DEDUP_REMOVED lines=23> */
.L_x_581:
[----:B------:R-:W-:Y:S05]  /*18ed0*/  BSYNC.RECONVERGENT B0 ;  /* 0x0000000000007941 */ /* 0x000fea0003800200 */
.L_x_580:
        /* <DEDUP_REMOVED lines=13> */
.L_x_585:
        /* <DEDUP_REMOVED lines=23> */
.L_x_584:
[----:B------:R-:W-:Y:S05]  /*19120*/  BSYNC.RECONVERGENT B0 ;  /* 0x0000000000007941 */ /* 0x000fea0003800200 */
.L_x_583:
        /* <DEDUP_REMOVED lines=13> */
.L_x_588:
        /* <DEDUP_REMOVED lines=23> */
.L_x_587:
[----:B------:R-:W-:Y:S05]  /*19370*/  BSYNC.RECONVERGENT B0 ;  /* 0x0000000000007941 */ /* 0x000fea0003800200 */
.L_x_586:
        /* <DEDUP_REMOVED lines=13> */
.L_x_591:
        /* <DEDUP_REMOVED lines=23> */
.L_x_590:
[----:B------:R-:W-:Y:S05]  /*195c0*/  BSYNC.RECONVERGENT B0 ;  /* 0x0000000000007941 */ /* 0x000fea0003800200 */
.L_x_589:
        /* <DEDUP_REMOVED lines=13> */
.L_x_594:
        /* <DEDUP_REMOVED lines=23> */
.L_x_593:
[----:B------:R-:W-:Y:S05]  /*19810*/  BSYNC.RECONVERGENT B0 ;  /* 0x0000000000007941 */ /* 0x000fea0003800200 */
.L_x_592:
        /* <DEDUP_REMOVED lines=13> */
.L_x_597:
        /* <DEDUP_REMOVED lines=23> */
.L_x_596:
[----:B------:R-:W-:Y:S05]  /*19a60*/  BSYNC.RECONVERGENT B0 ;  /* 0x0000000000007941 */ /* 0x000fea0003800200 */
.L_x_595:
        /* <DEDUP_REMOVED lines=13> */
.L_x_600:
        /* <DEDUP_REMOVED lines=23> */
.L_x_599:
[----:B------:R-:W-:Y:S05]  /*19cb0*/  BSYNC.RECONVERGENT B0 ;  /* 0x0000000000007941 */ /* 0x000fea0003800200 */
.L_x_598:
        /* <DEDUP_REMOVED lines=13> */
.L_x_603:
        /* <DEDUP_REMOVED lines=23> */
.L_x_602:
[----:B------:R-:W-:Y:S05]  /*19f00*/  BSYNC.RECONVERGENT B0 ;  /* 0x0000000000007941 */ /* 0x000fea0003800200 */
.L_x_601:
        /* <DEDUP_REMOVED lines=13> */
.L_x_606:
        /* <DEDUP_REMOVED lines=23> */
.L_x_605:
[----:B------:R-:W-:Y:S05]  /*1a150*/  BSYNC.RECONVERGENT B0 ;  /* 0x0000000000007941 */ /* 0x000fea0003800200 */
.L_x_604:
        /* <DEDUP_REMOVED lines=13> */
.L_x_609:
        /* <DEDUP_REMOVED lines=23> */
.L_x_608:
[----:B------:R-:W-:Y:S05]  /*1a3a0*/  BSYNC.RECONVERGENT B0 ;  /* 0x0000000000007941 */ /* 0x000fea0003800200 */
.L_x_607:
        /* <DEDUP_REMOVED lines=13> */
.L_x_612:
        /* <DEDUP_REMOVED lines=23> */
.L_x_611:
[----:B------:R-:W-:Y:S05]  /*1a5f0*/  BSYNC.RECONVERGENT B0 ;  /* 0x0000000000007941 */ /* 0x000fea0003800200 */
.L_x_610:
        /* <DEDUP_REMOVED lines=13> */
.L_x_615:
        /* <DEDUP_REMOVED lines=23> */
.L_x_614:
[----:B------:R-:W-:Y:S05]  /*1a840*/  BSYNC.RECONVERGENT B0 ;  /* 0x0000000000007941 */ /* 0x000fea0003800200 */
.L_x_613:
        /* <DEDUP_REMOVED lines=13> */
.L_x_618:
        /* <DEDUP_REMOVED lines=23> */
.L_x_617:
[----:B------:R-:W-:Y:S05]  /*1aa90*/  BSYNC.RECONVERGENT B0 ;  /* 0x0000000000007941 */ /* 0x000fea0003800200 */
.L_x_616:
        /* <DEDUP_REMOVED lines=13> */
.L_x_621:
        /* <DEDUP_REMOVED lines=23> */
.L_x_620:
[----:B------:R-:W-:Y:S05]  /*1ace0*/  BSYNC.RECONVERGENT B0 ;  /* 0x0000000000007941 */ /* 0x000fea0003800200 */
.L_x_619:
        /* <DEDUP_REMOVED lines=13> */
.L_x_624:
        /* <DEDUP_REMOVED lines=23> */
.L_x_623:
[----:B------:R-:W-:Y:S05]  /*1af30*/  BSYNC.RECONVERGENT B0 ;  /* 0x0000000000007941 */ /* 0x000fea0003800200 */
.L_x_622:
        /* <DEDUP_REMOVED lines=13> */
.L_x_627:
        /* <DEDUP_REMOVED lines=23> */
.L_x_626:
[----:B------:R-:W-:Y:S05]  /*1b180*/  BSYNC.RECONVERGENT B0 ;  /* 0x0000000000007941 */ /* 0x000fea0003800200 */
.L_x_625:
        /* <DEDUP_REMOVED lines=13> */
.L_x_630:
        /* <DEDUP_REMOVED lines=23> */
.L_x_629:
[----:B------:R-:W-:Y:S05]  /*1b3d0*/  BSYNC.RECONVERGENT B0 ;  /* 0x0000000000007941 */ /* 0x000fea0003800200 */
.L_x_628:
        /* <DEDUP_REMOVED lines=13> */
.L_x_633:
        /* <DEDUP_REMOVED lines=23> */
.L_x_632:
[----:B------:R-:W-:Y:S05]  /*1b620*/  BSYNC.RECONVERGENT B0 ;  /* 0x0000000000007941 */ /* 0x000fea0003800200 */
.L_x_631:
        /* <DEDUP_REMOVED lines=13> */
.L_x_636:
        /* <DEDUP_REMOVED lines=23> */
.L_x_635:
[----:B------:R-:W-:Y:S05]  /*1b870*/  BSYNC.RECONVERGENT B0 ;  /* 0x0000000000007941 */ /* 0x000fea0003800200 */
.L_x_634:
        /* <DEDUP_REMOVED lines=13> */
.L_x_639:
        /* <DEDUP_REMOVED lines=23> */
.L_x_638:
[----:B------:R-:W-:Y:S05]  /*1bac0*/  BSYNC.RECONVERGENT B0 ;  /* 0x0000000000007941 */ /* 0x000fea0003800200 */
.L_x_637:
        /* <DEDUP_REMOVED lines=13> */
.L_x_642:
        /* <DEDUP_REMOVED lines=23> */
.L_x_641:
[----:B------:R-:W-:Y:S05]  /*1bd10*/  BSYNC.RECONVERGENT B0 ;  /* 0x0000000000007941 */ /* 0x000fea0003800200 */
.L_x_640:
        /* <DEDUP_REMOVED lines=13> */
.L_x_645:
        /* <DEDUP_REMOVED lines=23> */
.L_x_644:
[----:B------:R-:W-:Y:S05]  /*1bf60*/  BSYNC.RECONVERGENT B0 ;  /* 0x0000000000007941 */ /* 0x000fea0003800200 */
.L_x_643:
        /* <DEDUP_REMOVED lines=13> */
.L_x_648:
        /* <DEDUP_REMOVED lines=23> */
.L_x_647:
[----:B------:R-:W-:Y:S05]  /*1c1b0*/  BSYNC.RECONVERGENT B0 ;  /* 0x0000000000007941 */ /* 0x000fea0003800200 */
.L_x_646:
        /* <DEDUP_REMOVED lines=13> */
.L_x_651:
        /* <DEDUP_REMOVED lines=23> */
.L_x_650:
[----:B------:R-:W-:Y:S05]  /*1c400*/  BSYNC.RECONVERGENT B0 ;  /* 0x0000000000007941 */ /* 0x000fea0003800200 */
.L_x_649:
        /* <DEDUP_REMOVED lines=13> */
.L_x_654:
        /* <DEDUP_REMOVED lines=23> */
.L_x_653:
[----:B------:R-:W-:Y:S05]  /*1c650*/  BSYNC.RECONVERGENT B0 ;  /* 0x0000000000007941 */ /* 0x000fea0003800200 */
.L_x_652:
        /* <DEDUP_REMOVED lines=13> */
.L_x_657:
        /* <DEDUP_REMOVED lines=23> */
.L_x_656:
[----:B------:R-:W-:Y:S05]  /*1c8a0*/  BSYNC.RECONVERGENT B0 ;  /* 0x0000000000007941 */ /* 0x000fea0003800200 */
.L_x_655:
        /* <DEDUP_REMOVED lines=13> */
.L_x_660:
        /* <DEDUP_REMOVED lines=23> */
.L_x_659:
[----:B------:R-:W-:Y:S05]  /*1caf0*/  BSYNC.RECONVERGENT B0 ;  /* 0x0000000000007941 */ /* 0x000fea0003800200 */
.L_x_658:
        /* <DEDUP_REMOVED lines=13> */
.L_x_663:
        /* <DEDUP_REMOVED lines=23> */
.L_x_662:
[----:B------:R-:W-:Y:S05]  /*1cd40*/  BSYNC.RECONVERGENT B0 ;  /* 0x0000000000007941 */ /* 0x000fea0003800200 */
.L_x_661:
        /* <DEDUP_REMOVED lines=13> */
.L_x_666:
        /* <DEDUP_REMOVED lines=23> */
.L_x_665:
[----:B------:R-:W-:Y:S05]  /*1cf90*/  BSYNC.RECONVERGENT B0 ;  /* 0x0000000000007941 */ /* 0x000fea0003800200 */
.L_x_664:
        /* <DEDUP_REMOVED lines=13> */
.L_x_669:
        /* <DEDUP_REMOVED lines=23> */
.L_x_668:
[----:B------:R-:W-:Y:S05]  /*1d1e0*/  BSYNC.RECONVERGENT B0 ;  /* 0x0000000000007941 */ /* 0x000fea0003800200 */
.L_x_667:
        /* <DEDUP_REMOVED lines=13> */
.L_x_672:
        /* <DEDUP_REMOVED lines=23> */
.L_x_671:
[----:B------:R-:W-:Y:S05]  /*1d430*/  BSYNC.RECONVERGENT B0 ;  /* 0x0000000000007941 */ /* 0x000fea0003800200 */
.L_x_670:
        /* <DEDUP_REMOVED lines=13> */
.L_x_675:
        /* <DEDUP_REMOVED lines=23> */
.L_x_674:
[----:B------:R-:W-:Y:S05]  /*1d680*/  BSYNC.RECONVERGENT B0 ;  /* 0x0000000000007941 */ /* 0x000fea0003800200 */
.L_x_673:
        /* <DEDUP_REMOVED lines=13> */
.L_x_678:
        /* <DEDUP_REMOVED lines=23> */
.L_x_677:
[----:B------:R-:W-:Y:S05]  /*1d8d0*/  BSYNC.RECONVERGENT B0 ;  /* 0x0000000000007941 */ /* 0x000fea0003800200 */
.L_x_676:
        /* <DEDUP_REMOVED lines=13> */
.L_x_681:
        /* <DEDUP_REMOVED lines=23> */
.L_x_680:
[----:B------:R-:W-:Y:S05]  /*1db20*/  BSYNC.RECONVERGENT B0 ;  /* 0x0000000000007941 */ /* 0x000fea0003800200 */
.L_x_679:
        /* <DEDUP_REMOVED lines=13> */
.L_x_684:
        /* <DEDUP_REMOVED lines=23> */
.L_x_683:
[----:B------:R-:W-:Y:S05]  /*1dd70*/  BSYNC.RECONVERGENT B0 ;  /* 0x0000000000007941 */ /* 0x000fea0003800200 */
.L_x_682:
        /* <DEDUP_REMOVED lines=13> */
.L_x_687:
        /* <DEDUP_REMOVED lines=23> */
.L_x_686:
[----:B------:R-:W-:Y:S05]  /*1dfc0*/  BSYNC.RECONVERGENT B0 ;  /* 0x0000000000007941 */ /* 0x000fea0003800200 */
.L_x_685:
        /* <DEDUP_REMOVED lines=13> */
.L_x_690:
        /* <DEDUP_REMOVED lines=23> */
.L_x_689:
[----:B------:R-:W-:Y:S05]  /*1e210*/  BSYNC.RECONVERGENT B0 ;  /* 0x0000000000007941 */ /* 0x000fea0003800200 */
.L_x_688:
        /* <DEDUP_REMOVED lines=13> */
.L_x_693:
        /* <DEDUP_REMOVED lines=23> */
.L_x_692:
[----:B------:R-:W-:Y:S05]  /*1e460*/  BSYNC.RECONVERGENT B0 ;  /* 0x0000000000007941 */ /* 0x000fea0003800200 */
.L_x_691:
        /* <DEDUP_REMOVED lines=13> */
.L_x_696:
        /* <DEDUP_REMOVED lines=23> */
.L_x_695:
[----:B------:R-:W-:Y:S05]  /*1e6b0*/  BSYNC.RECONVERGENT B0 ;  /* 0x0000000000007941 */ /* 0x000fea0003800200 */
.L_x_694:
        /* <DEDUP_REMOVED lines=13> */
.L_x_699:
        /* <DEDUP_REMOVED lines=23> */
.L_x_698:
[----:B------:R-:W-:Y:S05]  /*1e900*/  BSYNC.RECONVERGENT B0 ;  /* 0x0000000000007941 */ /* 0x000fea0003800200 */
.L_x_697:
        /* <DEDUP_REMOVED lines=13> */
.L_x_702:
        /* <DEDUP_REMOVED lines=23> */
.L_x_701:
[----:B------:R-:W-:Y:S05]  /*1eb50*/  BSYNC.RECONVERGENT B0 ;  /* 0x0000000000007941 */ /* 0x000fea0003800200 */
.L_x_700:
        /* <DEDUP_REMOVED lines=13> */
.L_x_705:
        /* <DEDUP_REMOVED lines=23> */
.L_x_704:
[----:B------:R-:W-:Y:S05]  /*1eda0*/  BSYNC.RECONVERGENT B0 ;  /* 0x0000000000007941 */ /* 0x000fea0003800200 */
.L_x_703:
        /* <DEDUP_REMOVED lines=13> */
.L_x_708:
        /* <DEDUP_REMOVED lines=23> */
.L_x_707:
[----:B------:R-:W-:Y:S05]  /*1eff0*/  BSYNC.RECONVERGENT B0 ;  /* 0x0000000000007941 */ /* 0x000fea0003800200 */
.L_x_706:
        /* <DEDUP_REMOVED lines=13> */
.L_x_711:
        /* <DEDUP_REMOVED lines=23> */
.L_x_710:
[----:B------:R-:W-:Y:S05]  /*1f240*/  BSYNC.RECONVERGENT B0 ;  /* 0x0000000000007941 */ /* 0x000fea0003800200 */
.L_x_709:
        /* <DEDUP_REMOVED lines=13> */
.L_x_714:
        /* <DEDUP_REMOVED lines=23> */
.L_x_713:
[----:B------:R-:W-:Y:S05]  /*1f490*/  BSYNC.RECONVERGENT B0 ;  /* 0x0000000000007941 */ /* 0x000fea0003800200 */
.L_x_712:
        /* <DEDUP_REMOVED lines=13> */
.L_x_717:
        /* <DEDUP_REMOVED lines=23> */
.L_x_716:
[----:B------:R-:W-:Y:S05]  /*1f6e0*/  BSYNC.RECONVERGENT B0 ;  /* 0x0000000000007941 */ /* 0x000fea0003800200 */
.L_x_715:
        /* <DEDUP_REMOVED lines=13> */
.L_x_720:
        /* <DEDUP_REMOVED lines=23> */
.L_x_719:
[----:B------:R-:W-:Y:S05]  /*1f930*/  BSYNC.RECONVERGENT B0 ;  /* 0x0000000000007941 */ /* 0x000fea0003800200 */
.L_x_718:
        /* <DEDUP_REMOVED lines=13> */
.L_x_723:
        /* <DEDUP_REMOVED lines=23> */
.L_x_722:
[----:B------:R-:W-:Y:S05]  /*1fb80*/  BSYNC.RECONVERGENT B0 ;  /* 0x0000000000007941 */ /* 0x000fea0003800200 */
.L_x_721:
        /* <DEDUP_REMOVED lines=13> */
.L_x_726:
        /* <DEDUP_REMOVED lines=23> */
.L_x_725:
[----:B------:R-:W-:Y:S05]  /*1fdd0*/  BSYNC.RECONVERGENT B0 ;  /* 0x0000000000007941 */ /* 0x000fea0003800200 */
.L_x_724:
        /* <DEDUP_REMOVED lines=13> */
.L_x_729:
        /* <DEDUP_REMOVED lines=23> */
.L_x_728:
[----:B------:R-:W-:Y:S05]  /*20020*/  BSYNC.RECONVERGENT B0 ;  /* 0x0000000000007941 */ /* 0x000fea0003800200 */
.L_x_727:
        /* <DEDUP_REMOVED lines=13> */
.L_x_732:
        /* <DEDUP_REMOVED lines=23> */
.L_x_731:
[----:B------:R-:W-:Y:S05]  /*20270*/  BSYNC.RECONVERGENT B0 ;  /* 0x0000000000007941 */ /* 0x000fea0003800200 */
.L_x_730:
        /* <DEDUP_REMOVED lines=13> */
.L_x_735:
        /* <DEDUP_REMOVED lines=23> */
.L_x_734:
[----:B------:R-:W-:Y:S05]  /*204c0*/  BSYNC.RECONVERGENT B0 ;  /* 0x0000000000007941 */ /* 0x000fea0003800200 */
.L_x_733:
        /* <DEDUP_REMOVED lines=13> */
.L_x_738:
        /* <DEDUP_REMOVED lines=23> */
.L_x_737:
[----:B------:R-:W-:Y:S05]  /*20710*/  BSYNC.RECONVERGENT B0 ;  /* 0x0000000000007941 */ /* 0x000fea0003800200 */
.L_x_736:
        /* <DEDUP_REMOVED lines=13> */
.L_x_741:
        /* <DEDUP_REMOVED lines=23> */
.L_x_740:
[----:B------:R-:W-:Y:S05]  /*20960*/  BSYNC.RECONVERGENT B0 ;  /* 0x0000000000007941 */ /* 0x000fea0003800200 */
.L_x_739:
        /* <DEDUP_REMOVED lines=13> */
.L_x_744:
        /* <DEDUP_REMOVED lines=23> */
.L_x_743:
[----:B------:R-:W-:Y:S05]  /*20bb0*/  BSYNC.RECONVERGENT B0 ;  /* 0x0000000000007941 */ /* 0x000fea0003800200 */
.L_x_742:
        /* <DEDUP_REMOVED lines=13> */
.L_x_747:
        /* <DEDUP_REMOVED lines=23> */
.L_x_746:
[----:B------:R-:W-:Y:S05]  /*20e00*/  BSYNC.RECONVERGENT B0 ;  /* 0x0000000000007941 */ /* 0x000fea0003800200 */
.L_x_745:
        /* <DEDUP_REMOVED lines=13> */
.L_x_750:
        /* <DEDUP_REMOVED lines=23> */
.L_x_749:
[----:B------:R-:W-:Y:S05]  /*21050*/  BSYNC.RECONVERGENT B0 ;  /* 0x0000000000007941 */ /* 0x000fea0003800200 */
.L_x_748:
        /* <DEDUP_REMOVED lines=13> */
.L_x_753:
        /* <DEDUP_REMOVED lines=23> */
.L_x_752:
[----:B------:R-:W-:Y:S05]  /*212a0*/  BSYNC.RECONVERGENT B0 ;  /* 0x0000000000007941 */ /* 0x000fea0003800200 */
.L_x_751:
        /* <DEDUP_REMOVED lines=13> */
.L_x_756:
        /* <DEDUP_REMOVED lines=23> */
.L_x_755:
[----:B------:R-:W-:Y:S05]  /*214f0*/  BSYNC.RECONVERGENT B0 ;  /* 0x0000000000007941 */ /* 0x000fea0003800200 */
.L_x_754:
        /* <DEDUP_REMOVED lines=13> */
.L_x_759:
        /* <DEDUP_REMOVED lines=23> */
.L_x_758:
[----:B------:R-:W-:Y:S05]  /*21740*/  BSYNC.RECONVERGENT B0 ;  /* 0x0000000000007941 */ /* 0x000fea0003800200 */
.L_x_757:
        /* <DEDUP_REMOVED lines=13> */
.L_x_762:
        /* <DEDUP_REMOVED lines=23> */
.L_x_761:
[----:B------:R-:W-:Y:S05]  /*21990*/  BSYNC.RECONVERGENT B0 ;  /* 0x0000000000007941 */ /* 0x000fea0003800200 */
.L_x_760:
        /* <DEDUP_REMOVED lines=13> */
.L_x_765:
        /* <DEDUP_REMOVED lines=23> */
.L_x_764:
[----:B------:R-:W-:Y:S05]  /*21be0*/  BSYNC.RECONVERGENT B0 ;  /* 0x0000000000007941 */ /* 0x000fea0003800200 */
.L_x_763:
        /* <DEDUP_REMOVED lines=13> */
.L_x_768:
        /* <DEDUP_REMOVED lines=23> */
.L_x_767:
[----:B------:R-:W-:Y:S05]  /*21e30*/  BSYNC.RECONVERGENT B0 ;  /* 0x0000000000007941 */ /* 0x000fea0003800200 */
.L_x_766:
        /* <DEDUP_REMOVED lines=13> */
.L_x_771:
        /* <DEDUP_REMOVED lines=23> */
.L_x_770:
[----:B------:R-:W-:Y:S05]  /*22080*/  BSYNC.RECONVERGENT B0 ;  /* 0x0000000000007941 */ /* 0x000fea0003800200 */
.L_x_769:
        /* <DEDUP_REMOVED lines=13> */
.L_x_774:
        /* <DEDUP_REMOVED lines=23> */
.L_x_773:
[----:B------:R-:W-:Y:S05]  /*222d0*/  BSYNC.RECONVERGENT B0 ;  /* 0x0000000000007941 */ /* 0x000fea0003800200 */
.L_x_772:
        /* <DEDUP_REMOVED lines=13> */
.L_x_777:
        /* <DEDUP_REMOVED lines=23> */
.L_x_776:
[----:B------:R-:W-:Y:S05]  /*22520*/  BSYNC.RECONVERGENT B0 ;  /* 0x0000000000007941 */ /* 0x000fea0003800200 */
.L_x_775:
        /* <DEDUP_REMOVED lines=13> */
.L_x_780:
        /* <DEDUP_REMOVED lines=23> */
.L_x_779:
[----:B------:R-:W-:Y:S05]  /*22770*/  BSYNC.RECONVERGENT B0 ;  /* 0x0000000000007941 */ /* 0x000fea0003800200 */
.L_x_778:
        /* <DEDUP_REMOVED lines=13> */
.L_x_783:
        /* <DEDUP_REMOVED lines=23> */
.L_x_782:
[----:B------:R-:W-:Y:S05]  /*229c0*/  BSYNC.RECONVERGENT B0 ;  /* 0x0000000000007941 */ /* 0x000fea0003800200 */
.L_x_781:
        /* <DEDUP_REMOVED lines=13> */
.L_x_786:
        /* <DEDUP_REMOVED lines=23> */
.L_x_785:
[----:B------:R-:W-:Y:S05]  /*22c10*/  BSYNC.RECONVERGENT B0 ;  /* 0x0000000000007941 */ /* 0x000fea0003800200 */
.L_x_784:
        /* <DEDUP_REMOVED lines=13> */
.L_x_789:
        /* <DEDUP_REMOVED lines=23> */
.L_x_788:
[----:B------:R-:W-:Y:S05]  /*22e60*/  BSYNC.RECONVERGENT B0 ;  /* 0x0000000000007941 */ /* 0x000fea0003800200 */
.L_x_787:
        /* <DEDUP_REMOVED lines=13> */
.L_x_792:
        /* <DEDUP_REMOVED lines=23> */
.L_x_791:
[----:B------:R-:W-:Y:S05]  /*230b0*/  BSYNC.RECONVERGENT B0 ;  /* 0x0000000000007941 */ /* 0x000fea0003800200 */
.L_x_790:
        /* <DEDUP_REMOVED lines=13> */
.L_x_795:
        /* <DEDUP_REMOVED lines=23> */
.L_x_794:
[----:B------:R-:W-:Y:S05]  /*23300*/  BSYNC.RECONVERGENT B0 ;  /* 0x0000000000007941 */ /* 0x000fea0003800200 */
.L_x_793:
        /* <DEDUP_REMOVED lines=13> */
.L_x_798:
        /* <DEDUP_REMOVED lines=23> */
.L_x_797:
[----:B------:R-:W-:Y:S05]  /*23550*/  BSYNC.RECONVERGENT B0 ;  /* 0x0000000000007941 */ /* 0x000fea0003800200 */
.L_x_796:
        /* <DEDUP_REMOVED lines=13> */
.L_x_801:
        /* <DEDUP_REMOVED lines=23> */
.L_x_800:
[----:B------:R-:W-:Y:S05]  /*237a0*/  BSYNC.RECONVERGENT B0 ;  /* 0x0000000000007941 */ /* 0x000fea0003800200 */
.L_x_799:
        /* <DEDUP_REMOVED lines=13> */
.L_x_804:
        /* <DEDUP_REMOVED lines=23> */
.L_x_803:
[----:B------:R-:W-:Y:S05]  /*239f0*/  BSYNC.RECONVERGENT B0 ;  /* 0x0000000000007941 */ /* 0x000fea0003800200 */
.L_x_802:
        /* <DEDUP_REMOVED lines=13> */
.L_x_807:
        /* <DEDUP_REMOVED lines=23> */
.L_x_806:
[----:B------:R-:W-:Y:S05]  /*23c40*/  BSYNC.RECONVERGENT B0 ;  /* 0x0000000000007941 */ /* 0x000fea0003800200 */
.L_x_805:
        /* <DEDUP_REMOVED lines=13> */
.L_x_810:
        /* <DEDUP_REMOVED lines=23> */
.L_x_809:
[----:B------:R-:W-:Y:S05]  /*23e90*/  BSYNC.RECONVERGENT B0 ;  /* 0x0000000000007941 */ /* 0x000fea0003800200 */
.L_x_808:
        /* <DEDUP_REMOVED lines=13> */
.L_x_813:
        /* <DEDUP_REMOVED lines=23> */
.L_x_812:
[----:B------:R-:W-:Y:S05]  /*240e0*/  BSYNC.RECONVERGENT B0 ;  /* 0x0000000000007941 */ /* 0x000fea0003800200 */
.L_x_811:
        /* <DEDUP_REMOVED lines=13> */
.L_x_816:
        /* <DEDUP_REMOVED lines=23> */
.L_x_815:
[----:B------:R-:W-:Y:S05]  /*24330*/  BSYNC.RECONVERGENT B0 ;  /* 0x0000000000007941 */ /* 0x000fea0003800200 */
.L_x_814:
        /* <DEDUP_REMOVED lines=13> */
.L_x_819:
        /* <DEDUP_REMOVED lines=23> */
.L_x_818:
[----:B------:R-:W-:Y:S05]  /*24580*/  BSYNC.RECONVERGENT B0 ;  /* 0x0000000000007941 */ /* 0x000fea0003800200 */
.L_x_817:
        /* <DEDUP_REMOVED lines=13> */
.L_x_822:
        /* <DEDUP_REMOVED lines=23> */
.L_x_821:
[----:B------:R-:W-:Y:S05]  /*247d0*/  BSYNC.RECONVERGENT B0 ;  /* 0x0000000000007941 */ /* 0x000fea0003800200 */
.L_x_820:
        /* <DEDUP_REMOVED lines=13> */
.L_x_825:
        /* <DEDUP_REMOVED lines=23> */
.L_x_824:
[----:B------:R-:W-:Y:S05]  /*24a20*/  BSYNC.RECONVERGENT B0 ;  /* 0x0000000000007941 */ /* 0x000fea0003800200 */
.L_x_823:
        /* <DEDUP_REMOVED lines=13> */
.L_x_828:
        /* <DEDUP_REMOVED lines=23> */
.L_x_827:
[----:B------:R-:W-:Y:S05]  /*24c70*/  BSYNC.RECONVERGENT B0 ;  /* 0x0000000000007941 */ /* 0x000fea0003800200 */
.L_x_826:
        /* <DEDUP_REMOVED lines=13> */
.L_x_831:
        /* <DEDUP_REMOVED lines=23> */
.L_x_830:
[----:B------:R-:W-:Y:S05]  /*24ec0*/  BSYNC.RECONVERGENT B0 ;  /* 0x0000000000007941 */ /* 0x000fea0003800200 */
.L_x_829:
        /* <DEDUP_REMOVED lines=13> */
.L_x_834:
        /* <DEDUP_REMOVED lines=23> */
.L_x_833:
[----:B------:R-:W-:Y:S05]  /*25110*/  BSYNC.RECONVERGENT B0 ;  /* 0x0000000000007941 */ /* 0x000fea0003800200 */
.L_x_832:
        /* <DEDUP_REMOVED lines=13> */
.L_x_837:
        /* <DEDUP_REMOVED lines=23> */
.L_x_836:
[----:B------:R-:W-:Y:S05]  /*25360*/  BSYNC.RECONVERGENT B0 ;  /* 0x0000000000007941 */ /* 0x000fea0003800200 */
.L_x_835:
        /* <DEDUP_REMOVED lines=13> */
.L_x_840:
        /* <DEDUP_REMOVED lines=23> */
.L_x_839:
[----:B------:R-:W-:Y:S05]  /*255b0*/  BSYNC.RECONVERGENT B0 ;  /* 0x0000000000007941 */ /* 0x000fea0003800200 */
.L_x_838:
        /* <DEDUP_REMOVED lines=13> */
.L_x_843:
        /* <DEDUP_REMOVED lines=23> */
.L_x_842:
[----:B------:R-:W-:Y:S05]  /*25800*/  BSYNC.RECONVERGENT B0 ;  /* 0x0000000000007941 */ /* 0x000fea0003800200 */
.L_x_841:
[----:B------:R-:W4:Y:S01]  /*25810*/  LDCU.64 UR4, c[0x0][0x3a0] ;  /* 0x00007400ff0477ac */ /* 0x000f220008000a00 */
[----:B------:R-:W-:-:S05]  /*25820*/  IADD3 R10, P0, PT, R10, 0x100, RZ ;  /* 0x000001000a0a7810 */ /* 0x000fca0007f1e0ff */
[----:B------:R-:W-:Y:S01]  /*25830*/  IMAD.X R9, RZ, RZ, R9, P0 ;  /* 0x000000ffff097224 */ /* 0x000fe200000e0609 */
[----:B----4-:R-:W-:-:S04]  /*25840*/  ISETP.GE.U32.AND P0, PT, R10, UR4, PT ;  /* 0x000000040a007c0c */ /* 0x010fc8000bf06070 */
[----:B------:R-:W-:-:S13]  /*25850*/  ISETP.GE.AND.EX P0, PT, R9, UR5, PT, P0 ;  /* 0x0000000509007c0c */ /* 0x000fda000bf06300 */
[----:B------:R-:W-:Y:S05]  /*25860*/  @!P0 BRA `(.L_x_844) ;  /* 0xfffffda800a48947 */ /* 0x000fea000383ffff */
[----:B------:R-:W-:Y:S05]  /*25870*/  EXIT ;  /* 0x000000000000794d */ /* 0x000fea0003800000 */
        .weak           $__internal_0_$__cuda_sm20_div_s64
        .type           $__internal_0_$__cuda_sm20_div_s64,@function
        .size           $__internal_0_$__cuda_sm20_div_s64,(.L_x_1631 - $__internal_0_$__cuda_sm20_div_s64)
$__internal_0_$__cuda_sm20_div_s64:
[----:B------:R-:W-:Y:S02]  /*25880*/  UMOV UR5, URZ ;  /* 0x000000ff00057c82 */ /* 0x000fe40008000000 */
[----:B------:R-:W0:Y:S08]  /*25890*/  I2F.U64.RP R8, UR4 ;  /* 0x0000000400087d12 */ /* 0x000e300008309000 */
[----:B0-----:R-:W0:Y:S02]  /*258a0*/  MUFU.RCP R8, R8 ;  /* 0x0000000800087308 */ /* 0x001e240000001000 */
[----:B0-----:R-:W-:-:S06]  /*258b0*/  IADD3 R4, PT, PT, R8, 0x1ffffffe, RZ ;  /* 0x1ffffffe08047810 */ /* 0x001fcc0007ffe0ff */
[----:B------:R-:W0:Y:S02]  /*258c0*/  F2I.U64.TRUNC R4, R4 ;  /* 0x0000000400047311 */ /* 0x000e24000020d800 */
[----:B0-----:R-:W-:-:S04]  /*258d0*/  IMAD.WIDE.U32 R6, R4, UR4, RZ ;  /* 0x0000000404067c25 */ /* 0x001fc8000f8e00ff */
[----:B------:R-:W-:Y:S01]  /*258e0*/  IMAD R7, R5, UR4, R7 ;  /* 0x0000000405077c24 */ /* 0x000fe2000f8e0207 */
[----:B------:R-:W-:-:S05]  /*258f0*/  IADD3 R9, P0, PT, RZ, -R6, RZ ;  /* 0x80000006ff097210 */ /* 0x000fca0007f1e0ff */
[----:B------:R-:W-:-:S04]  /*25900*/  IMAD.HI.U32 R6, R4, R9, RZ ;  /* 0x0000000904067227 */ /* 0x000fc800078e00ff */
[----:B------:R-:W-:Y:S02]  /*25910*/  IMAD.X R11, RZ, RZ, ~R7, P0 ;  /* 0x000000ffff0b7224 */ /* 0x000fe400000e0e07 */
[----:B------:R-:W-:Y:S02]  /*25920*/  IMAD.MOV.U32 R7, RZ, RZ, R4 ;  /* 0x000000ffff077224 */ /* 0x000fe400078e0004 */
[-C--:B------:R-:W-:Y:S02]  /*25930*/  IMAD R13, R5, R11.reuse, RZ ;  /* 0x0000000b050d7224 */ /* 0x080fe400078e02ff */
[----:B------:R-:W-:-:S04]  /*25940*/  IMAD.WIDE.U32 R6, P0, R4, R11, R6 ;  /* 0x0000000b04067225 */ /* 0x000fc80007800006 */
[----:B------:R-:W-:-:S04]  /*25950*/  IMAD.HI.U32 R11, R5, R11, RZ ;  /* 0x0000000b050b7227 */ /* 0x000fc800078e00ff */
[----:B------:R-:W-:-:S05]  /*25960*/  IMAD.HI.U32 R6, P1, R5, R9, R6 ;  /* 0x0000000905067227 */ /* 0x000fca0007820006 */
[----:B------:R-:W-:Y:S01]  /*25970*/  IADD3 R7, P2, PT, R13, R6, RZ ;  /* 0x000000060d077210 */ /* 0x000fe20007f5e0ff */
[----:B------:R-:W-:-:S04]  /*25980*/  IMAD.X R6, R11, 0x1, R5, P0 ;  /* 0x000000010b067824 */ /* 0x000fc800000e0605 */
[----:B------:R-:W-:Y:S01]  /*25990*/  IMAD.WIDE.U32 R4, R7, UR4, RZ ;  /* 0x0000000407047c25 */ /* 0x000fe2000f8e00ff */
[----:B------:R-:W-:Y:S02]  /*259a0*/  IADD3.X R9, PT, PT, RZ, RZ, R6, P2, P1 ;  /* 0x000000ffff097210 */ /* 0x000fe400017e2406 */
[----:B------:R-:W-:Y:S02]  /*259b0*/  ISETP.GE.AND P1, PT, R3, RZ, PT ;  /* 0x000000ff0300720c */ /* 0x000fe40003f26270 */
[----:B------:R-:W-:Y:S01]  /*259c0*/  IADD3 R11, P0, PT, RZ, -R4, RZ ;  /* 0x80000004ff0b7210 */ /* 0x000fe20007f1e0ff */
[----:B------:R-:W-:Y:S01]  /*259d0*/  IMAD R4, R9, UR4, R5 ;  /* 0x0000000409047c24 */ /* 0x000fe2000f8e0205 */
[----:B------:R-:W-:-:S03]  /*259e0*/  IADD3 R5, P4, PT, RZ, -R0, RZ ;  /* 0x80000000ff057210 */ /* 0x000fc60007f9e0ff */
[----:B------:R-:W-:-:S04]  /*259f0*/  IMAD.HI.U32 R6, R7, R11, RZ ;  /* 0x0000000b07067227 */ /* 0x000fc800078e00ff */
[----:B------:R-:W-:-:S04]  /*25a00*/  IMAD.X R4, RZ, RZ, ~R4, P0 ;  /* 0x000000ffff047224 */ /* 0x000fc800000e0e04 */
[----:B------:R-:W-:-:S04]  /*25a10*/  IMAD.WIDE.U32 R6, P0, R7, R4, R6 ;  /* 0x0000000407067225 */ /* 0x000fc80007800006 */
[C---:B------:R-:W-:Y:S02]  /*25a20*/  IMAD R8, R9.reuse, R4, RZ ;  /* 0x0000000409087224 */ /* 0x040fe400078e02ff */
[----:B------:R-:W-:Y:S01]  /*25a30*/  IMAD.HI.U32 R7, P2, R9, R11, R6 ;  /* 0x0000000b09077227 */ /* 0x000fe20007840006 */
[----:B------:R-:W-:-:S03]  /*25a40*/  SEL R6, R5, R0, !P1 ;  /* 0x0000000005067207 */ /* 0x000fc60004800000 */
[----:B------:R-:W-:Y:S01]  /*25a50*/  IMAD.HI.U32 R4, R9, R4, RZ ;  /* 0x0000000409047227 */ /* 0x000fe200078e00ff */
[----:B------:R-:W-:-:S03]  /*25a60*/  IADD3 R7, P3, PT, R8, R7, RZ ;  /* 0x0000000708077210 */ /* 0x000fc60007f7e0ff */
[----:B------:R-:W-:Y:S02]  /*25a70*/  IMAD.X R8, RZ, RZ, ~R3, P4 ;  /* 0x000000ffff087224 */ /* 0x000fe400020e0e03 */
[----:B------:R-:W-:Y:S02]  /*25a80*/  IMAD.X R9, R4, 0x1, R9, P0 ;  /* 0x0000000104097824 */ /* 0x000fe400000e0609 */
[C---:B------:R-:W-:Y:S01]  /*25a90*/  IMAD.HI.U32 R4, R7.reuse, R6, RZ ;  /* 0x0000000607047227 */ /* 0x040fe200078e00ff */
[----:B------:R-:W-:Y:S02]  /*25aa0*/  SEL R8, R8, R3, !P1 ;  /* 0x0000000308087207 */ /* 0x000fe40004800000 */
[----:B------:R-:W-:Y:S01]  /*25ab0*/  IADD3.X R9, PT, PT, RZ, RZ, R9, P3, P2 ;  /* 0x000000ffff097210 */ /* 0x000fe20001fe4409 */
[----:B------:R-:W-:Y:S02]  /*25ac0*/  IMAD.MOV.U32 R5, RZ, RZ, RZ ;  /* 0x000000ffff057224 */ /* 0x000fe400078e00ff */
[----:B------:R-:W-:-:S04]  /*25ad0*/  IMAD.WIDE.U32 R4, R7, R8, R4 ;  /* 0x0000000807047225 */ /* 0x000fc800078e0004 */
[C---:B------:R-:W-:Y:S02]  /*25ae0*/  IMAD R10, R9.reuse, R8, RZ ;  /* 0x00000008090a7224 */ /* 0x040fe400078e02ff */
[----:B------:R-:W-:-:S04]  /*25af0*/  IMAD.HI.U32 R3, P0, R9, R6, R4 ;  /* 0x0000000609037227 */ /* 0x000fc80007800004 */
[----:B------:R-:W-:Y:S01]  /*25b00*/  IMAD.HI.U32 R0, R9, R8, RZ ;  /* 0x0000000809007227 */ /* 0x000fe200078e00ff */
[----:B------:R-:W-:-:S04]  /*25b10*/  IADD3 R3, P2, PT, R10, R3, RZ ;  /* 0x000000030a037210 */ /* 0x000fc80007f5e0ff */
[----:B------:R-:W-:Y:S01]  /*25b20*/  IADD3.X R0, PT, PT, R0, RZ, RZ, P0, !PT ;  /* 0x000000ff00007210 */ /* 0x000fe200007fe4ff */
[----:B------:R-:W-:-:S04]  /*25b30*/  IMAD.WIDE.U32 R4, R3, UR4, RZ ;  /* 0x0000000403047c25 */ /* 0x000fc8000f8e00ff */
[----:B------:R-:W-:Y:S01]  /*25b40*/  IMAD.X R7, RZ, RZ, R0, P2 ;  /* 0x000000ffff077224 */ /* 0x000fe200010e0600 */
[----:B------:R-:W-:-:S03]  /*25b50*/  IADD3 R4, P0, PT, -R4, R6, RZ ;  /* 0x0000000604047210 */ /* 0x000fc60007f1e1ff */
[----:B------:R-:W-:Y:S01]  /*25b60*/  IMAD R0, R7, UR4, R5 ;  /* 0x0000000407007c24 */ /* 0x000fe2000f8e0205 */
[----:B------:R-:W-:-:S03]  /*25b70*/  IADD3 R5, P2, PT, R4, -UR4, RZ ;  /* 0x8000000404057c10 */ /* 0x000fc6000ff5e0ff */
[----:B------:R-:W-:Y:S01]  /*25b80*/  IMAD.X R9, R8, 0x1, ~R0, P0 ;  /* 0x0000000108097824 */ /* 0x000fe200000e0e00 */
[----:B------:R-:W-:Y:S02]  /*25b90*/  ISETP.GE.U32.AND P0, PT, R4, UR4, PT ;  /* 0x0000000404007c0c */ /* 0x000fe4000bf06070 */
[----:B------:R-:W-:Y:S02]  /*25ba0*/  IADD3 R0, P3, PT, R3, 0x1, RZ ;  /* 0x0000000103007810 */ /* 0x000fe40007f7e0ff */
[C---:B------:R-:W-:Y:S02]  /*25bb0*/  ISETP.GE.U32.AND.EX P0, PT, R9.reuse, RZ, PT, P0 ;  /* 0x000000ff0900720c */ /* 0x040fe40003f06100 */
[----:B------:R-:W-:Y:S02]  /*25bc0*/  IADD3.X R6, PT, PT, R9, -0x1, RZ, P2, !PT ;  /* 0xffffffff09067810 */ /* 0x000fe400017fe4ff */
[----:B------:R-:W-:Y:S01]  /*25bd0*/  SEL R5, R5, R4, P0 ;  /* 0x0000000405057207 */ /* 0x000fe20000000000 */
[----:B------:R-:W-:Y:S01]  /*25be0*/  IMAD.X R4, RZ, RZ, R7, P3 ;  /* 0x000000ffff047224 */ /* 0x000fe200018e0607 */
[----:B------:R-:W-:-:S02]  /*25bf0*/  SEL R3, R0, R3, P0 ;  /* 0x0000000300037207 */ /* 0x000fc40000000000 */
[----:B------:R-:W-:Y:S02]  /*25c00*/  SEL R6, R6, R9, P0 ;  /* 0x0000000906067207 */ /* 0x000fe40000000000 */
[----:B------:R-:W-:Y:S02]  /*25c10*/  ISETP.GE.U32.AND P2, PT, R5, UR4, PT ;  /* 0x0000000405007c0c */ /* 0x000fe4000bf46070 */
[----:B------:R-:W-:Y:S02]  /*25c20*/  SEL R0, R4, R7, P0 ;  /* 0x0000000704007207 */ /* 0x000fe40000000000 */
[----:B------:R-:W-:Y:S02]  /*25c30*/  IADD3 R8, P3, PT, R3, 0x1, RZ ;  /* 0x0000000103087810 */ /* 0x000fe40007f7e0ff */
[----:B------:R-:W-:-:S03]  /*25c40*/  ISETP.GE.U32.AND.EX P0, PT, R6, RZ, PT, P2 ;  /* 0x000000ff0600720c */ /* 0x000fc60003f06120 */
[----:B------:R-:W-:Y:S01]  /*25c50*/  IMAD.X R9, RZ, RZ, R0, P3 ;  /* 0x000000ffff097224 */ /* 0x000fe200018e0600 */
[----:B------:R-:W-:-:S04]  /*25c60*/  SEL R8, R8, R3, P0 ;  /* 0x0000000308087207 */ /* 0x000fc80000000000 */
[----:B------:R-:W-:Y:S02]  /*25c70*/  SEL R9, R9, R0, P0 ;  /* 0x0000000009097207 */ /* 0x000fe40000000000 */
[-C--:B------:R-:W-:Y:S02]  /*25c80*/  IADD3 R3, P2, PT, RZ, -R8.reuse, RZ ;  /* 0x80000008ff037210 */ /* 0x080fe40007f5e0ff */
[----:B------:R-:W-:Y:S02]  /*25c90*/  ISETP.NE.U32.AND P0, PT, RZ, UR4, PT ;  /* 0x00000004ff007c0c */ /* 0x000fe4000bf05070 */
[----:B------:R-:W-:Y:S01]  /*25ca0*/  SEL R8, R3, R8, !P1 ;  /* 0x0000000803087207 */ /* 0x000fe20004800000 */
[----:B------:R-:W-:Y:S01]  /*25cb0*/  IMAD.X R0, RZ, RZ, ~R9, P2 ;  /* 0x000000ffff007224 */ /* 0x000fe200010e0e09 */
[----:B------:R-:W-:Y:S01]  /*25cc0*/  ISETP.NE.AND.EX P0, PT, RZ, RZ, PT, P0 ;  /* 0x000000ffff00720c */ /* 0x000fe20003f05300 */
[----:B------:R-:W-:-:S03]  /*25cd0*/  IMAD.MOV.U32 R3, RZ, RZ, 0x0 ;  /* 0x00000000ff037424 */ /* 0x000fc600078e00ff */
[----:B------:R-:W-:Y:S02]  /*25ce0*/  SEL R9, R0, R9, !P1 ;  /* 0x0000000900097207 */ /* 0x000fe40004800000 */
[----:B------:R-:W-:Y:S02]  /*25cf0*/  SEL R8, R8, 0xffffffff, P0 ;  /* 0xffffffff08087807 */ /* 0x000fe40000000000 */
[----:B------:R-:W-:Y:S01]  /*25d00*/  SEL R9, R9, 0xffffffff, P0 ;  /* 0xffffffff09097807 */ /* 0x000fe20000000000 */
[----:B------:R-:W-:Y:S06]  /*25d10*/  RET.REL.NODEC R2 `(_Z17LookupTableV2GradI6__halfLi256EEvPT_PKS1_PKllll) ;  /* 0xfffffda002b87950 */ /* 0x000fec0003c3ffff */
.L_x_845:
        /* <DEDUP_REMOVED lines=14> */
.L_x_1631:


//--------------------- .text._Z21LookupTableV2GradBaseIfLi128ELi8ELi8EEvPT_PKS0_PKllll --------------------------
	.section	.text._Z21LookupTableV2GradBaseIfLi128ELi8ELi8EEvPT_PKS0_PKllll,"ax",@progbits
	.align	128
        .global         _Z21LookupTableV2GradBaseIfLi128ELi8ELi8EEvPT_PKS0_PKllll
        .type           _Z21LookupTableV2GradBaseIfLi128ELi8ELi8EEvPT_PKS0_PKllll,@function
        .size           _Z21LookupTableV2GradBaseIfLi128ELi8ELi8EEvPT_PKS0_PKllll,(.L_x_1635 - _Z21LookupTableV2GradBaseIfLi128ELi8ELi8EEvPT_PKS0_PKllll)
        .other          _Z21LookupTableV2GradBaseIfLi128ELi8ELi8EEvPT_PKS0_PKllll,@"STO_CUDA_ENTRY STV_DEFAULT"
_Z21LookupTableV2GradBaseIfLi128ELi8ELi8EEvPT_PKS0_PKllll:
.text._Z21LookupTableV2GradBaseIfLi128ELi8ELi8EEvPT_PKS0_PKllll:
        /* <DEDUP_REMOVED lines=10> */
[----:B------:R-:W1:Y:S01]  /*00a0*/  LDC.64 R6, c[0x0][0x3a8] ;  /* 0x0000ea00ff067b82 */ /* 0x000e620000000a00 */
[----:B------:R-:W2:Y:S01]  /*00b0*/  LDCU.64 UR4, c[0x0][0x358] ;  /* 0x00006b00ff0477ac */ /* 0x000ea20008000a00 */
[----:B0-----:R-:W-:-:S04]  /*00c0*/  LOP3.LUT R3, RZ, R0, RZ, 0x33, !PT ;  /* 0x00000000ff037212 */ /* 0x001fc800078e33ff */
[----:B-1----:R-:W-:-:S04]  /*00d0*/  IADD3 R2, P0, PT, R3, R6, RZ ;  /* 0x0000000603027210 */ /* 0x002fc80007f1e0ff */
[----:B------:R-:W-:Y:S01]  /*00e0*/  IADD3.X R3, PT, PT, R7, -0x1, RZ, P0, !PT ;  /* 0xffffffff07037810 */ /* 0x000fe200007fe4ff */
[----:B------:R-:W-:-:S03]  /*00f0*/  IMAD.MOV.U32 R7, RZ, RZ, R4 ;  /* 0x000000ffff077224 */ /* 0x000fc600078e0004 */
[----:B------:R-:W-:-:S05]  /*0100*/  SHF.R.U64 R22, R2, 0x7, R3 ;  /* 0x0000000702167819 */ /* 0x000fca0000001203 */
[----:B------:R-:W-:-:S05]  /*0110*/  VIADD R22, R22, 0x1 ;  /* 0x0000000116167836 */ /* 0x000fca0000000000 */
[C---:B------:R-:W-:Y:S02]  /*0120*/  LOP3.LUT R6, R22.reuse, 0xf, RZ, 0xc0, !PT ;  /* 0x0000000f16067812 */ /* 0x040fe400078ec0ff */
[----:B--2---:R-:W-:-:S07]  /*0130*/  LOP3.LUT R22, R22, 0x7, RZ, 0xc0, !PT ;  /* 0x0000000716167812 */ /* 0x004fce00078ec0ff */
.L_x_855:
[----:B------:R-:W0:Y:S01]  /*0140*/  LDC.64 R8, c[0x0][0x3a8] ;  /* 0x0000ea00ff087b82 */ /* 0x000e220000000a00 */
[----:B------:R-:W-:Y:S01]  /*0150*/  BSSY.RECONVERGENT B0, `(.L_x_846) ;  /* 0x000013a000007945 */ /* 0x000fe20003800200 */
[----:B0-----:R-:W-:-:S04]  /*0160*/  ISETP.GE.U32.AND P0, PT, R0, R8, PT ;  /* 0x000000080000720c */ /* 0x001fc80003f06070 */
[----:B------:R-:W-:-:S13]  /*0170*/  ISETP.GE.AND.EX P0, PT, RZ, R9, PT, P0 ;  /* 0x00000009ff00720c */ /* 0x000fda0003f06300 */
[----:B-12345:R-:W-:Y:S05]  /*0180*/  @P0 BRA `(.L_x_847) ;  /* 0x0000001000d80947 */ /* 0x03efea0003800000 */
[----:B------:R-:W0:Y:S02]  /*0190*/  LDCU.64 UR6, c[0x0][0x390] ;  /* 0x00007200ff0677ac */ /* 0x000e240008000a00 */
[----:B0-----:R-:W-:-:S04]  /*01a0*/  LEA R10, P0, R7, UR6, 0x3 ;  /* 0x00000006070a7c11 */ /* 0x001fc8000f8018ff */
[----:B------:R-:W-:-:S06]  /*01b0*/  LEA.HI.X R11, R7, UR7, R5, 0x3, P0 ;  /* 0x00000007070b7c11 */ /* 0x000fcc00080f1c05 */
[----:B------:R-:W5:Y:S01]  /*01c0*/  LDG.E.64 R10, desc[UR4][R10.64] ;  /* 0x000000040a0a7981 */ /* 0x000f62000c1e1b00 */
[----:B------:R-:W-:Y:S01]  /*01d0*/  ISETP.GE.U32.AND P1, PT, R2, 0x780, PT ;  /* 0x000007800200780c */ /* 0x000fe20003f26070 */
[----:B------:R-:W-:Y:S01]  /*01e0*/  BSSY.RECONVERGENT B1, `(.L_x_848) ;  /* 0x0000050000017945 */ /* 0x000fe20003800200 */
[----:B------:R-:W-:Y:S01]  /*01f0*/  ISETP.NE.U32.AND P0, PT, R6, RZ, PT ;  /* 0x000000ff0600720c */ /* 0x000fe20003f05070 */
[----:B------:R-:W-:Y:S01]  /*0200*/  IMAD.MOV.U32 R24, RZ, RZ, R0 ;  /* 0x000000ffff187224 */ /* 0x000fe200078e0000 */
[----:B------:R-:W-:Y:S01]  /*0210*/  ISETP.GE.U32.AND.EX P1, PT, R3, RZ, PT, P1 ;  /* 0x000000ff0300720c */ /* 0x000fe20003f26110 */
[----:B------:R-:W-:Y:S01]  /*0220*/  IMAD.MOV.U32 R25, RZ, RZ, RZ ;  /* 0x000000ffff197224 */ /* 0x000fe200078e00ff */
[----:B------:R-:W-:-:S11]  /*0230*/  ISETP.NE.AND.EX P0, PT, RZ, RZ, PT, P0 ;  /* 0x000000ffff00720c */ /* 0x000fd60003f05300 */
[----:B------:R-:W-:Y:S05]  /*0240*/  @!P1 BRA `(.L_x_849) ;  /* 0x0000000400249947 */ /* 0x000fea0003800000 */
[----:B------:R-:W0:Y:S01]  /*0250*/  LDCU.128 UR8, c[0x0][0x380] ;  /* 0x00007000ff0877ac */ /* 0x000e220008000c00 */
[-C--:B------:R-:W-:Y:S01]  /*0260*/  IMAD R16, R5, R8.reuse, RZ ;  /* 0x0000000805107224 */ /* 0x080fe200078e02ff */
[----:B------:R-:W-:Y:S01]  /*0270*/  SHF.R.U64 R18, R2, 0x7, R3 ;  /* 0x0000000702127819 */ /* 0x000fe20000001203 */
[----:B------:R-:W-:Y:S02]  /*0280*/  IMAD.MOV.U32 R14, RZ, RZ, R0 ;  /* 0x000000ffff0e7224 */ /* 0x000fe400078e0000 */
[----:B------:R-:W-:Y:S02]  /*0290*/  HFMA2 R25, -RZ, RZ, 0, 0 ;  /* 0x00000000ff197431 */ /* 0x000fe400000001ff */
[----:B------:R-:W-:Y:S02]  /*02a0*/  IMAD.MOV.U32 R15, RZ, RZ, RZ ;  /* 0x000000ffff0f7224 */ /* 0x000fe400078e00ff */
[-C--:B-----5:R-:W-:Y:S02]  /*02b0*/  IMAD R17, R11, R8.reuse, RZ ;  /* 0x000000080b117224 */ /* 0x0a0fe400078e02ff */
[----:B------:R-:W-:-:S04]  /*02c0*/  IMAD.WIDE.U32 R12, R7, R8, R14 ;  /* 0x00000008070c7225 */ /* 0x000fc800078e000e */
[----:B------:R-:W-:Y:S02]  /*02d0*/  IMAD R21, R7, R9, R16 ;  /* 0x0000000907157224 */ /* 0x000fe400078e0210 */
[----:B------:R-:W-:Y:S01]  /*02e0*/  IMAD.WIDE.U32 R14, R10, R8, R14 ;  /* 0x000000080a0e7225 */ /* 0x000fe200078e000e */
[----:B0-----:R-:W-:-:S03]  /*02f0*/  LEA R19, P1, R12, UR10, 0x2 ;  /* 0x0000000a0c137c11 */ /* 0x001fc6000f8210ff */
[----:B------:R-:W-:Y:S01]  /*0300*/  IMAD R23, R10, R9, R17 ;  /* 0x000000090a177224 */ /* 0x000fe200078e0211 */
[----:B------:R-:W-:Y:S01]  /*0310*/  IADD3 R17, P3, PT, R18, 0x1, RZ ;  /* 0x0000000112117810 */ /* 0x000fe20007f7e0ff */
[----:B------:R-:W-:Y:S01]  /*0320*/  IMAD.IADD R21, R13, 0x1, R21 ;  /* 0x000000010d157824 */ /* 0x000fe200078e0215 */
[----:B------:R-:W-:Y:S01]  /*0330*/  LEA R18, P2, R14, UR8, 0x2 ;  /* 0x000000080e127c11 */ /* 0x000fe2000f8410ff */
[----:B------:R-:W-:Y:S01]  /*0340*/  IMAD.IADD R13, R15, 0x1, R23 ;  /* 0x000000010f0d7824 */ /* 0x000fe200078e0217 */
[----:B------:R-:W-:Y:S01]  /*0350*/  LEA.HI.X R16, R3, RZ, RZ, 0x19, P3 ;  /* 0x000000ff03107211 */ /* 0x000fe200018fccff */
[----:B------:R-:W-:Y:S01]  /*0360*/  IMAD.MOV.U32 R24, RZ, RZ, R0 ;  /* 0x000000ffff187224 */ /* 0x000fe200078e0000 */
[----:B------:R-:W-:Y:S02]  /*0370*/  LEA.HI.X R12, R12, UR11, R21, 0x2, P1 ;  /* 0x0000000b0c0c7c11 */ /* 0x000fe400088f1415 */
[----:B------:R-:W-:Y:S02]  /*0380*/  LEA.HI.X R14, R14, UR9, R13, 0x2, P2 ;  /* 0x000000090e0e7c11 */ /* 0x000fe400090f140d */
[----:B------:R-:W-:-:S02]  /*0390*/  IADD3 R19, P1, PT, R19, 0x1000, RZ ;  /* 0x0000100013137810 */ /* 0x000fc40007f3e0ff */
[----:B------:R-:W-:Y:S02]  /*03a0*/  IADD3 R18, P2, PT, R18, 0x1000, RZ ;  /* 0x0000100012127810 */ /* 0x000fe40007f5e0ff */
[----:B------:R-:W-:Y:S01]  /*03b0*/  LOP3.LUT R17, R17, 0xfffffff0, RZ, 0xc0, !PT ;  /* 0xfffffff011117812 */ /* 0x000fe200078ec0ff */
[----:B------:R-:W-:Y:S01]  /*03c0*/  IMAD.X R20, RZ, RZ, R12, P1 ;  /* 0x000000ffff147224 */ /* 0x000fe200008e060c */
[----:B------:R-:W-:Y:S01]  /*03d0*/  LOP3.LUT R16, R16, 0x3ffffff, RZ, 0xc0, !PT ;  /* 0x03ffffff10107812 */ /* 0x000fe200078ec0ff */
[----:B------:R-:W-:-:S08]  /*03e0*/  IMAD.X R21, RZ, RZ, R14, P2 ;  /* 0x000000ffff157224 */ /* 0x000fd000010e060e */
.L_x_850:
[----:B------:R-:W-:Y:S02]  /*03f0*/  IMAD.MOV.U32 R12, RZ, RZ, R19 ;  /* 0x000000ffff0c7224 */ /* 0x000fe400078e0013 */
[----:B------:R-:W-:-:S05]  /*0400*/  IMAD.MOV.U32 R13, RZ, RZ, R20 ;  /* 0x000000ffff0d7224 */ /* 0x000fca00078e0014 */
[----:B--2---:R-:W2:Y:S01]  /*0410*/  LDG.E R19, desc[UR4][R12.64+-0x1000] ;  /* 0xfff000040c137981 */ /* 0x004ea2000c1e1900 */
[----:B------:R-:W-:Y:S02]  /*0420*/  IMAD.MOV.U32 R14, RZ, RZ, R18 ;  /* 0x000000ffff0e7224 */ /* 0x000fe400078e0012 */
[----:B------:R-:W-:-:S05]  /*0430*/  IMAD.MOV.U32 R15, RZ, RZ, R21 ;  /* 0x000000ffff0f7224 */ /* 0x000fca00078e0015 */
[----:B--2---:R0:W-:Y:S04]  /*0440*/  REDG.E.ADD.F32.FTZ.RN.STRONG.GPU desc[UR4][R14.64+-0x1000], R19 ;  /* 0xfff000130e0079a6 */ /* 0x0041e8000c12f304 */
[----:B------:R-:W2:Y:S04]  /*0450*/  LDG.E R21, desc[UR4][R12.64+-0xe00] ;  /* 0xfff200040c157981 */ /* 0x000ea8000c1e1900 */
[----:B--2---:R1:W-:Y:S04]  /*0460*/  REDG.E.ADD.F32.FTZ.RN.STRONG.GPU desc[UR4][R14.64+-0xe00], R21 ;  /* 0xfff200150e0079a6 */ /* 0x0043e8000c12f304 */
[----:B------:R-:W2:Y:S04]  /*0470*/  LDG.E R23, desc[UR4][R12.64+-0xc00] ;  /* 0xfff400040c177981 */ /* 0x000ea8000c1e1900 */
[----:B--2---:R2:W-:Y:S04]  /*0480*/  REDG.E.ADD.F32.FTZ.RN.STRONG.GPU desc[UR4][R14.64+-0xc00], R23 ;  /* 0xfff400170e0079a6 */ /* 0x0045e8000c12f304 */
[----:B------:R-:W3:Y:S04]  /*0490*/  LDG.E R27, desc[UR4][R12.64+-0xa00] ;  /* 0xfff600040c1b7981 */ /* 0x000ee8000c1e1900 */
[----:B---3--:R3:W-:Y:S04]  /*04a0*/  REDG.E.ADD.F32.FTZ.RN.STRONG.GPU desc[UR4][R14.64+-0xa00], R27 ;  /* 0xfff6001b0e0079a6 */ /* 0x0087e8000c12f304 */
[----:B------:R-:W4:Y:S04]  /*04b0*/  LDG.E R29, desc[UR4][R12.64+-0x800] ;  /* 0xfff800040c1d7981 */ /* 0x000f28000c1e1900 */
[----:B----4-:R4:W-:Y:S04]  /*04c0*/  REDG.E.ADD.F32.FTZ.RN.STRONG.GPU desc[UR4][R14.64+-0x800], R29 ;  /* 0xfff8001d0e0079a6 */ /* 0x0109e8000c12f304 */
[----:B------:R-:W5:Y:S04]  /*04d0*/  LDG.E R18, desc[UR4][R12.64+-0x600] ;  /* 0xfffa00040c127981 */ /* 0x000f68000c1e1900 */
[----:B-----5:R5:W-:Y:S04]  /*04e0*/  REDG.E.ADD.F32.FTZ.RN.STRONG.GPU desc[UR4][R14.64+-0x600], R18 ;  /* 0xfffa00120e0079a6 */ /* 0x020be8000c12f304 */
[----:B0-----:R-:W2:Y:S04]  /*04f0*/  LDG.E R19, desc[UR4][R12.64+-0x400] ;  /* 0xfffc00040c137981 */ /* 0x001ea8000c1e1900 */
[----:B--2---:R0:W-:Y:S04]  /*0500*/  REDG.E.ADD.F32.FTZ.RN.STRONG.GPU desc[UR4][R14.64+-0x400], R19 ;  /* 0xfffc00130e0079a6 */ /* 0x0041e8000c12f304 */
[----:B-1----:R-:W2:Y:S04]  /*0510*/  LDG.E R21, desc[UR4][R12.64+-0x200] ;  /* 0xfffe00040c157981 */ /* 0x002ea8000c1e1900 */
[----:B--2---:R1:W-:Y:S04]  /*0520*/  REDG.E.ADD.F32.FTZ.RN.STRONG.GPU desc[UR4][R14.64+-0x200], R21 ;  /* 0xfffe00150e0079a6 */ /* 0x0043e8000c12f304 */
[----:B------:R-:W2:Y:S04]  /*0530*/  LDG.E R23, desc[UR4][R12.64] ;  /* 0x000000040c177981 */ /* 0x000ea8000c1e1900 */
[----:B--2---:R2:W-:Y:S04]  /*0540*/  REDG.E.ADD.F32.FTZ.RN.STRONG.GPU desc[UR4][R14.64], R23 ;  /* 0x000000170e0079a6 */ /* 0x0045e8000c12f304 */
[----:B---3--:R-:W3:Y:S04]  /*0550*/  LDG.E R27, desc[UR4][R12.64+0x200] ;  /* 0x000200040c1b7981 */ /* 0x008ee8000c1e1900 */
[----:B---3--:R3:W-:Y:S04]  /*0560*/  REDG.E.ADD.F32.FTZ.RN.STRONG.GPU desc[UR4][R14.64+0x200], R27 ;  /* 0x0002001b0e0079a6 */ /* 0x0087e8000c12f304 */
[----:B----4-:R-:W4:Y:S04]  /*0570*/  LDG.E R29, desc[UR4][R12.64+0x400] ;  /* 0x000400040c1d7981 */ /* 0x010f28000c1e1900 */
[----:B----4-:R-:W-:Y:S04]  /*0580*/  REDG.E.ADD.F32.FTZ.RN.STRONG.GPU desc[UR4][R14.64+0x400], R29 ;  /* 0x0004001d0e0079a6 */ /* 0x010fe8000c12f304 */
[----:B-----5:R-:W4:Y:S04]  /*0590*/  LDG.E R18, desc[UR4][R12.64+0x600] ;  /* 0x000600040c127981 */ /* 0x020f28000c1e1900 */
[----:B----4-:R-:W-:Y:S04]  /*05a0*/  REDG.E.ADD.F32.FTZ.RN.STRONG.GPU desc[UR4][R14.64+0x600], R18 ;  /* 0x000600120e0079a6 */ /* 0x010fe8000c12f304 */
[----:B0-----:R-:W4:Y:S04]  /*05b0*/  LDG.E R19, desc[UR4][R12.64+0x800] ;  /* 0x000800040c137981 */ /* 0x001f28000c1e1900 */
[----:B----4-:R0:W-:Y:S04]  /*05c0*/  REDG.E.ADD.F32.FTZ.RN.STRONG.GPU desc[UR4][R14.64+0x800], R19 ;  /* 0x000800130e0079a6 */ /* 0x0101e8000c12f304 */
[----:B-1----:R-:W4:Y:S04]  /*05d0*/  LDG.E R21, desc[UR4][R12.64+0xa00] ;  /* 0x000a00040c157981 */ /* 0x002f28000c1e1900 */
[----:B----4-:R1:W-:Y:S04]  /*05e0*/  REDG.E.ADD.F32.FTZ.RN.STRONG.GPU desc[UR4][R14.64+0xa00], R21 ;  /* 0x000a00150e0079a6 */ /* 0x0103e8000c12f304 */
[----:B--2---:R-:W2:Y:S01]  /*05f0*/  LDG.E R23, desc[UR4][R12.64+0xc00] ;  /* 0x000c00040c177981 */ /* 0x004ea2000c1e1900 */
[----:B------:R-:W-:-:S04]  /*0600*/  IADD3 R17, P1, PT, R17, -0x10, RZ ;  /* 0xfffffff011117810 */ /* 0x000fc80007f3e0ff */
[----:B------:R-:W-:Y:S02]  /*0610*/  IADD3.X R16, PT, PT, R16, -0x1, RZ, P1, !PT ;  /* 0xffffffff10107810 */ /* 0x000fe40000ffe4ff */
[----:B------:R-:W-:-:S04]  /*0620*/  ISETP.NE.U32.AND P1, PT, R17, RZ, PT ;  /* 0x000000ff1100720c */ /* 0x000fc80003f25070 */
[----:B------:R-:W-:Y:S01]  /*0630*/  ISETP.NE.AND.EX P1, PT, R16, RZ, PT, P1 ;  /* 0x000000ff1000720c */ /* 0x000fe20003f25310 */
[----:B--2---:R2:W-:Y:S04]  /*0640*/  REDG.E.ADD.F32.FTZ.RN.STRONG.GPU desc[UR4][R14.64+0xc00], R23 ;  /* 0x000c00170e0079a6 */ /* 0x0045e8000c12f304 */
[----:B---3--:R-:W3:Y:S01]  /*0650*/  LDG.E R27, desc[UR4][R12.64+0xe00] ;  /* 0x000e00040c1b7981 */ /* 0x008ee2000c1e1900 */
[----:B0-----:R-:W-:Y:S02]  /*0660*/  IADD3 R19, P3, PT, R12, 0x2000, RZ ;  /* 0x000020000c137810 */ /* 0x001fe40007f7e0ff */
[----:B------:R-:W-:Y:S02]  /*0670*/  IADD3 R18, P4, PT, R14, 0x2000, RZ ;  /* 0x000020000e127810 */ /* 0x000fe40007f9e0ff */
[----:B------:R-:W-:Y:S01]  /*0680*/  IADD3 R24, P2, PT, R24, 0x800, RZ ;  /* 0x0000080018187810 */ /* 0x000fe20007f5e0ff */
[----:B------:R-:W-:-:S02]  /*0690*/  IMAD.X R20, RZ, RZ, R13, P3 ;  /* 0x000000ffff147224 */ /* 0x000fc400018e060d */
[----:B-1----:R-:W-:Y:S01]  /*06a0*/  IMAD.X R21, RZ, RZ, R15, P4 ;  /* 0x000000ffff157224 */ /* 0x002fe200020e060f */
[----:B------:R-:W-:Y:S01]  /*06b0*/  IADD3.X R25, PT, PT, RZ, R25, RZ, P2, !PT ;  /* 0x00000019ff197210 */ /* 0x000fe200017fe4ff */
[----:B---3--:R2:W-:Y:S01]  /*06c0*/  REDG.E.ADD.F32.FTZ.RN.STRONG.GPU desc[UR4][R14.64+0xe00], R27 ;  /* 0x000e001b0e0079a6 */ /* 0x0085e2000c12f304 */
[----:B------:R-:W-:Y:S07]  /*06d0*/  @P1 BRA `(.L_x_850) ;  /* 0xfffffffc00441947 */ /* 0x000fee000383ffff */
.L_x_849:
[----:B------:R-:W-:Y:S05]  /*06e0*/  BSYNC.RECONVERGENT B1 ;  /* 0x0000000000017941 */ /* 0x000fea0003800200 */
.L_x_848:
[----:B------:R-:W-:Y:S05]  /*06f0*/  @!P0 BRA `(.L_x_847) ;  /* 0x0000000c007c8947 */ /* 0x000fea0003800000 */
[----:B------:R-:W-:Y:S01]  /*0700*/  IADD3 R12, P0, PT, R6, -0x1, RZ ;  /* 0xffffffff060c7810 */ /* 0x000fe20007f1e0ff */
[----:B------:R-:W-:Y:S03]  /*0710*/  BSSY.RECONVERGENT B1, `(.L_x_851) ;  /* 0x000006c000017945 */ /* 0x000fe60003800200 */
[----:B------:R-:W-:Y:S01]  /*0720*/  ISETP.GE.U32.AND P1, PT, R12, 0x7, PT ;  /* 0x000000070c00780c */ /* 0x000fe20003f26070 */
[----:B------:R-:W-:Y:S01]  /*0730*/  IMAD.X R12, RZ, RZ, -0x1, P0 ;  /* 0xffffffffff0c7424 */ /* 0x000fe200000e06ff */
[----:B------:R-:W-:-:S04]  /*0740*/  ISETP.NE.U32.AND P0, PT, R22, RZ, PT ;  /* 0x000000ff1600720c */ /* 0x000fc80003f05070 */
[----:B------:R-:W-:Y:S02]  /*0750*/  ISETP.GE.U32.AND.EX P1, PT, R12, RZ, PT, P1 ;  /* 0x000000ff0c00720c */ /* 0x000fe40003f26110 */
[----:B------:R-:W-:-:S11]  /*0760*/  ISETP.NE.AND.EX P0, PT, RZ, RZ, PT, P0 ;  /* 0x000000ffff00720c */ /* 0x000fd60003f05300 */
[----:B------:R-:W-:Y:S05]  /*0770*/  @!P1 BRA `(.L_x_852) ;  /* 0x0000000400949947 */ /* 0x000fea0003800000 */
[----:B------:R-:W0:Y:S01]  /*0780*/  LDCU.128 UR8, c[0x0][0x380] ;  /* 0x00007000ff0877ac */ /* 0x000e220008000c00 */
[----:B------:R-:W-:-:S04]  /*0790*/  IMAD R12, R5, R8, RZ ;  /* 0x00000008050c7224 */ /* 0x000fc800078e02ff */
[C---:B--2---:R-:W-:Y:S02]  /*07a0*/  IMAD R23, R7.reuse, R9, R12 ;  /* 0x0000000907177224 */ /* 0x044fe400078e020c */
[----:B------:R-:W-:-:S04]  /*07b0*/  IMAD.WIDE.U32 R12, R7, R8, R24 ;  /* 0x00000008070c7225 */ /* 0x000fc800078e0018 */
[----:B------:R-:W-:Y:S01]  /*07c0*/  IMAD.IADD R13, R23, 0x1, R13 ;  /* 0x00000001170d7824 */ /* 0x000fe200078e020d */
[----:B0-----:R-:W-:-:S04]  /*07d0*/  LEA R16, P1, R12, UR10, 0x2 ;  /* 0x0000000a0c107c11 */ /* 0x001fc8000f8210ff */
[----:B------:R-:W-:-:S06]  /*07e0*/  LEA.HI.X R17, R12, UR11, R13, 0x2, P1 ;  /* 0x0000000b0c117c11 */ /* 0x000fcc00088f140d */
[----:B------:R-:W2:Y:S01]  /*07f0*/  LDG.E R17, desc[UR4][R16.64] ;  /* 0x0000000410117981 */ /* 0x000ea2000c1e1900 */
[-C--:B-----5:R-:W-:Y:S02]  /*0800*/  IMAD R12, R11, R8.reuse, RZ ;  /* 0x000000080b0c7224 */ /* 0x0a0fe400078e02ff */
[----:B------:R-:W-:Y:S02]  /*0810*/  VIADD R20, R24, 0x80 ;  /* 0x0000008018147836 */ /* 0x000fe40000000000 */
[----:B------:R-:W-:Y:S02]  /*0820*/  IMAD.MOV.U32 R21, RZ, RZ, RZ ;  /* 0x000000ffff157224 */ /* 0x000fe400078e00ff */
[----:B------:R-:W-:-:S04]  /*0830*/  IMAD.WIDE.U32 R14, R10, R8, R24 ;  /* 0x000000080a0e7225 */ /* 0x000fc800078e0018 */
[----:B------:R-:W-:Y:S01]  /*0840*/  IMAD R25, R10, R9, R12 ;  /* 0x000000090a197224 */ /* 0x000fe200078e020c */
[----:B------:R-:W-:Y:S01]  /*0850*/  LEA R28, P1, R14, UR8, 0x2 ;  /* 0x000000080e1c7c11 */ /* 0x000fe2000f8210ff */
[----:B------:R-:W-:-:S04]  /*0860*/  IMAD.WIDE.U32 R12, R7, R8, R20 ;  /* 0x00000008070c7225 */ /* 0x000fc800078e0014 */
[----:B------:R-:W-:Y:S01]  /*0870*/  IMAD.IADD R15, R25, 0x1, R15 ;  /* 0x00000001190f7824 */ /* 0x000fe200078e020f */
[----:B------:R-:W-:Y:S01]  /*0880*/  LEA R26, P2, R12, UR10, 0x2 ;  /* 0x0000000a0c1a7c11 */ /* 0x000fe2000f8410ff */
[----:B------:R-:W-:-:S03]  /*0890*/  IMAD.IADD R13, R23, 0x1, R13 ;  /* 0x00000001170d7824 */ /* 0x000fc600078e020d */
[----:B------:R-:W-:Y:S02]  /*08a0*/  LEA.HI.X R29, R14, UR9, R15, 0x2, P1 ;  /* 0x000000090e1d7c11 */ /* 0x000fe400088f140f */
[----:B------:R-:W-:-:S03]  /*08b0*/  LEA.HI.X R27, R12, UR11, R13, 0x2, P2 ;  /* 0x0000000b0c1b7c11 */ /* 0x000fc600090f140d */
[----:B--2---:R0:W-:Y:S04]  /*08c0*/  REDG.E.ADD.F32.FTZ.RN.STRONG.GPU desc[UR4][R28.64], R17 ;  /* 0x000000111c0079a6 */ /* 0x0041e8000c12f304 */
[----:B------:R-:W2:Y:S01]  /*08d0*/  LDG.E R27, desc[UR4][R26.64] ;  /* 0x000000041a1b7981 */ /* 0x000ea2000c1e1900 */
[----:B------:R-:W-:Y:S02]  /*08e0*/  VIADD R14, R24, 0x100 ;  /* 0x00000100180e7836 */ /* 0x000fe40000000000 */
[----:B------:R-:W-:Y:S02]  /*08f0*/  IMAD.MOV.U32 R15, RZ, RZ, RZ ;  /* 0x000000ffff0f7224 */ /* 0x000fe400078e00ff */
[----:B------:R-:W-:-:S04]  /*0900*/  IMAD.WIDE.U32 R20, R10, R8, R20 ;  /* 0x000000080a147225 */ /* 0x000fc800078e0014 */
[----:B------:R-:W-:Y:S01]  /*0910*/  IMAD.WIDE.U32 R12, R7, R8, R14 ;  /* 0x00000008070c7225 */ /* 0x000fe200078e000e */
[----:B------:R-:W-:Y:S02]  /*0920*/  IADD3 R19, PT, PT, R25, R21, RZ ;  /* 0x0000001519137210 */ /* 0x000fe40007ffe0ff */
[----:B------:R-:W-:Y:S01]  /*0930*/  LEA R18, P1, R20, UR8, 0x2 ;  /* 0x0000000814127c11 */ /* 0x000fe2000f8210ff */
[----:B------:R-:W-:Y:S01]  /*0940*/  IMAD.IADD R13, R23, 0x1, R13 ;  /* 0x00000001170d7824 */ /* 0x000fe200078e020d */
[----:B------:R-:W-:Y:S02]  /*0950*/  LEA R16, P2, R12, UR10, 0x2 ;  /* 0x0000000a0c107c11 */ /* 0x000fe4000f8410ff */
[----:B------:R-:W-:Y:S02]  /*0960*/  LEA.HI.X R19, R20, UR9, R19, 0x2, P1 ;  /* 0x0000000914137c11 */ /* 0x000fe400088f1413 */
[----:B0-----:R-:W-:-:S03]  /*0970*/  LEA.HI.X R17, R12, UR11, R13, 0x2, P2 ;  /* 0x0000000b0c117c11 */ /* 0x001fc600090f140d */
[----:B--2---:R0:W-:Y:S04]  /*0980*/  REDG.E.ADD.F32.FTZ.RN.STRONG.GPU desc[UR4][R18.64], R27 ;  /* 0x0000001b120079a6 */ /* 0x0041e8000c12f304 */
[----:B------:R-:W2:Y:S01]  /*0990*/  LDG.E R17, desc[UR4][R16.64] ;  /* 0x0000000410117981 */ /* 0x000ea2000c1e1900 */
[----:B------:R-:W-:Y:S02]  /*09a0*/  VIADD R20, R24, 0x180 ;  /* 0x0000018018147836 */ /* 0x000fe40000000000 */
[----:B------:R-:W-:Y:S02]  /*09b0*/  IMAD.MOV.U32 R21, RZ, RZ, RZ ;  /* 0x000000ffff157224 */ /* 0x000fe400078e00ff */
[----:B------:R-:W-:-:S04]  /*09c0*/  IMAD.WIDE.U32 R14, R10, R8, R14 ;  /* 0x000000080a0e7225 */ /* 0x000fc800078e000e */
[----:B------:R-:W-:Y:S01]  /*09d0*/  IMAD.WIDE.U32 R12, R7, R8, R20 ;  /* 0x00000008070c7225 */ /* 0x000fe200078e0014 */
[----:B------:R-:W-:-:S03]  /*09e0*/  LEA R28, P1, R14, UR8, 0x2 ;  /* 0x000000080e1c7c11 */ /* 0x000fc6000f8210ff */
[----:B------:R-:W-:Y:S01]  /*09f0*/  IMAD.IADD R15, R25, 0x1, R15 ;  /* 0x00000001190f7824 */ /* 0x000fe200078e020f */
[----:B------:R-:W-:Y:S01]  /*0a00*/  LEA R26, P2, R12, UR10, 0x2 ;  /* 0x0000000a0c1a7c11 */ /* 0x000fe2000f8410ff */
[----:B------:R-:W-:-:S03]  /*0a10*/  IMAD.IADD R13, R23, 0x1, R13 ;  /* 0x00000001170d7824 */ /* 0x000fc600078e020d */
        /* <DEDUP_REMOVED lines=48> */
[----:B0-----:R-:W-:Y:S02]  /*0d20*/  LEA.HI.X R27, R14, UR11, R23, 0x2, P2 ;  /* 0x0000000b0e1b7c11 */ /* 0x001fe400090f1417 */
[----:B------:R-:W-:-:S05]  /*0d30*/  LEA.HI.X R29, R12, UR9, R13, 0x2, P1 ;  /* 0x000000090c1d7c11 */ /* 0x000fca00088f140d */
[----:B--2---:R0:W-:Y:S04]  /*0d40*/  REDG.E.ADD.F32.FTZ.RN.STRONG.GPU desc[UR4][R28.64], R17 ;  /* 0x000000111c0079a6 */ /* 0x0041e8000c12f304 */
[----:B------:R-:W2:Y:S01]  /*0d50*/  LDG.E R27, desc[UR4][R26.64] ;  /* 0x000000041a1b7981 */ /* 0x000ea2000c1e1900 */
[----:B------:R-:W-:-:S04]  /*0d60*/  IMAD.WIDE.U32 R20, R10, R8, R20 ;  /* 0x000000080a147225 */ /* 0x000fc800078e0014 */
[----:B------:R-:W-:Y:S01]  /*0d70*/  IMAD.IADD R25, R25, 0x1, R21 ;  /* 0x0000000119197824 */ /* 0x000fe200078e0215 */
[----:B------:R-:W-:-:S04]  /*0d80*/  LEA R12, P1, R20, UR8, 0x2 ;  /* 0x00000008140c7c11 */ /* 0x000fc8000f8210ff */
[----:B------:R-:W-:-:S05]  /*0d90*/  LEA.HI.X R13, R20, UR9, R25, 0x2, P1 ;  /* 0x00000009140d7c11 */ /* 0x000fca00088f1419 */
[----:B--2---:R0:W-:Y:S01]  /*0da0*/  REDG.E.ADD.F32.FTZ.RN.STRONG.GPU desc[UR4][R12.64], R27 ;  /* 0x0000001b0c0079a6 */ /* 0x0041e2000c12f304 */
[----:B------:R-:W-:Y:S01]  /*0db0*/  VIADD R24, R24, 0x400 ;  /* 0x0000040018187836 */ /* 0x000fe20000000000 */
[----:B------:R-:W-:-:S07]  /*0dc0*/  MOV R25, RZ ;  /* 0x000000ff00197202 */ /* 0x000fce0000000f00 */
.L_x_852:
[----:B------:R-:W-:Y:S05]  /*0dd0*/  BSYNC.RECONVERGENT B1 ;  /* 0x0000000000017941 */ /* 0x000fea0003800200 */
.L_x_851:
[----:B------:R-:W-:Y:S05]  /*0de0*/  @!P0 BRA `(.L_x_847) ;  /* 0x0000000400c08947 */ /* 0x000fea0003800000 */
[----:B0-----:R-:W-:Y:S01]  /*0df0*/  IADD3 R12, P1, PT, R22, -0x1, RZ ;  /* 0xffffffff160c7810 */ /* 0x001fe20007f3e0ff */
[----:B------:R-:W-:Y:S03]  /*0e00*/  BSSY.RECONVERGENT B1, `(.L_x_853) ;  /* 0x000003a000017945 */ /* 0x000fe60003800200 */
[----:B------:R-:W-:Y:S01]  /*0e10*/  ISETP.GE.U32.AND P0, PT, R12, 0x3, PT ;  /* 0x000000030c00780c */ /* 0x000fe20003f06070 */
[----:B------:R-:W-:-:S05]  /*0e20*/  IMAD.X R12, RZ, RZ, -0x1, P1 ;  /* 0xffffffffff0c7424 */ /* 0x000fca00008e06ff */
[----:B------:R-:W-:-:S13]  /*0e30*/  ISETP.GE.U32.AND.EX P0, PT, R12, RZ, PT, P0 ;  /* 0x000000ff0c00720c */ /* 0x000fda0003f06100 */
[----:B------:R-:W-:Y:S05]  /*0e40*/  @!P0 BRA `(.L_x_854) ;  /* 0x0000000000d48947 */ /* 0x000fea0003800000 */
[----:B------:R-:W0:Y:S01]  /*0e50*/  LDCU.128 UR8, c[0x0][0x380] ;  /* 0x00007000ff0877ac */ /* 0x000e220008000c00 */
[----:B------:R-:W-:-:S04]  /*0e60*/  IMAD R12, R5, R8, RZ ;  /* 0x00000008050c7224 */ /* 0x000fc800078e02ff */
[C---:B--2---:R-:W-:Y:S02]  /*0e70*/  IMAD R23, R7.reuse, R9, R12 ;  /* 0x0000000907177224 */ /* 0x044fe400078e020c */
[----:B------:R-:W-:-:S04]  /*0e80*/  IMAD.WIDE.U32 R12, R7, R8, R24 ;  /* 0x00000008070c7225 */ /* 0x000fc800078e0018 */
[----:B------:R-:W-:Y:S01]  /*0e90*/  IMAD.IADD R13, R23, 0x1, R13 ;  /* 0x00000001170d7824 */ /* 0x000fe200078e020d */
[----:B0-----:R-:W-:-:S04]  /*0ea0*/  LEA R18, P0, R12, UR10, 0x2 ;  /* 0x0000000a0c127c11 */ /* 0x001fc8000f8010ff */
[----:B------:R-:W-:-:S05]  /*0eb0*/  LEA.HI.X R19, R12, UR11, R13, 0x2, P0 ;  /* 0x0000000b0c137c11 */ /* 0x000fca00080f140d */
        /* <DEDUP_REMOVED lines=15> */
[----:B------:R-:W-:Y:S02]  /*0fb0*/  HFMA2 R13, -RZ, RZ, 0, 0 ;  /* 0x00000000ff0d7431 */ /* 0x000fe400000001ff */
[----:B------:R-:W-:Y:S02]  /*0fc0*/  VIADD R12, R24, 0x100 ;  /* 0x00000100180c7836 */ /* 0x000fe40000000000 */
[----:B------:R-:W-:-:S04]  /*0fd0*/  IMAD.WIDE.U32 R14, R10, R8, R14 ;  /* 0x000000080a0e7225 */ /* 0x000fc800078e000e */
[----:B------:R-:W-:Y:S01]  /*0fe0*/  IMAD.IADD R15, R25, 0x1, R15 ;  /* 0x00000001190f7824 */ /* 0x000fe200078e020f */
[----:B------:R-:W-:Y:S01]  /*0ff0*/  LEA R18, P0, R14, UR8, 0x2 ;  /* 0x000000080e127c11 */ /* 0x000fe2000f8010ff */
[----:B------:R-:W-:-:S03]  /*1000*/  IMAD.WIDE.U32 R16, R7, R8, R12 ;  /* 0x0000000807107225 */ /* 0x000fc600078e000c */
[----:B------:R-:W-:Y:S01]  /*1010*/  LEA.HI.X R19, R14, UR9, R15, 0x2, P0 ;  /* 0x000000090e137c11 */ /* 0x000fe200080f140f */
[----:B------:R-:W-:Y:S01]  /*1020*/  IMAD.IADD R17, R23, 0x1, R17 ;  /* 0x0000000117117824 */ /* 0x000fe200078e0211 */
[----:B------:R-:W-:-:S04]  /*1030*/  LEA R20, P1, R16, UR10, 0x2 ;  /* 0x0000000a10147c11 */ /* 0x000fc8000f8210ff */
[----:B0-----:R-:W-:Y:S01]  /*1040*/  LEA.HI.X R21, R16, UR11, R17, 0x2, P1 ;  /* 0x0000000b10157c11 */ /* 0x001fe200088f1411 */
[----:B--2---:R0:W-:Y:S05]  /*1050*/  REDG.E.ADD.F32.FTZ.RN.STRONG.GPU desc[UR4][R18.64], R27 ;  /* 0x0000001b120079a6 */ /* 0x0041ea000c12f304 */
        /* <DEDUP_REMOVED lines=18> */
[----:B------:R-:W-:Y:S01]  /*1180*/  IADD3 R24, PT, PT, R24, 0x200, RZ ;  /* 0x0000020018187810 */ /* 0x000fe20007ffe0ff */
[----:B------:R-:W-:-:S07]  /*1190*/  IMAD.MOV.U32 R25, RZ, RZ, RZ ;  /* 0x000000ffff197224 */ /* 0x000fce00078e00ff */
.L_x_854:
[----:B------:R-:W-:Y:S05]  /*11a0*/  BSYNC.RECONVERGENT B1 ;  /* 0x0000000000017941 */ /* 0x000fea0003800200 */
.L_x_853:
[----:B0-----:R-:W-:-:S05]  /*11b0*/  SHF.R.U64 R12, R2, 0x7, R3 ;  /* 0x00000007020c7819 */ /* 0x001fca0000001203 */
[----:B------:R-:W-:-:S05]  /*11c0*/  VIADD R12, R12, 0x1 ;  /* 0x000000010c0c7836 */ /* 0x000fca0000000000 */
[----:B--2---:R-:W-:-:S04]  /*11d0*/  LOP3.LUT R23, R12, 0x3, RZ, 0xc0, !PT ;  /* 0x000000030c177812 */ /* 0x004fc800078ec0ff */
[----:B------:R-:W-:-:S04]  /*11e0*/  ISETP.NE.U32.AND P0, PT, R23, RZ, PT ;  /* 0x000000ff1700720c */ /* 0x000fc80003f05070 */
[----:B------:R-:W-:-:S13]  /*11f0*/  ISETP.NE.AND.EX P0, PT, RZ, RZ, PT, P0 ;  /* 0x000000ffff00720c */ /* 0x000fda0003f05300 */
[----:B------:R-:W-:Y:S05]  /*1200*/  @!P0 BRA `(.L_x_847) ;  /* 0x0000000000b88947 */ /* 0x000fea0003800000 */
[----:B------:R-:W0:Y:S01]  /*1210*/  LDC.64 R12, c[0x0][0x388] ;  /* 0x0000e200ff0c7b82 */ /* 0x000e220000000a00 */
[----:B------:R-:W-:-:S04]  /*1220*/  IMAD R14, R5, R8, RZ ;  /* 0x00000008050e7224 */ /* 0x000fc800078e02ff */
[C---:B------:R-:W-:Y:S02]  /*1230*/  IMAD R5, R7.reuse, R9, R14 ;  /* 0x0000000907057224 */ /* 0x040fe400078e020e */
[----:B------:R-:W-:-:S04]  /*1240*/  IMAD.WIDE.U32 R14, R7, R8, R24 ;  /* 0x00000008070e7225 */ /* 0x000fc800078e0018 */
[----:B------:R-:W-:Y:S01]  /*1250*/  IMAD.IADD R15, R5, 0x1, R15 ;  /* 0x00000001050f7824 */ /* 0x000fe200078e020f */
[----:B0-----:R-:W-:-:S04]  /*1260*/  LEA R20, P0, R14, R12, 0x2 ;  /* 0x0000000c0e147211 */ /* 0x001fc800078010ff */
[----:B------:R-:W-:Y:S02]  /*1270*/  LEA.HI.X R21, R14, R13, R15, 0x2, P0 ;  /* 0x0000000d0e157211 */ /* 0x000fe400000f140f */
[----:B------:R-:W0:Y:S04]  /*1280*/  LDC.64 R14, c[0x0][0x380] ;  /* 0x0000e000ff0e7b82 */ /* 0x000e280000000a00 */
[----:B------:R-:W2:Y:S01]  /*1290*/  LDG.E R21, desc[UR4][R20.64] ;  /* 0x0000000414157981 */ /* 0x000ea2000c1e1900 */
[-C--:B-----5:R-:W-:Y:S02]  /*12a0*/  IMAD R16, R11, R8.reuse, RZ ;  /* 0x000000080b107224 */ /* 0x0a0fe400078e02ff */
[----:B------:R-:W-:-:S04]  /*12b0*/  IMAD.WIDE.U32 R18, R10, R8, R24 ;  /* 0x000000080a127225 */ /* 0x000fc800078e0018 */
[----:B------:R-:W-:-:S04]  /*12c0*/  IMAD R9, R10, R9, R16 ;  /* 0x000000090a097224 */ /* 0x000fc800078e0210 */
[----:B------:R-:W-:Y:S01]  /*12d0*/  IMAD.IADD R17, R9, 0x1, R19 ;  /* 0x0000000109117824 */ /* 0x000fe200078e0213 */
[----:B0-----:R-:W-:-:S04]  /*12e0*/  LEA R16, P0, R18, R14, 0x2 ;  /* 0x0000000e12107211 */ /* 0x001fc800078010ff */
[----:B------:R-:W-:Y:S02]  /*12f0*/  LEA.HI.X R17, R18, R15, R17, 0x2, P0 ;  /* 0x0000000f12117211 */ /* 0x000fe400000f1411 */
[----:B------:R-:W-:-:S04]  /*1300*/  ISETP.NE.U32.AND P0, PT, R23, 0x1, PT ;  /* 0x000000011700780c */ /* 0x000fc80003f05070 */
[----:B------:R-:W-:Y:S01]  /*1310*/  ISETP.NE.AND.EX P0, PT, RZ, RZ, PT, P0 ;  /* 0x000000ffff00720c */ /* 0x000fe20003f05300 */
[----:B--2---:R1:W-:-:S12]  /*1320*/  REDG.E.ADD.F32.FTZ.RN.STRONG.GPU desc[UR4][R16.64], R21 ;  /* 0x00000015100079a6 */ /* 0x0043d8000c12f304 */
[----:B------:R-:W-:Y:S05]  /*1330*/  @!P0 BRA `(.L_x_847) ;  /* 0x00000000006c8947 */ /* 0x000fea0003800000 */
[----:B------:R-:W-:Y:S02]  /*1340*/  VIADD R20, R24, 0x80 ;  /* 0x0000008018147836 */ /* 0x000fe40000000000 */
[----:B-1----:R-:W-:Y:S02]  /*1350*/  IMAD.MOV.U32 R21, RZ, RZ, RZ ;  /* 0x000000ffff157224 */ /* 0x002fe400078e00ff */
[----:B------:R-:W-:-:S04]  /*1360*/  IMAD.WIDE.U32 R16, R7, R8, R20 ;  /* 0x0000000807107225 */ /* 0x000fc800078e0014 */
[----:B------:R-:W-:Y:S01]  /*1370*/  IMAD.IADD R17, R5, 0x1, R17 ;  /* 0x0000000105117824 */ /* 0x000fe200078e0211 */
[----:B------:R-:W-:-:S04]  /*1380*/  LEA R18, P0, R16, R12, 0x2 ;  /* 0x0000000c10127211 */ /* 0x000fc800078010ff */
[----:B------:R-:W-:-:S06]  /*1390*/  LEA.HI.X R19, R16, R13, R17, 0x2, P0 ;  /* 0x0000000d10137211 */ /* 0x000fcc00000f1411 */
[----:B------:R-:W2:Y:S01]  /*13a0*/  LDG.E R19, desc[UR4][R18.64] ;  /* 0x0000000412137981 */ /* 0x000ea2000c1e1900 */
[----:B------:R-:W-:-:S05]  /*13b0*/  IMAD.WIDE.U32 R20, R10, R8, R20 ;  /* 0x000000080a147225 */ /* 0x000fca00078e0014 */
[----:B------:R-:W-:Y:S02]  /*13c0*/  IADD3 R17, PT, PT, R9, R21, RZ ;  /* 0x0000001509117210 */ /* 0x000fe40007ffe0ff */
[----:B------:R-:W-:-:S04]  /*13d0*/  LEA R16, P0, R20, R14, 0x2 ;  /* 0x0000000e14107211 */ /* 0x000fc800078010ff */
[----:B------:R-:W-:Y:S02]  /*13e0*/  LEA.HI.X R17, R20, R15, R17, 0x2, P0 ;  /* 0x0000000f14117211 */ /* 0x000fe400000f1411 */
[----:B------:R-:W-:-:S04]  /*13f0*/  ISETP.NE.U32.AND P0, PT, R23, 0x2, PT ;  /* 0x000000021700780c */ /* 0x000fc80003f05070 */
[----:B------:R-:W-:Y:S01]  /*1400*/  ISETP.NE.AND.EX P0, PT, RZ, RZ, PT, P0 ;  /* 0x000000ffff00720c */ /* 0x000fe20003f05300 */
[----:B--2---:R3:W-:-:S12]  /*1410*/  REDG.E.ADD.F32.FTZ.RN.STRONG.GPU desc[UR4][R16.64], R19 ;  /* 0x00000013100079a6 */ /* 0x0047d8000c12f304 */
[----:B------:R-:W-:Y:S05]  /*1420*/  @!P0 BRA `(.L_x_847) ;  /* 0x0000000000308947 */ /* 0x000fea0003800000 */
[----:B---3--:R-:W-:Y:S02]  /*1430*/  VIADD R16, R24, 0x100 ;  /* 0x0000010018107836 */ /* 0x008fe40000000000 */
[----:B------:R-:W-:Y:S02]  /*1440*/  IMAD.MOV.U32 R17, RZ, RZ, RZ ;  /* 0x000000ffff117224 */ /* 0x000fe400078e00ff */
[----:B------:R-:W-:-:S04]  /*1450*/  IMAD.WIDE.U32 R18, R7, R8, R16 ;  /* 0x0000000807127225 */ /* 0x000fc800078e0010 */
[----:B------:R-:W-:Y:S01]  /*1460*/  IMAD.IADD R5, R5, 0x1, R19 ;  /* 0x0000000105057824 */ /* 0x000fe200078e0213 */
[----:B------:R-:W-:-:S04]  /*1470*/  LEA R12, P0, R18, R12, 0x2 ;  /* 0x0000000c120c7211 */ /* 0x000fc800078010ff */
[----:B------:R-:W-:-:S06]  /*1480*/  LEA.HI.X R13, R18, R13, R5, 0x2, P0 ;  /* 0x0000000d120d7211 */ /* 0x000fcc00000f1405 */
[----:B------:R-:W2:Y:S01]  /*1490*/  LDG.E R13, desc[UR4][R12.64] ;  /* 0x000000040c0d7981 */ /* 0x000ea2000c1e1900 */
[----:B------:R-:W-:-:S04]  /*14a0*/  IMAD.WIDE.U32 R10, R10, R8, R16 ;  /* 0x000000080a0a7225 */ /* 0x000fc800078e0010 */
[----:B------:R-:W-:Y:S01]  /*14b0*/  IMAD.IADD R9, R9, 0x1, R11 ;  /* 0x0000000109097824 */ /* 0x000fe200078e020b */
[----:B------:R-:W-:-:S04]  /*14c0*/  LEA R14, P0, R10, R14, 0x2 ;  /* 0x0000000e0a0e7211 */ /* 0x000fc800078010ff */
[----:B------:R-:W-:-:S05]  /*14d0*/  LEA.HI.X R15, R10, R15, R9, 0x2, P0 ;  /* 0x0000000f0a0f7211 */ /* 0x000fca00000f1409 */
[----:B--2---:R4:W-:Y:S04]  /*14e0*/  REDG.E.ADD.F32.FTZ.RN.STRONG.GPU desc[UR4][R14.64], R13 ;  /* 0x0000000d0e0079a6 */ /* 0x0049e8000c12f304 */
.L_x_847:
[----:B------:R-:W-:Y:S05]  /*14f0*/  BSYNC.RECONVERGENT B0 ;  /* 0x0000000000007941 */ /* 0x000fea0003800200 */
.L_x_846:
[----:B------:R-:W0:Y:S01]  /*1500*/  LDCU.64 UR6, c[0x0][0x3a0] ;  /* 0x00007400ff0677ac */ /* 0x000e220008000a00 */
[----:B------:R-:W-:-:S04]  /*1510*/  VIADD R7, R4, 0x40 ;  /* 0x0000004004077836 */ /* 0x000fc80000000000 */
[--C-:B------:R-:W-:Y:S01]  /*1520*/  IMAD.MOV.U32 R4, RZ, RZ, R7.reuse ;  /* 0x000000ffff047224 */ /* 0x100fe200078e0007 */
[----:B------:R-:W-:Y:S02]  /*1530*/  SHF.R.S32.HI R5, RZ, 0x1f, R7 ;  /* 0x0000001fff057819 */ /* 0x000fe40000011407 */
[----:B0-----:R-:W-:-:S04]  /*1540*/  ISETP.GE.U32.AND P0, PT, R7, UR6, PT ;  /* 0x0000000607007c0c */ /* 0x001fc8000bf06070 */
[----:B------:R-:W-:-:S13]  /*1550*/  ISETP.GE.AND.EX P0, PT, R5, UR7, PT, P0 ;  /* 0x0000000705007c0c */ /* 0x000fda000bf06300 */
[----:B------:R-:W-:Y:S05]  /*1560*/  @!P0 BRA `(.L_x_855) ;  /* 0xffffffe800f48947 */ /* 0x000fea000383ffff */
[----:B------:R-:W-:Y:S05]  /*1570*/  EXIT ;  /* 0x000000000000794d */ /* 0x000fea0003800000 */
.L_x_856:
        /* <DEDUP_REMOVED lines=16> */
.L_x_1635:


//--------------------- .text._Z17LookupTableV2GradIfLi256EEvPT_PKS0_PKllll --------------------------
	.section	.text._Z17LookupTableV2GradIfLi256EEvPT_PKS0_PKllll,"ax",@progbits
	.align	128
        .global         _Z17LookupTableV2GradIfLi256EEvPT_PKS0_PKllll
        .type           _Z17LookupTableV2GradIfLi256EEvPT_PKS0_PKllll,@function
        .size           _Z17LookupTableV2GradIfLi256EEvPT_PKS0_PKllll,(.L_x_1632 - _Z17LookupTableV2GradIfLi256EEvPT_PKS0_PKllll)
        .other          _Z17LookupTableV2GradIfLi256EEvPT_PKS0_PKllll,@"STO_CUDA_ENTRY STV_DEFAULT"
_Z17LookupTableV2GradIfLi256EEvPT_PKS0_PKllll:
.text._Z17LookupTableV2GradIfLi256EEvPT_PKS0_PKllll:
        /* <DEDUP_REMOVED lines=29> */
.L_x_857:
[----:B------:R-:W-:-:S07]  /*01d0*/  MOV R2, 0x1f0 ;  /* 0x000001f000027802 */ /* 0x000fce0000000f00 */
[----:B------:R-:W-:Y:S05]  /*01e0*/  CALL.REL.NOINC `($__internal_1_$__cuda_sm20_div_s64) ;  /* 0x0000025400847944 */ /* 0x000fea0003c00000 */
.L_x_858:
        /* <DEDUP_REMOVED lines=17> */
.L_x_1629:
        /* <DEDUP_REMOVED lines=49> */
.L_x_863:
[----:B------:R-:W-:Y:S02]  /*0610*/  IMAD.MOV.U32 R12, RZ, RZ, R18 ;  /* 0x000000ffff0c7224 */ /* 0x000fe400078e0012 */
[----:B-1----:R-:W-:Y:S02]  /*0620*/  IMAD.MOV.U32 R14, RZ, RZ, R16 ;  /* 0x000000ffff0e7224 */ /* 0x002fe400078e0010 */
[----:B------:R-:W-:Y:S01]  /*0630*/  IMAD.MOV.U32 R15, RZ, RZ, R21 ;  /* 0x000000ffff0f7224 */ /* 0x000fe200078e0015 */
[----:B------:R-:W2:Y:S04]  /*0640*/  LDG.E R16, desc[UR6][R12.64] ;  /* 0x000000060c107981 */ /* 0x000ea8000c1e1900 */
[----:B------:R-:W2:Y:S04]  /*0650*/  LDG.E R21, desc[UR6][R14.64] ;  /* 0x000000060e157981 */ /* 0x000ea8000c1e1900 */
[----:B------:R-:W3:Y:S04]  /*0660*/  LDG.E R23, desc[UR6][R14.64+0x400] ;  /* 0x000400060e177981 */ /* 0x000ee8000c1e1900 */
[----:B------:R-:W4:Y:S04]  /*0670*/  LDG.E R25, desc[UR6][R14.64+0x800] ;  /* 0x000800060e197981 */ /* 0x000f28000c1e1900 */
[----:B------:R-:W5:Y:S01]  /*0680*/  LDG.E R27, desc[UR6][R14.64+0xc00] ;  /* 0x000c00060e1b7981 */ /* 0x000f62000c1e1900 */
[----:B--2---:R-:W-:-:S05]  /*0690*/  FADD R21, R16, R21 ;  /* 0x0000001510157221 */ /* 0x004fca0000000000 */
[----:B------:R0:W-:Y:S04]  /*06a0*/  STG.E desc[UR6][R14.64], R21 ;  /* 0x000000150e007986 */ /* 0x0001e8000c101906 */
[----:B------:R-:W3:Y:S02]  /*06b0*/  LDG.E R16, desc[UR6][R12.64+0x400] ;  /* 0x000400060c107981 */ /* 0x000ee4000c1e1900 */
[----:B---3--:R-:W-:-:S05]  /*06c0*/  FADD R23, R16, R23 ;  /* 0x0000001710177221 */ /* 0x008fca0000000000 */
[----:B------:R1:W-:Y:S04]  /*06d0*/  STG.E desc[UR6][R14.64+0x400], R23 ;  /* 0x000400170e007986 */ /* 0x0003e8000c101906 */
[----:B------:R-:W4:Y:S02]  /*06e0*/  LDG.E R16, desc[UR6][R12.64+0x800] ;  /* 0x000800060c107981 */ /* 0x000f24000c1e1900 */
[----:B----4-:R-:W-:-:S05]  /*06f0*/  FADD R25, R16, R25 ;  /* 0x0000001910197221 */ /* 0x010fca0000000000 */
[----:B------:R1:W-:Y:S04]  /*0700*/  STG.E desc[UR6][R14.64+0x800], R25 ;  /* 0x000800190e007986 */ /* 0x0003e8000c101906 */
[----:B------:R2:W5:Y:S01]  /*0710*/  LDG.E R16, desc[UR6][R12.64+0xc00] ;  /* 0x000c00060c107981 */ /* 0x000562000c1e1900 */
[----:B------:R-:W-:-:S05]  /*0720*/  IADD3 R17, P2, PT, R17, 0x400, RZ ;  /* 0x0000040011117810 */ /* 0x000fca0007f5e0ff */
[----:B------:R-:W-:Y:S01]  /*0730*/  IMAD.X R20, RZ, RZ, R20, P2 ;  /* 0x000000ffff147224 */ /* 0x000fe200010e0614 */
[----:B------:R-:W-:-:S04]  /*0740*/  ISETP.GE.U32.AND P2, PT, R17, R22, PT ;  /* 0x000000161100720c */ /* 0x000fc80003f46070 */
[----:B------:R-:W-:Y:S02]  /*0750*/  ISETP.GE.AND.EX P2, PT, R20, R19, PT, P2 ;  /* 0x000000131400720c */ /* 0x000fe40003f46320 */
[----:B------:R-:W-:-:S05]  /*0760*/  IADD3 R18, P3, PT, R12, 0x1000, RZ ;  /* 0x000010000c127810 */ /* 0x000fca0007f7e0ff */
[----:B--2---:R-:W-:Y:S02]  /*0770*/  IMAD.X R13, RZ, RZ, R13, P3 ;  /* 0x000000ffff0d7224 */ /* 0x004fe400018e060d */
[----:B-----5:R-:W-:-:S05]  /*0780*/  FADD R27, R16, R27 ;  /* 0x0000001b101b7221 */ /* 0x020fca0000000000 */
[----:B------:R1:W-:Y:S01]  /*0790*/  STG.E desc[UR6][R14.64+0xc00], R27 ;  /* 0x000c001b0e007986 */ /* 0x0003e2000c101906 */
[----:B------:R-:W-:-:S05]  /*07a0*/  IADD3 R16, P4, PT, R14, 0x1000, RZ ;  /* 0x000010000e107810 */ /* 0x000fca0007f9e0ff */
[----:B0-----:R-:W-:Y:S01]  /*07b0*/  IMAD.X R21, RZ, RZ, R15, P4 ;  /* 0x000000ffff157224 */ /* 0x001fe200020e060f */
[----:B------:R-:W-:Y:S07]  /*07c0*/  @!P2 BRA `(.L_x_863) ;  /* 0xfffffffc0090a947 */ /* 0x000fee000383ffff */
.L_x_862:
[----:B------:R-:W-:Y:S05]  /*07d0*/  BSYNC.RECONVERGENT B1 ;  /* 0x0000000000017941 */ /* 0x000fea0003800200 */
.L_x_861:
[----:B------:R-:W-:-:S04]  /*07e0*/  IADD3 R12, P3, PT, -R17, R4, RZ ;  /* 0x00000004110c7210 */ /* 0x000fc80007f7e1ff */
[----:B------:R-:W-:Y:S01]  /*07f0*/  ISETP.GT.U32.AND P2, PT, R12, 0x100, PT ;  /* 0x000001000c00780c */ /* 0x000fe20003f44070 */
[----:B------:R-:W-:-:S05]  /*0800*/  IMAD.X R12, R5, 0x1, ~R20, P3 ;  /* 0x00000001050c7824 */ /* 0x000fca00018e0e14 */
[----:B------:R-:W-:-:S13]  /*0810*/  ISETP.GT.AND.EX P2, PT, R12, RZ, PT, P2 ;  /* 0x000000ff0c00720c */ /* 0x000fda0003f44320 */
[----:B------:R-:W-:Y:S01]  /*0820*/  @P2 MOV R12, R18 ;  /* 0x00000012000c2202 */ /* 0x000fe20000000f00 */
[----:B-1----:R-:W-:Y:S02]  /*0830*/  @P2 IMAD.MOV.U32 R14, RZ, RZ, R16 ;  /* 0x000000ffff0e2224 */ /* 0x002fe400078e0010 */
[----:B------:R-:W-:Y:S02]  /*0840*/  @P2 IMAD.MOV.U32 R15, RZ, RZ, R21 ;  /* 0x000000ffff0f2224 */ /* 0x000fe400078e0015 */
[----:B------:R-:W2:Y:S04]  /*0850*/  @P2 LDG.E R19, desc[UR6][R12.64] ;  /* 0x000000060c132981 */ /* 0x000ea8000c1e1900 */
[----:B------:R-:W2:Y:S04]  /*0860*/  @P2 LDG.E R22, desc[UR6][R14.64] ;  /* 0x000000060e162981 */ /* 0x000ea8000c1e1900 */
[----:B------:R-:W3:Y:S01]  /*0870*/  @P2 LDG.E R23, desc[UR6][R14.64+0x400] ;  /* 0x000400060e172981 */ /* 0x000ee2000c1e1900 */
[----:B------:R-:W-:-:S02]  /*0880*/  @P2 IADD3 R17, P4, PT, R17, 0x200, RZ ;  /* 0x0000020011112810 */ /* 0x000fc40007f9e0ff */
[----:B------:R-:W-:Y:S01]  /*0890*/  @P2 PLOP3.LUT P0, PT, PT, PT, PT, 0x8, 0x80 ;  /* 0x000000000080281c */ /* 0x000fe20003f0e170 */
[----:B--2---:R-:W-:-:S05]  /*08a0*/  @P2 FADD R19, R19, R22 ;  /* 0x0000001613132221 */ /* 0x004fca0000000000 */
[----:B------:R0:W-:Y:S04]  /*08b0*/  @P2 STG.E desc[UR6][R14.64], R19 ;  /* 0x000000130e002986 */ /* 0x0001e8000c101906 */
[----:B------:R1:W3:Y:S01]  /*08c0*/  @P2 LDG.E R22, desc[UR6][R12.64+0x400] ;  /* 0x000400060c162981 */ /* 0x0002e2000c1e1900 */
[----:B------:R-:W-:Y:S01]  /*08d0*/  @P2 IMAD.X R20, RZ, RZ, R20, P4 ;  /* 0x000000ffff142224 */ /* 0x000fe200020e0614 */
[----:B------:R-:W-:Y:S02]  /*08e0*/  ISETP.LT.U32.AND P3, PT, R17, R4, PT ;  /* 0x000000041100720c */ /* 0x000fe40003f61070 */
[----:B------:R-:W-:Y:S02]  /*08f0*/  @P2 IADD3 R16, P4, PT, R16, 0x800, RZ ;  /* 0x0000080010102810 */ /* 0x000fe40007f9e0ff */
[----:B------:R-:W-:-:S02]  /*0900*/  ISETP.LT.OR.EX P0, PT, R20, R5, P0, P3 ;  /* 0x000000051400720c */ /* 0x000fc40000701730 */
[----:B------:R-:W-:Y:S01]  /*0910*/  @P2 IADD3 R18, P3, PT, R18, 0x800, RZ ;  /* 0x0000080012122810 */ /* 0x000fe20007f7e0ff */
[----:B------:R-:W-:-:S04]  /*0920*/  @P2 IMAD.X R21, RZ, RZ, R21, P4 ;  /* 0x000000ffff152224 */ /* 0x000fc800020e0615 */
[----:B-1----:R-:W-:Y:S02]  /*0930*/  @P2 IMAD.X R13, RZ, RZ, R13, P3 ;  /* 0x000000ffff0d2224 */ /* 0x002fe400018e060d */
[----:B------:R-:W-:Y:S02]  /*0940*/  IMAD.MOV.U32 R17, RZ, RZ, R21 ;  /* 0x000000ffff117224 */ /* 0x000fe400078e0015 */
[----:B0-----:R-:W-:Y:S02]  /*0950*/  IMAD.MOV.U32 R19, RZ, RZ, R13 ;  /* 0x000000ffff137224 */ /* 0x001fe400078e000d */
[----:B---3--:R-:W-:-:S05]  /*0960*/  @P2 FADD R23, R22, R23 ;  /* 0x0000001716172221 */ /* 0x008fca0000000000 */
[----:B------:R0:W-:Y:S04]  /*0970*/  @P2 STG.E desc[UR6][R14.64+0x400], R23 ;  /* 0x000400170e002986 */ /* 0x0001e8000c101906 */
[----:B------:R-:W2:Y:S04]  /*0980*/  @P0 LDG.E R18, desc[UR6][R18.64] ;  /* 0x0000000612120981 */ /* 0x000ea8000c1e1900 */
[----:B------:R-:W2:Y:S02]  /*0990*/  @P0 LDG.E R13, desc[UR6][R16.64] ;  /* 0x00000006100d0981 */ /* 0x000ea4000c1e1900 */
[----:B--2---:R-:W-:-:S05]  /*09a0*/  @P0 FADD R13, R18, R13 ;  /* 0x0000000d120d0221 */ /* 0x004fca0000000000 */
[----:B------:R0:W-:Y:S02]  /*09b0*/  @P0 STG.E desc[UR6][R16.64], R13 ;  /* 0x0000000d10000986 */ /* 0x0001e4000c101906 */
.L_x_860:
[----:B------:R-:W-:Y:S05]  /*09c0*/  BSYNC.RECONVERGENT B0 ;  /* 0x0000000000007941 */ /* 0x000fea0003800200 */
.L_x_859:
        /* <DEDUP_REMOVED lines=11> */
[----:B------:R-:W-:Y:S02]  /*0a80*/  HFMA2 R22, -RZ, RZ, 0, 0 ;  /* 0x00000000ff167431 */ /* 0x000fe400000001ff */
[----:B------:R-:W-:Y:S02]  /*0a90*/  IMAD.MOV.U32 R25, RZ, RZ, R7 ;  /* 0x000000ffff197224 */ /* 0x000fe400078e0007 */
[C---:B------:R-:W-:Y:S02]  /*0aa0*/  IMAD R23, R10.reuse, R5, R14 ;  /* 0x000000050a177224 */ /* 0x040fe400078e020e */
[----:B0-----:R-:W-:-:S04]  /*0ab0*/  IMAD.WIDE.U32 R14, R10, R4, UR8 ;  /* 0x000000080a0e7e25 */ /* 0x001fc8000f8e0004 */
[----:B------:R-:W-:-:S07]  /*0ac0*/  IMAD.IADD R23, R23, 0x1, R15 ;  /* 0x0000000117177824 */ /* 0x000fce00078e020f */
.L_x_866:
[----:B------:R-:W-:Y:S01]  /*0ad0*/  IMAD R18, R13, R4, RZ ;  /* 0x000000040d127224 */ /* 0x000fe200078e02ff */
[----:B------:R-:W-:Y:S01]  /*0ae0*/  IADD3 R19, P0, PT, R25, R14, RZ ;  /* 0x0000000e19137210 */ /* 0x000fe20007f1e0ff */
[----:B------:R-:W-:Y:S02]  /*0af0*/  IMAD.MOV.U32 R16, RZ, RZ, R25 ;  /* 0x000000ffff107224 */ /* 0x000fe400078e0019 */
[----:B0-----:R-:W-:Y:S02]  /*0b00*/  IMAD.MOV.U32 R17, RZ, RZ, R22 ;  /* 0x000000ffff117224 */ /* 0x001fe400078e0016 */
[C---:B------:R-:W-:Y:S02]  /*0b10*/  IMAD R21, R12.reuse, R5, R18 ;  /* 0x000000050c157224 */ /* 0x040fe400078e0212 */
[----:B------:R-:W-:-:S04]  /*0b20*/  IMAD.WIDE.U32 R16, R12, R4, R16 ;  /* 0x000000040c107225 */ /* 0x000fc800078e0010 */
[----:B------:R-:W-:Y:S01]  /*0b30*/  IMAD.X R24, R22, 0x1, R23, P0 ;  /* 0x0000000116187824 */ /* 0x000fe200000e0617 */
[----:B------:R-:W-:Y:S01]  /*0b40*/  LEA R18, P0, R19, UR14, 0x2 ;  /* 0x0000000e13127c11 */ /* 0x000fe2000f8010ff */
[----:B------:R-:W-:Y:S01]  /*0b50*/  IMAD.IADD R17, R17, 0x1, R21 ;  /* 0x0000000111117824 */ /* 0x000fe200078e0215 */
[C---:B------:R-:W-:Y:S02]  /*0b60*/  LEA R20, P2, R16.reuse, UR12, 0x2 ;  /* 0x0000000c10147c11 */ /* 0x040fe4000f8410ff */
[----:B------:R-:W-:Y:S02]  /*0b70*/  LEA.HI.X R19, R19, UR15, R24, 0x2, P0 ;  /* 0x0000000f13137c11 */ /* 0x000fe400080f1418 */
[----:B------:R-:W-:-:S03]  /*0b80*/  LEA.HI.X R21, R16, UR13, R17, 0x2, P2 ;  /* 0x0000000d10157c11 */ /* 0x000fc600090f1411 */
[----:B------:R-:W2:Y:S04]  /*0b90*/  LDG.E R18, desc[UR6][R18.64] ;  /* 0x0000000612127981 */ /* 0x000ea8000c1e1900 */
[----:B------:R-:W2:Y:S01]  /*0ba0*/  LDG.E R17, desc[UR6][R20.64] ;  /* 0x0000000614117981 */ /* 0x000ea2000c1e1900 */
[----:B------:R-:W-:-:S05]  /*0bb0*/  IADD3 R25, P0, PT, R25, 0x100, RZ ;  /* 0x0000010019197810 */ /* 0x000fca0007f1e0ff */
[----:B------:R-:W-:Y:S01]  /*0bc0*/  IMAD.X R22, RZ, RZ, R22, P0 ;  /* 0x000000ffff167224 */ /* 0x000fe200000e0616 */
[----:B------:R-:W-:-:S04]  /*0bd0*/  ISETP.GE.U32.AND P0, PT, R25, R4, PT ;  /* 0x000000041900720c */ /* 0x000fc80003f06070 */
[----:B------:R-:W-:Y:S01]  /*0be0*/  ISETP.GE.AND.EX P0, PT, R22, R5, PT, P0 ;  /* 0x000000051600720c */ /* 0x000fe20003f06300 */
[----:B--2---:R-:W-:-:S05]  /*0bf0*/  FADD R17, R18, R17 ;  /* 0x0000001112117221 */ /* 0x004fca0000000000 */
[----:B------:R0:W-:Y:S07]  /*0c00*/  STG.E desc[UR6][R20.64], R17 ;  /* 0x0000001114007986 */ /* 0x0001ee000c101906 */
[----:B------:R-:W-:Y:S05]  /*0c10*/  @!P0 BRA `(.L_x_866) ;  /* 0xfffffffc00ac8947 */ /* 0x000fea000383ffff */
.L_x_865:
[----:B------:R-:W-:Y:S05]  /*0c20*/  BSYNC.RECONVERGENT B0 ;  /* 0x0000000000007941 */ /* 0x000fea0003800200 */
.L_x_864:
        /* <DEDUP_REMOVED lines=10> */
[----:B------:R-:W-:Y:S02]  /*0cd0*/  IMAD.MOV.U32 R27, RZ, RZ, R7 ;  /* 0x000000ffff1b7224 */ /* 0x000fe400078e0007 */
[----:B------:R-:W-:Y:S01]  /*0ce0*/  IMAD.MOV.U32 R22, RZ, RZ, RZ ;  /* 0x000000ffff167224 */ /* 0x000fe200078e00ff */
[----:B------:R-:W-:-:S09]  /*0cf0*/  IADD3.X R25, PT, PT, RZ, R9, RZ, P0, !PT ;  /* 0x00000009ff197210 */ /* 0x000fd200007fe4ff */
.L_x_869:
[-C--:B------:R-:W-:Y:S02]  /*0d00*/  IMAD R18, R25, R4.reuse, RZ ;  /* 0x0000000419127224 */ /* 0x080fe400078e02ff */
[----:B------:R-:W-:Y:S02]  /*0d10*/  IMAD.MOV.U32 R16, RZ, RZ, R27 ;  /* 0x000000ffff107224 */ /* 0x000fe400078e001b */
[----:B0-----:R-:W-:Y:S02]  /*0d20*/  IMAD.MOV.U32 R17, RZ, RZ, R22 ;  /* 0x000000ffff117224 */ /* 0x001fe400078e0016 */
        /* <DEDUP_REMOVED lines=20> */
.L_x_868:
[----:B------:R-:W-:Y:S05]  /*0e70*/  BSYNC.RECONVERGENT B0 ;  /* 0x0000000000007941 */ /* 0x000fea0003800200 */
.L_x_867:
        /* <DEDUP_REMOVED lines=10> */
[----:B------:R-:W-:Y:S02]  /*0f20*/  IMAD.MOV.U32 R27, RZ, RZ, R7 ;  /* 0x000000ffff1b7224 */ /* 0x000fe400078e0007 */
[----:B------:R-:W-:Y:S02]  /*0f30*/  IMAD.MOV.U32 R22, RZ, RZ, RZ ;  /* 0x000000ffff167224 */ /* 0x000fe400078e00ff */
[----:B------:R-:W-:-:S08]  /*0f40*/  IMAD.X R25, RZ, RZ, R9, P0 ;  /* 0x000000ffff197224 */ /* 0x000fd000000e0609 */
.L_x_872:
[----:B------:R-:W-:Y:S01]  /*0f50*/  MOV R16, R27 ;  /* 0x0000001b00107202 */ /* 0x000fe20000000f00 */
[-C--:B------:R-:W-:Y:S02]  /*0f60*/  IMAD R18, R25, R4.reuse, RZ ;  /* 0x0000000419127224 */ /* 0x080fe400078e02ff */
[----:B0-----:R-:W-:Y:S02]  /*0f70*/  IMAD.MOV.U32 R17, RZ, RZ, R22 ;  /* 0x000000ffff117224 */ /* 0x001fe400078e0016 */
        /* <DEDUP_REMOVED lines=20> */
.L_x_871:
[----:B------:R-:W-:Y:S05]  /*10c0*/  BSYNC.RECONVERGENT B0 ;  /* 0x0000000000007941 */ /* 0x000fea0003800200 */
.L_x_870:
        /* <DEDUP_REMOVED lines=11> */
[----:B------:R-:W-:Y:S02]  /*1180*/  IMAD.MOV.U32 R22, RZ, RZ, RZ ;  /* 0x000000ffff167224 */ /* 0x000fe400078e00ff */
[----:B------:R-:W-:-:S08]  /*1190*/  IMAD.X R25, RZ, RZ, R9, P0 ;  /* 0x000000ffff197224 */ /* 0x000fd000000e0609 */
.L_x_875:
[----:B0-----:R-:W-:Y:S01]  /*11a0*/  MOV R17, R22 ;  /* 0x0000001600117202 */ /* 0x001fe20000000f00 */
[-C--:B------:R-:W-:Y:S02]  /*11b0*/  IMAD R18, R25, R4.reuse, RZ ;  /* 0x0000000419127224 */ /* 0x080fe400078e02ff */
        /* <DEDUP_REMOVED lines=21> */
.L_x_874:
[----:B------:R-:W-:Y:S05]  /*1310*/  BSYNC.RECONVERGENT B0 ;  /* 0x0000000000007941 */ /* 0x000fea0003800200 */
.L_x_873:
        /* <DEDUP_REMOVED lines=13> */
.L_x_878:
        /* <DEDUP_REMOVED lines=12> */
[----:B------:R-:W-:-:S04]  /*14b0*/  IMAD.IADD R15, R17, 0x1, R21 ;  /* 0x00000001110f7824 */ /* 0x000fc800078e0215 */
[----:B------:R-:W2:Y:S01]  /*14c0*/  LDG.E R18, desc[UR6][R18.64] ;  /* 0x0000000612127981 */ /* 0x000ea2000c1e1900 */
[----:B------:R-:W-:-:S05]  /*14d0*/  LEA.HI.X R21, R16, UR9, R15, 0x2, P2 ;  /* 0x0000000910157c11 */ /* 0x000fca00090f140f */
        /* <DEDUP_REMOVED lines=8> */
.L_x_877:
[----:B------:R-:W-:Y:S05]  /*1560*/  BSYNC.RECONVERGENT B0 ;  /* 0x0000000000007941 */ /* 0x000fea0003800200 */
.L_x_876:
        /* <DEDUP_REMOVED lines=13> */
.L_x_881:
[----:B------:R-:W-:Y:S02]  /*1640*/  IMAD.MOV.U32 R16, RZ, RZ, R27 ;  /* 0x000000ffff107224 */ /* 0x000fe400078e001b */
[----:B------:R-:W-:Y:S02]  /*1650*/  IMAD.MOV.U32 R17, RZ, RZ, R22 ;  /* 0x000000ffff117224 */ /* 0x000fe400078e0016 */
[-C--:B------:R-:W-:Y:S02]  /*1660*/  IMAD R18, R25, R4.reuse, RZ ;  /* 0x0000000419127224 */ /* 0x080fe400078e02ff */
[-C--:B0123--:R-:W-:Y:S02]  /*1670*/  IMAD R20, R13, R4.reuse, RZ ;  /* 0x000000040d147224 */ /* 0x08ffe400078e02ff */
[----:B------:R-:W-:-:S04]  /*1680*/  IMAD.WIDE.U32 R14, R23, R4, R16 ;  /* 0x00000004170e7225 */ /* 0x000fc800078e0010 */
[----:B------:R-:W-:-:S04]  /*1690*/  IMAD.WIDE.U32 R16, R12, R4, R16 ;  /* 0x000000040c107225 */ /* 0x000fc800078e0010 */
[-C--:B------:R-:W-:Y:S01]  /*16a0*/  IMAD R19, R23, R5.reuse, R18 ;  /* 0x0000000517137224 */ /* 0x080fe200078e0212 */
[----:B------:R-:W-:Y:S01]  /*16b0*/  LEA R18, P0, R14, UR10, 0x2 ;  /* 0x0000000a0e127c11 */ /* 0x000fe2000f8010ff */
[----:B------:R-:W-:Y:S01]  /*16c0*/  IMAD R21, R12, R5, R20 ;  /* 0x000000050c157224 */ /* 0x000fe200078e0214 */
[----:B------:R-:W-:Y:S01]  /*16d0*/  LEA R20, P2, R16, UR8, 0x2 ;  /* 0x0000000810147c11 */ /* 0x000fe2000f8410ff */
[----:B------:R-:W-:-:S03]  /*16e0*/  IMAD.IADD R19, R15, 0x1, R19 ;  /* 0x000000010f137824 */ /* 0x000fc600078e0213 */
[----:B------:R-:W-:Y:S02]  /*16f0*/  IADD3 R15, PT, PT, R17, R21, RZ ;  /* 0x00000015110f7210 */ /* 0x000fe40007ffe0ff */
        /* <DEDUP_REMOVED lines=11> */
.L_x_880:
[----:B------:R-:W-:Y:S05]  /*17b0*/  BSYNC.RECONVERGENT B0 ;  /* 0x0000000000007941 */ /* 0x000fea0003800200 */
.L_x_879:
        /* <DEDUP_REMOVED lines=13> */
.L_x_884:
        /* <DEDUP_REMOVED lines=16> */
[----:B------:R-:W-:-:S04]  /*1990*/  IADD3 R27, P0, PT, R27, 0x100, RZ ;  /* 0x000001001b1b7810 */ /* 0x000fc80007f1e0ff */
[----:B------:R-:W-:Y:S02]  /*19a0*/  IADD3.X R22, PT, PT, RZ, R22, RZ, P0, !PT ;  /* 0x00000016ff167210 */ /* 0x000fe400007fe4ff */
[----:B------:R-:W-:-:S04]  /*19b0*/  ISETP.GE.U32.AND P0, PT, R27, R4, PT ;  /* 0x000000041b00720c */ /* 0x000fc80003f06070 */
[----:B------:R-:W-:Y:S01]  /*19c0*/  ISETP.GE.AND.EX P0, PT, R22, R5, PT, P0 ;  /* 0x000000051600720c */ /* 0x000fe20003f06300 */
[----:B--2---:R-:W-:-:S05]  /*19d0*/  FADD R15, R18, R15 ;  /* 0x0000000f120f7221 */ /* 0x004fca0000000000 */
[----:B------:R0:W-:Y:S07]  /*19e0*/  STG.E desc[UR6][R20.64], R15 ;  /* 0x0000000f14007986 */ /* 0x0001ee000c101906 */
[----:B------:R-:W-:Y:S05]  /*19f0*/  @!P0 BRA `(.L_x_884) ;  /* 0xfffffffc00a48947 */ /* 0x000fea000383ffff */
.L_x_883:
[----:B------:R-:W-:Y:S05]  /*1a00*/  BSYNC.RECONVERGENT B0 ;  /* 0x0000000000007941 */ /* 0x000fea0003800200 */
.L_x_882:
        /* <DEDUP_REMOVED lines=13> */
.L_x_887:
        /* <DEDUP_REMOVED lines=23> */
.L_x_886:
[----:B------:R-:W-:Y:S05]  /*1c50*/  BSYNC.RECONVERGENT B0 ;  /* 0x0000000000007941 */ /* 0x000fea0003800200 */
.L_x_885:
        /* <DEDUP_REMOVED lines=13> */
.L_x_890:
        /* <DEDUP_REMOVED lines=23> */
.L_x_889:
[----:B------:R-:W-:Y:S05]  /*1ea0*/  BSYNC.RECONVERGENT B0 ;  /* 0x0000000000007941 */ /* 0x000fea0003800200 */
.L_x_888:
        /* <DEDUP_REMOVED lines=13> */
.L_x_893:
        /* <DEDUP_REMOVED lines=23> */
.L_x_892:
[----:B------:R-:W-:Y:S05]  /*20f0*/  BSYNC.RECONVERGENT B0 ;  /* 0x0000000000007941 */ /* 0x000fea0003800200 */
.L_x_891:
        /* <DEDUP_REMOVED lines=13> */
.L_x_896:
        /* <DEDUP_REMOVED lines=23> */
.L_x_895:
[----:B------:R-:W-:Y:S05]  /*2340*/  BSYNC.RECONVERGENT B0 ;  /* 0x0000000000007941 */ /* 0x000fea0003800200 */
.L_x_894:
        /* <DEDUP_REMOVED lines=13> */
.L_x_899:
        /* <DEDUP_REMOVED lines=23> */
.L_x_898:
[----:B------:R-:W-:Y:S05]  /*2590*/  BSYNC.RECONVERGENT B0 ;  /* 0x0000000000007941 */ /* 0x000fea0003800200 */
.L_x_897:
        /* <DEDUP_REMOVED lines=13> */
.L_x_902:
        /* <DEDUP_REMOVED lines=23> */
.L_x_901:
[----:B------:R-:W-:Y:S05]  /*27e0*/  BSYNC.RECONVERGENT B0 ;  /* 0x0000000000007941 */ /* 0x000fea0003800200 */
.L_x_900:
        /* <DEDUP_REMOVED lines=13> */
.L_x_905:
        /* <DEDUP_REMOVED lines=23> */
.L_x_904:
[----:B------:R-:W-:Y:S05]  /*2a30*/  BSYNC.RECONVERGENT B0 ;  /* 0x0000000000007941 */ /* 0x000fea0003800200 */
.L_x_903:
        /* <DEDUP_REMOVED lines=13> */
.L_x_908:
        /* <DEDUP_REMOVED lines=23> */
.L_x_907:
[----:B------:R-:W-:Y:S05]  /*2c80*/  BSYNC.RECONVERGENT B0 ;  /* 0x0000000000007941 */ /* 0x000fea0003800200 */
.L_x_906:
        /* <DEDUP_REMOVED lines=13> */
.L_x_911:
        /* <DEDUP_REMOVED lines=23> */
.L_x_910:
[----:B------:R-:W-:Y:S05]  /*2ed0*/  BSYNC.RECONVERGENT B0 ;  /* 0x0000000000007941 */ /* 0x000fea0003800200 */
.L_x_909:
        /* <DEDUP_REMOVED lines=13> */
.L_x_914:
        /* <DEDUP_REMOVED lines=23> */
.L_x_913:
[----:B------:R-:W-:Y:S05]  /*3120*/  BSYNC.RECONVERGENT B0 ;  /* 0x0000000000007941 */ /* 0x000fea0003800200 */
.L_x_912:
        /* <DEDUP_REMOVED lines=13> */
.L_x_917:
        /* <DEDUP_REMOVED lines=23> */
.L_x_916:
[----:B------:R-:W-:Y:S05]  /*3370*/  BSYNC.RECONVERGENT B0 ;  /* 0x0000000000007941 */ /* 0x000fea0003800200 */
.L_x_915:
        /* <DEDUP_REMOVED lines=13> */
.L_x_920:
        /* <DEDUP_REMOVED lines=23> */
.L_x_919:
[----:B------:R-:W-:Y:S05]  /*35c0*/  BSYNC.RECONVERGENT B0 ;  /* 0x0000000000007941 */ /* 0x000fea0003800200 */
.L_x_918:
        /* <DEDUP_REMOVED lines=13> */
.L_x_923:
        /* <DEDUP_REMOVED lines=23> */
.L_x_922:
[----:B------:R-:W-:Y:S05]  /*3810*/  BSYNC.RECONVERGENT B0 ;  /* 0x0000000000007941 */ /* 0x000fea0003800200 */
.L_x_921:
        /* <DEDUP_REMOVED lines=13> */
.L_x_926:
        /* <DEDUP_REMOVED lines=23> */
.L_x_925:
[----:B------:R-:W-:Y:S05]  /*3a60*/  BSYNC.RECONVERGENT B0 ;  /* 0x0000000000007941 */ /* 0x000fea0003800200 */
.L_x_924:
        /* <DEDUP_REMOVED lines=13> */
.L_x_929:
        /* <DEDUP_REMOVED lines=23> */
.L_x_928:
[----:B------:R-:W-:Y:S05]  /*3cb0*/  BSYNC.RECONVERGENT B0 ;  /* 0x0000000000007941 */ /* 0x000fea0003800200 */
.L_x_927:
        /* <DEDUP_REMOVED lines=13> */
.L_x_932:
        /* <DEDUP_REMOVED lines=23> */
.L_x_931:
[----:B------:R-:W-:Y:S05]  /*3f00*/  BSYNC.RECONVERGENT B0 ;  /* 0x0000000000007941 */ /* 0x000fea0003800200 */
.L_x_930:
        /* <DEDUP_REMOVED lines=13> */
.L_x_935:
        /* <DEDUP_REMOVED lines=23> */
.L_x_934:
[----:B------:R-:W-:Y:S05]  /*4150*/  BSYNC.RECONVERGENT B0 ;  /* 0x0000000000007941 */ /* 0x000fea0003800200 */
.L_x_933:
        /* <DEDUP_REMOVED lines=13> */
.L_x_938:
        /* <DEDUP_REMOVED lines=23> */
.L_x_937:
[----:B------:R-:W-:Y:S05]  /*43a0*/  BSYNC.RECONVERGENT B0 ;  /* 0x0000000000007941 */ /* 0x000fea0003800200 */
.L_x_936:
        /* <DEDUP_REMOVED lines=13> */
.L_x_941:
        /* <DEDUP_REMOVED lines=23> */
.L_x_940:
[----:B------:R-:W-:Y:S05]  /*45f0*/  BSYNC.RECONVERGENT B0 ;  /* 0x0000000000007941 */ /* 0x000fea0003800200 */
.L_x_939:
        /* <DEDUP_REMOVED lines=13> */
.L_x_944:
        /* <DEDUP_REMOVED lines=23> */
.L_x_943:
[----:B------:R-:W-:Y:S05]  /*4840*/  BSYNC.RECONVERGENT B0 ;  /* 0x0000000000007941 */ /* 0x000fea0003800200 */
.L_x_942:
        /* <DEDUP_REMOVED lines=13> */
.L_x_947:
        /* <DEDUP_REMOVED lines=23> */
.L_x_946:
[----:B------:R-:W-:Y:S05]  /*4a90*/  BSYNC.RECONVERGENT B0 ;  /* 0x0000000000007941 */ /* 0x000fea0003800200 */
.L_x_945:
        /* <DEDUP_REMOVED lines=13> */
.L_x_950:
        /* <DEDUP_REMOVED lines=23> */
.L_x_949:
[----:B------:R-:W-:Y:S05]  /*4ce0*/  BSYNC.RECONVERGENT B0 ;  /* 0x0000000000007941 */ /* 0x000fea0003800200 */
.L_x_948:
        /* <DEDUP_REMOVED lines=13> */
.L_x_953:
        /* <DEDUP_REMOVED lines=23> */
.L_x_952:
[----:B------:R-:W-:Y:S05]  /*4f30*/  BSYNC.RECONVERGENT B0 ;  /* 0x0000000000007941 */ /* 0x000fea0003800200 */
.L_x_951:
        /* <DEDUP_REMOVED lines=13> */
.L_x_956:
        /* <DEDUP_REMOVED lines=23> */
.L_x_955:
[----:B------:R-:W-:Y:S05]  /*5180*/  BSYNC.RECONVERGENT B0 ;  /* 0x0000000000007941 */ /* 0x000fea0003800200 */
.L_x_954:
        /* <DEDUP_REMOVED lines=13> */
.L_x_959:
        /* <DEDUP_REMOVED lines=23> */
.L_x_958:
[----:B------:R-:W-:Y:S05]  /*53d0*/  BSYNC.RECONVERGENT B0 ;  /* 0x0000000000007941 */ /* 0x000fea0003800200 */
.L_x_957:
        /* <DEDUP_REMOVED lines=13> */
.L_x_962:
        /* <DEDUP_REMOVED lines=23> */
.L_x_961:
[----:B------:R-:W-:Y:S05]  /*5620*/  BSYNC.RECONVERGENT B0 ;  /* 0x0000000000007941 */ /* 0x000fea0003800200 */
.L_x_960:
        /* <DEDUP_REMOVED lines=13> */
.L_x_965:
        /* <DEDUP_REMOVED lines=23> */
.L_x_964:
[----:B------:R-:W-:Y:S05]  /*5870*/  BSYNC.RECONVERGENT B0 ;  /* 0x0000000000007941 */ /* 0x000fea0003800200 */
.L_x_963:
        /* <DEDUP_REMOVED lines=13> */
.L_x_968:
        /* <DEDUP_REMOVED lines=23> */
.L_x_967:
[----:B------:R-:W-:Y:S05]  /*5ac0*/  BSYNC.RECONVERGENT B0 ;  /* 0x0000000000007941 */ /* 0x000fea0003800200 */
.L_x_966:
        /* <DEDUP_REMOVED lines=13> */
.L_x_971:
        /* <DEDUP_REMOVED lines=23> */
.L_x_970:
[----:B------:R-:W-:Y:S05]  /*5d10*/  BSYNC.RECONVERGENT B0 ;  /* 0x0000000000007941 */ /* 0x000fea0003800200 */
.L_x_969:
        /* <DEDUP_REMOVED lines=13> */
.L_x_974:
        /* <DEDUP_REMOVED lines=23> */
.L_x_973:
[----:B------:R-:W-:Y:S05]  /*5f60*/  BSYNC.RECONVERGENT B0 ;  /* 0x0000000000007941 */ /* 0x000fea0003800200 */
.L_x_972:
        /* <DEDUP_REMOVED lines=13> */
.L_x_977:
        /* <DEDUP_REMOVED lines=23> */
.L_x_976:
[----:B------:R-:W-:Y:S05]  /*61b0*/  BSYNC.RECONVERGENT B0 ;  /* 0x0000000000007941 */ /* 0x000fea0003800200 */
.L_x_975:
        /* <DEDUP_REMOVED lines=13> */
.L_x_980:
        /* <DEDUP_REMOVED lines=23> */
.L_x_979:
[----:B------:R-:W-:Y:S05]  /*6400*/  BSYNC.RECONVERGENT B0 ;  /* 0x0000000000007941 */ /* 0x000fea0003800200 */
.L_x_978:
        /* <DEDUP_REMOVED lines=13> */
.L_x_983:
        /* <DEDUP_REMOVED lines=23> */
.L_x_982:
[----:B------:R-:W-:Y:S05]  /*6650*/  BSYNC.RECONVERGENT B0 ;  /* 0x0000000000007941 */ /* 0x000fea0003800200 */
.L_x_981:
        /* <DEDUP_REMOVED lines=13> */
.L_x_986:
        /* <DEDUP_REMOVED lines=23> */
.L_x_985:
[----:B------:R-:W-:Y:S05]  /*68a0*/  BSYNC.RECONVERGENT B0 ;  /* 0x0000000000007941 */ /* 0x000fea0003800200 */
.L_x_984:
        /* <DEDUP_REMOVED lines=13> */
.L_x_989:
        /* <DEDUP_REMOVED lines=23> */
.L_x_988:
[----:B------:R-:W-:Y:S05]  /*6af0*/  BSYNC.RECONVERGENT B0 ;  /* 0x0000000000007941 */ /* 0x000fea0003800200 */
.L_x_987:
        /* <DEDUP_REMOVED lines=13> */
.L_x_992:
        /* <DEDUP_REMOVED lines=23> */
.L_x_991:
[----:B------:R-:W-:Y:S05]  /*6d40*/  BSYNC.RECONVERGENT B0 ;  /* 0x0000000000007941 */ /* 0x000fea0003800200 */
.L_x_990:
        /* <DEDUP_REMOVED lines=13> */
.L_x_995:
        /* <DEDUP_REMOVED lines=23> */
.L_x_994:
[----:B------:R-:W-:Y:S05]  /*6f90*/  BSYNC.RECONVERGENT B0 ;  /* 0x0000000000007941 */ /* 0x000fea0003800200 */
.L_x_993:
        /* <DEDUP_REMOVED lines=13> */
.L_x_998:
        /* <DEDUP_REMOVED lines=23> */
.L_x_997:
[----:B------:R-:W-:Y:S05]  /*71e0*/  BSYNC.RECONVERGENT B0 ;  /* 0x0000000000007941 */ /* 0x000fea0003800200 */
.L_x_996:
        /* <DEDUP_REMOVED lines=13> */
.L_x_1001:
        /* <DEDUP_REMOVED lines=23> */
.L_x_1000:
[----:B------:R-:W-:Y:S05]  /*7430*/  BSYNC.RECONVERGENT B0 ;  /* 0x0000000000007941 */ /* 0x000fea0003800200 */
.L_x_999:
        /* <DEDUP_REMOVED lines=13> */
.L_x_1004:
        /* <DEDUP_REMOVED lines=23> */
.L_x_1003:
[----:B------:R-:W-:Y:S05]  /*7680*/  BSYNC.RECONVERGENT B0 ;  /* 0x0000000000007941 */ /* 0x000fea0003800200 */
.L_x_1002:
        /* <DEDUP_REMOVED lines=13> */
.L_x_1007:
        /* <DEDUP_REMOVED lines=23> */
.L_x_1006:
[----:B------:R-:W-:Y:S05]  /*78d0*/  BSYNC.RECONVERGENT B0 ;  /* 0x0000000000007941 */ /* 0x000fea0003800200 */
.L_x_1005:
        /* <DEDUP_REMOVED lines=13> */
.L_x_1010:
        /* <DEDUP_REMOVED lines=23> */
.L_x_1009:
[----:B------:R-:W-:Y:S05]  /*7b20*/  BSYNC.RECONVERGENT B0 ;  /* 0x0000000000007941 */ /* 0x000fea0003800200 */
.L_x_1008:
        /* <DEDUP_REMOVED lines=13> */
.L_x_1013:
        /* <DEDUP_REMOVED lines=23> */
.L_x_1012:
[----:B------:R-:W-:Y:S05]  /*7d70*/  BSYNC.RECONVERGENT B0 ;  /* 0x0000000000007941 */ /* 0x000fea0003800200 */
.L_x_1011:
        /* <DEDUP_REMOVED lines=13> */
.L_x_1016:
        /* <DEDUP_REMOVED lines=23> */
.L_x_1015:
[----:B------:R-:W-:Y:S05]  /*7fc0*/  BSYNC.RECONVERGENT B0 ;  /* 0x0000000000007941 */ /* 0x000fea0003800200 */
.L_x_1014:
        /* <DEDUP_REMOVED lines=13> */
.L_x_1019:
        /* <DEDUP_REMOVED lines=23> */
.L_x_1018:
[----:B------:R-:W-:Y:S05]  /*8210*/  BSYNC.RECONVERGENT B0 ;  /* 0x0000000000007941 */ /* 0x000fea0003800200 */
.L_x_1017:
        /* <DEDUP_REMOVED lines=13> */
.L_x_1022:
        /* <DEDUP_REMOVED lines=23> */
.L_x_1021:
[----:B------:R-:W-:Y:S05]  /*8460*/  BSYNC.RECONVERGENT B0 ;  /* 0x0000000000007941 */ /* 0x000fea0003800200 */
.L_x_1020:
        /* <DEDUP_REMOVED lines=13> */
.L_x_1025:
        /* <DEDUP_REMOVED lines=23> */
.L_x_1024:
[----:B------:R-:W-:Y:S05]  /*86b0*/  BSYNC.RECONVERGENT B0 ;  /* 0x0000000000007941 */ /* 0x000fea0003800200 */
.L_x_1023:
        /* <DEDUP_REMOVED lines=13> */
.L_x_1028:
        /* <DEDUP_REMOVED lines=23> */
.L_x_1027:
[----:B------:R-:W-:Y:S05]  /*8900*/  BSYNC.RECONVERGENT B0 ;  /* 0x0000000000007941 */ /* 0x000fea0003800200 */
.L_x_1026:
        /* <DEDUP_REMOVED lines=13> */
.L_x_1031:
        /* <DEDUP_REMOVED lines=23> */
.L_x_1030:
[----:B------:R-:W-:Y:S05]  /*8b50*/  BSYNC.RECONVERGENT B0 ;  /* 0x0000000000007941 */ /* 0x000fea0003800200 */
.L_x_1029:
        /* <DEDUP_REMOVED lines=13> */
.L_x_1034:
        /* <DEDUP_REMOVED lines=23> */
.L_x_1033:
[----:B------:R-:W-:Y:S05]  /*8da0*/  BSYNC.RECONVERGENT B0 ;  /* 0x0000000000007941 */ /* 0x000fea0003800200 */
.L_x_1032:
        /* <DEDUP_REMOVED lines=13> */
.L_x_1037:
        /* <DEDUP_REMOVED lines=23> */
.L_x_1036:
[----:B------:R-:W-:Y:S05]  /*8ff0*/  BSYNC.RECONVERGENT B0 ;  /* 0x0000000000007941 */ /* 0x000fea0003800200 */
.L_x_1035:
        /* <DEDUP_REMOVED lines=13> */
.L_x_1040:
        /* <DEDUP_REMOVED lines=23> */
.L_x_1039:
[----:B------:R-:W-:Y:S05]  /*9240*/  BSYNC.RECONVERGENT B0 ;  /* 0x0000000000007941 */ /* 0x000fea0003800200 */
.L_x_1038:
        /* <DEDUP_REMOVED lines=13> */
.L_x_1043:
        /* <DEDUP_REMOVED lines=23> */
.L_x_1042:
[----:B------:R-:W-:Y:S05]  /*9490*/  BSYNC.RECONVERGENT B0 ;  /* 0x0000000000007941 */ /* 0x000fea0003800200 */
.L_x_1041:
        /* <DEDUP_REMOVED lines=13> */
.L_x_1046:
        /* <DEDUP_REMOVED lines=23> */
.L_x_1045:
[----:B------:R-:W-:Y:S05]  /*96e0*/  BSYNC.RECONVERGENT B0 ;  /* 0x0000000000007941 */ /* 0x000fea0003800200 */
.L_x_1044:
        /* <DEDUP_REMOVED lines=13> */
.L_x_1049:
        /* <DEDUP_REMOVED lines=23> */
.L_x_1048:
[----:B------:R-:W-:Y:S05]  /*9930*/  BSYNC.RECONVERGENT B0 ;  /* 0x0000000000007941 */ /* 0x000fea0003800200 */
.L_x_1047:
        /* <DEDUP_REMOVED lines=13> */
.L_x_1052:
        /* <DEDUP_REMOVED lines=23> */
.L_x_1051:
[----:B------:R-:W-:Y:S05]  /*9b80*/  BSYNC.RECONVERGENT B0 ;  /* 0x0000000000007941 */ /* 0x000fea0003800200 */
.L_x_1050:
        /* <DEDUP_REMOVED lines=13> */
.L_x_1055:
        /* <DEDUP_REMOVED lines=23> */
.L_x_1054:
[----:B------:R-:W-:Y:S05]  /*9dd0*/  BSYNC.RECONVERGENT B0 ;  /* 0x0000000000007941 */ /* 0x000fea0003800200 */
.L_x_1053:
        /* <DEDUP_REMOVED lines=13> */
.L_x_1058:
        /* <DEDUP_REMOVED lines=23> */
.L_x_1057:
[----:B------:R-:W-:Y:S05]  /*a020*/  BSYNC.RECONVERGENT B0 ;  /* 0x0000000000007941 */ /* 0x000fea0003800200 */
.L_x_1056:
        /* <DEDUP_REMOVED lines=13> */
.L_x_1061:
        /* <DEDUP_REMOVED lines=23> */
.L_x_1060:
[----:B------:R-:W-:Y:S05]  /*a270*/  BSYNC.RECONVERGENT B0 ;  /* 0x0000000000007941 */ /* 0x000fea0003800200 */
.L_x_1059:
        /* <DEDUP_REMOVED lines=13> */
.L_x_1064:
        /* <DEDUP_REMOVED lines=23> */
.L_x_1063:
[----:B------:R-:W-:Y:S05]  /*a4c0*/  BSYNC.RECONVERGENT B0 ;  /* 0x0000000000007941 */ /* 0x000fea0003800200 */
.L_x_1062:
        /* <DEDUP_REMOVED lines=13> */
.L_x_1067:
        /* <DEDUP_REMOVED lines=23> */
.L_x_1066:
[----:B------:R-:W-:Y:S05]  /*a710*/  BSYNC.RECONVERGENT B0 ;  /* 0x0000000000007941 */ /* 0x000fea0003800200 */
.L_x_1065:
        /* <DEDUP_REMOVED lines=13> */
.L_x_1070:
        /* <DEDUP_REMOVED lines=23> */
.L_x_1069:
[----:B------:R-:W-:Y:S05]  /*a960*/  BSYNC.RECONVERGENT B0 ;  /* 0x0000000000007941 */ /* 0x000fea0003800200 */
.L_x_1068:
        /* <DEDUP_REMOVED lines=13> */
.L_x_1073:
        /* <DEDUP_REMOVED lines=23> */
.L_x_1072:
[----:B------:R-:W-:Y:S05]  /*abb0*/  BSYNC.RECONVERGENT B0 ;  /* 0x0000000000007941 */ /* 0x000fea0003800200 */
.L_x_1071:
        /* <DEDUP_REMOVED lines=13> */
.L_x_1076:
        /* <DEDUP_REMOVED lines=23> */
.L_x_1075:
[----:B------:R-:W-:Y:S05]  /*ae00*/  BSYNC.RECONVERGENT B0 ;  /* 0x0000000000007941 */ /* 0x000fea0003800200 */
.L_x_1074:
        /* <DEDUP_REMOVED lines=13> */
.L_x_1079:
        /* <DEDUP_REMOVED lines=23> */
.L_x_1078:
[----:B------:R-:W-:Y:S05]  /*b050*/  BSYNC.RECONVERGENT B0 ;  /* 0x0000000000007941 */ /* 0x000fea0003800200 */
.L_x_1077:
        /* <DEDUP_REMOVED lines=13> */
.L_x_1082:
        /* <DEDUP_REMOVED lines=23> */
.L_x_1081:
[----:B------:R-:W-:Y:S05]  /*b2a0*/  BSYNC.RECONVERGENT B0 ;  /* 0x0000000000007941 */ /* 0x000fea0003800200 */
.L_x_1080:
        /* <DEDUP_REMOVED lines=13> */
.L_x_1085:
        /* <DEDUP_REMOVED lines=23> */
.L_x_1084:
[----:B------:R-:W-:Y:S05]  /*b4f0*/  BSYNC.RECONVERGENT B0 ;  /* 0x0000000000007941 */ /* 0x000fea0003800200 */
.L_x_1083:
        /* <DEDUP_REMOVED lines=13> */
.L_x_1088:
        /* <DEDUP_REMOVED lines=23> */
.L_x_1087:
[----:B------:R-:W-:Y:S05]  /*b740*/  BSYNC.RECONVERGENT B0 ;  /* 0x0000000000007941 */ /* 0x000fea0003800200 */
.L_x_1086:
        /* <DEDUP_REMOVED lines=13> */
.L_x_1091:
        /* <DEDUP_REMOVED lines=23> */
.L_x_1090:
[----:B------:R-:W-:Y:S05]  /*b990*/  BSYNC.RECONVERGENT B0 ;  /* 0x0000000000007941 */ /* 0x000fea0003800200 */
.L_x_1089:
        /* <DEDUP_REMOVED lines=13> */
.L_x_1094:
        /* <DEDUP_REMOVED lines=23> */
.L_x_1093:
[----:B------:R-:W-:Y:S05]  /*bbe0*/  BSYNC.RECONVERGENT B0 ;  /* 0x0000000000007941 */ /* 0x000fea0003800200 */
.L_x_1092:
        /* <DEDUP_REMOVED lines=13> */
.L_x_1097:
        /* <DEDUP_REMOVED lines=23> */
.L_x_1096:
[----:B------:R-:W-:Y:S05]  /*be30*/  BSYNC.RECONVERGENT B0 ;  /* 0x0000000000007941 */ /* 0x000fea0003800200 */
.L_x_1095:
        /* <DEDUP_REMOVED lines=13> */
.L_x_1100:
        /* <DEDUP_REMOVED lines=23> */
.L_x_1099:
[----:B------:R-:W-:Y:S05]  /*c080*/  BSYNC.RECONVERGENT B0 ;  /* 0x0000000000007941 */ /* 0x000fea0003800200 */
.L_x_1098:
        /* <DEDUP_REMOVED lines=13> */
.L_x_1103:
        /* <DEDUP_REMOVED lines=23> */
.L_x_1102:
[----:B------:R-:W-:Y:S05]  /*c2d0*/  BSYNC.RECONVERGENT B0 ;  /* 0x0000000000007941 */ /* 0x000fea0003800200 */
.L_x_1101:
        /* <DEDUP_REMOVED lines=13> */
.L_x_1106:
        /* <DEDUP_REMOVED lines=23> */
.L_x_1105:
[----:B------:R-:W-:Y:S05]  /*c520*/  BSYNC.RECONVERGENT B0 ;  /* 0x0000000000007941 */ /* 0x000fea0003800200 */
.L_x_1104:
        /* <DEDUP_REMOVED lines=13> */
.L_x_1109:
        /* <DEDUP_REMOVED lines=23> */
.L_x_1108:
[----:B------:R-:W-:Y:S05]  /*c770*/  BSYNC.RECONVERGENT B0 ;  /* 0x0000000000007941 */ /* 0x000fea0003800200 */
.L_x_1107:
        /* <DEDUP_REMOVED lines=13> */
.L_x_1112:
        /* <DEDUP_REMOVED lines=23> */
.L_x_1111:
[----:B------:R-:W-:Y:S05]  /*c9c0*/  BSYNC.RECONVERGENT B0 ;  /* 0x0000000000007941 */ /* 0x000fea0003800200 */
.L_x_1110:
        /* <DEDUP_REMOVED lines=13> */
.L_x_1115:
        /* <DEDUP_REMOVED lines=23> */
.L_x_1114:
[----:B------:R-:W-:Y:S05]  /*cc10*/  BSYNC.RECONVERGENT B0 ;  /* 0x0000000000007941 */ /* 0x000fea0003800200 */
.L_x_1113:
        /* <DEDUP_REMOVED lines=13> */
.L_x_1118:
        /* <DEDUP_REMOVED lines=23> */
.L_x_1117:
[----:B------:R-:W-:Y:S05]  /*ce60*/  BSYNC.RECONVERGENT B0 ;  /* 0x0000000000007941 */ /* 0x000fea0003800200 */
.L_x_1116:
        /* <DEDUP_REMOVED lines=13> */
.L_x_1121:
        /* <DEDUP_REMOVED lines=23> */
.L_x_1120:
[----:B------:R-:W-:Y:S05]  /*d0b0*/  BSYNC.RECONVERGENT B0 ;  /* 0x0000000000007941 */ /* 0x000fea0003800200 */
.L_x_1119:
        /* <DEDUP_REMOVED lines=13> */
.L_x_1124:
        /* <DEDUP_REMOVED lines=23> */
.L_x_1123:
[----:B------:R-:W-:Y:S05]  /*d300*/  BSYNC.RECONVERGENT B0 ;  /* 0x0000000000007941 */ /* 0x000fea0003800200 */
.L_x_1122:
        /* <DEDUP_REMOVED lines=13> */
.L_x_1127:
        /* <DEDUP_REMOVED lines=23> */
.L_x_1126:
[----:B------:R-:W-:Y:S05]  /*d550*/  BSYNC.RECONVERGENT B0 ;  /* 0x0000000000007941 */ /* 0x000fea0003800200 */
.L_x_1125:
        /* <DEDUP_REMOVED lines=13> */
.L_x_1130:
        /* <DEDUP_REMOVED lines=23> */
.L_x_1129:
[----:B------:R-:W-:Y:S05]  /*d7a0*/  BSYNC.RECONVERGENT B0 ;  /* 0x0000000000007941 */ /* 0x000fea0003800200 */
.L_x_1128:
        /* <DEDUP_REMOVED lines=13> */
.L_x_1133:
        /* <DEDUP_REMOVED lines=23> */
.L_x_1132:
[----:B------:R-:W-:Y:S05]  /*d9f0*/  BSYNC.RECONVERGENT B0 ;  /* 0x0000000000007941 */ /* 0x000fea0003800200 */
.L_x_1131:
        /* <DEDUP_REMOVED lines=13> */
.L_x_1136:
        /* <DEDUP_REMOVED lines=23> */
.L_x_1135:
[----:B------:R-:W-:Y:S05]  /*dc40*/  BSYNC.RECONVERGENT B0 ;  /* 0x0000000000007941 */ /* 0x000fea0003800200 */
.L_x_1134:
        /* <DEDUP_REMOVED lines=13> */
.L_x_1139:
        /* <DEDUP_REMOVED lines=23> */
.L_x_1138:
[----:B------:R-:W-:Y:S05]  /*de90*/  BSYNC.RECONVERGENT B0 ;  /* 0x0000000000007941 */ /* 0x000fea0003800200 */
.L_x_1137:
        /* <DEDUP_REMOVED lines=13> */
.L_x_1142:
        /* <DEDUP_REMOVED lines=23> */
.L_x_1141:
[----:B------:R-:W-:Y:S05]  /*e0e0*/  BSYNC.RECONVERGENT B0 ;  /* 0x0000000000007941 */ /* 0x000fea0003800200 */
.L_x_1140:
        /* <DEDUP_REMOVED lines=13> */
.L_x_1145:
        /* <DEDUP_REMOVED lines=23> */
.L_x_1144:
[----:B------:R-:W-:Y:S05]  /*e330*/  BSYNC.RECONVERGENT B0 ;  /* 0x0000000000007941 */ /* 0x000fea0003800200 */
.L_x_1143:
        /* <DEDUP_REMOVED lines=13> */
.L_x_1148:
        /* <DEDUP_REMOVED lines=23> */
.L_x_1147:
[----:B------:R-:W-:Y:S05]  /*e580*/  BSYNC.RECONVERGENT B0 ;  /* 0x0000000000007941 */ /* 0x000fea0003800200 */
.L_x_1146:
        /* <DEDUP_REMOVED lines=13> */
.L_x_1151:
        /* <DEDUP_REMOVED lines=23> */
.L_x_1150:
[----:B------:R-:W-:Y:S05]  /*e7d0*/  BSYNC.RECONVERGENT B0 ;  /* 0x0000000000007941 */ /* 0x000fea0003800200 */
.L_x_1149:
        /* <DEDUP_REMOVED lines=13> */
.L_x_1154:
        /* <DEDUP_REMOVED lines=23> */
.L_x_1153:
[----:B------:R-:W-:Y:S05]  /*ea20*/  BSYNC.RECONVERGENT B0 ;  /* 0x0000000000007941 */ /* 0x000fea0003800200 */
.L_x_1152:
        /* <DEDUP_REMOVED lines=13> */
.L_x_1157:
        /* <DEDUP_REMOVED lines=23> */
.L_x_1156:
[----:B------:R-:W-:Y:S05]  /*ec70*/  BSYNC.RECONVERGENT B0 ;  /* 0x0000000000007941 */ /* 0x000fea0003800200 */
.L_x_1155:
        /* <DEDUP_REMOVED lines=13> */
.L_x_1160:
        /* <DEDUP_REMOVED lines=23> */
.L_x_1159:
[----:B------:R-:W-:Y:S05]  /*eec0*/  BSYNC.RECONVERGENT B0 ;  /* 0x0000000000007941 */ /* 0x000fea0003800200 */
.L_x_1158:
        /* <DEDUP_REMOVED lines=13> */
.L_x_1163:
        /* <DEDUP_REMOVED lines=23> */
.L_x_1162:
[----:B------:R-:W-:Y:S05]  /*f110*/  BSYNC.RECONVERGENT B0 ;  /* 0x0000000000007941 */ /* 0x000fea0003800200 */
.L_x_1161:
        /* <DEDUP_REMOVED lines=13> */
.L_x_1166:
        /* <DEDUP_REMOVED lines=23> */
.L_x_1165:
[----:B------:R-:W-:Y:S05]  /*f360*/  BSYNC.RECONVERGENT B0 ;  /* 0x0000000000007941 */ /* 0x000fea0003800200 */
.L_x_1164:
        /* <DEDUP_REMOVED lines=13> */
.L_x_1169:
        /* <DEDUP_REMOVED lines=23> */
.L_x_1168:
[----:B------:R-:W-:Y:S05]  /*f5b0*/  BSYNC.RECONVERGENT B0 ;  /* 0x0000000000007941 */ /* 0x000fea0003800200 */
.L_x_1167:
        /* <DEDUP_REMOVED lines=13> */
.L_x_1172:
        /* <DEDUP_REMOVED lines=23> */
.L_x_1171:
[----:B------:R-:W-:Y:S05]  /*f800*/  BSYNC.RECONVERGENT B0 ;  /* 0x0000000000007941 */ /* 0x000fea0003800200 */
.L_x_1170:
        /* <DEDUP_REMOVED lines=13> */
.L_x_1175:
        /* <DEDUP_REMOVED lines=23> */
.L_x_1174:
[----:B------:R-:W-:Y:S05]  /*fa50*/  BSYNC.RECONVERGENT B0 ;  /* 0x0000000000007941 */ /* 0x000fea0003800200 */
.L_x_1173:
        /* <DEDUP_REMOVED lines=13> */
.L_x_1178:
        /* <DEDUP_REMOVED lines=23> */
.L_x_1177:
[----:B------:R-:W-:Y:S05]  /*fca0*/  BSYNC.RECONVERGENT B0 ;  /* 0x0000000000007941 */ /* 0x000fea0003800200 */
.L_x_1176:
        /* <DEDUP_REMOVED lines=13> */
.L_x_1181:
        /* <DEDUP_REMOVED lines=23> */
.L_x_1180:
[----:B------:R-:W-:Y:S05]  /*fef0*/  BSYNC.RECONVERGENT B0 ;  /* 0x0000000000007941 */ /* 0x000fea0003800200 */
.L_x_1179:
        /* <DEDUP_REMOVED lines=13> */
.L_x_1184:
        /* <DEDUP_REMOVED lines=23> */
.L_x_1183:
[----:B------:R-:W-:Y:S05]  /*10140*/  BSYNC.RECONVERGENT B0 ;  /* 0x0000000000007941 */ /* 0x000fea0003800200 */
.L_x_1182:
        /* <DEDUP_REMOVED lines=13> */
.L_x_1187:
        /* <DEDUP_REMOVED lines=23> */
.L_x_1186:
[----:B------:R-:W-:Y:S05]  /*10390*/  BSYNC.RECONVERGENT B0 ;  /* 0x0000000000007941 */ /* 0x000fea0003800200 */
.L_x_1185:
        /* <DEDUP_REMOVED lines=13> */
.L_x_1190:
        /* <DEDUP_REMOVED lines=23> */
.L_x_1189:
[----:B------:R-:W-:Y:S05]  /*105e0*/  BSYNC.RECONVERGENT B0 ;  /* 0x0000000000007941 */ /* 0x000fea0003800200 */
.L_x_1188:
        /* <DEDUP_REMOVED lines=13> */
.L_x_1193:
        /* <DEDUP_REMOVED lines=23> */
.L_x_1192:
[----:B------:R-:W-:Y:S05]  /*10830*/  BSYNC.RECONVERGENT B0 ;  /* 0x0000000000007941 */ /* 0x000fea0003800200 */
.L_x_1191:
        /* <DEDUP_REMOVED lines=13> */
.L_x_1196:
        /* <DEDUP_REMOVED lines=23> */
.L_x_1195:
[----:B------:R-:W-:Y:S05]  /*10a80*/  BSYNC.RECONVERGENT B0 ;  /* 0x0000000000007941 */ /* 0x000fea0003800200 */
.L_x_1194:
        /* <DEDUP_REMOVED lines=13> */
.L_x_1199:
        /* <DEDUP_REMOVED lines=23> */
.L_x_1198:
[----:B------:R-:W-:Y:S05]  /*10cd0*/  BSYNC.RECONVERGENT B0 ;  /* 0x0000000000007941 */ /* 0x000fea0003800200 */
.L_x_1197:
        /* <DEDUP_REMOVED lines=13> */
.L_x_1202:
        /* <DEDUP_REMOVED lines=23> */
.L_x_1201:
[----:B------:R-:W-:Y:S05]  /*10f20*/  BSYNC.RECONVERGENT B0 ;  /* 0x0000000000007941 */ /* 0x000fea0003800200 */
.L_x_1200:
        /* <DEDUP_REMOVED lines=13> */
.L_x_1205:
        /* <DEDUP_REMOVED lines=23> */
.L_x_1204:
[----:B------:R-:W-:Y:S05]  /*11170*/  BSYNC.RECONVERGENT B0 ;  /* 0x0000000000007941 */ /* 0x000fea0003800200 */
.L_x_1203:
        /* <DEDUP_REMOVED lines=13> */
.L_x_1208:
        /* <DEDUP_REMOVED lines=23> */
.L_x_1207:
[----:B------:R-:W-:Y:S05]  /*113c0*/  BSYNC.RECONVERGENT B0 ;  /* 0x0000000000007941 */ /* 0x000fea0003800200 */
.L_x_1206:
        /* <DEDUP_REMOVED lines=13> */
.L_x_1211:
        /* <DEDUP_REMOVED lines=23> */
.L_x_1210:
[----:B------:R-:W-:Y:S05]  /*11610*/  BSYNC.RECONVERGENT B0 ;  /* 0x0000000000007941 */ /* 0x000fea0003800200 */
.L_x_1209:
        /* <DEDUP_REMOVED lines=13> */
.L_x_1214:
        /* <DEDUP_REMOVED lines=23> */
.L_x_1213:
[----:B------:R-:W-:Y:S05]  /*11860*/  BSYNC.RECONVERGENT B0 ;  /* 0x0000000000007941 */ /* 0x000fea0003800200 */
.L_x_1212:
        /* <DEDUP_REMOVED lines=13> */
.L_x_1217:
        /* <DEDUP_REMOVED lines=23> */
.L_x_1216:
[----:B------:R-:W-:Y:S05]  /*11ab0*/  BSYNC.RECONVERGENT B0 ;  /* 0x0000000000007941 */ /* 0x000fea0003800200 */
.L_x_1215:
        /* <DEDUP_REMOVED lines=13> */
.L_x_1220:
        /* <DEDUP_REMOVED lines=23> */
.L_x_1219:
[----:B------:R-:W-:Y:S05]  /*11d00*/  BSYNC.RECONVERGENT B0 ;  /* 0x0000000000007941 */ /* 0x000fea0003800200 */
.L_x_1218:
        /* <DEDUP_REMOVED lines=13> */
.L_x_1223:
        /* <DEDUP_REMOVED lines=23> */
.L_x_1222:
[----:B------:R-:W-:Y:S05]  /*11f50*/  BSYNC.RECONVERGENT B0 ;  /* 0x0000000000007941 */ /* 0x000fea0003800200 */
.L_x_1221:
        /* <DEDUP_REMOVED lines=13> */
.L_x_1226:
        /* <DEDUP_REMOVED lines=23> */
.L_x_1225:
[----:B------:R-:W-:Y:S05]  /*121a0*/  BSYNC.RECONVERGENT B0 ;  /* 0x0000000000007941 */ /* 0x000fea0003800200 */
.L_x_1224:
        /* <DEDUP_REMOVED lines=13> */
.L_x_1229:
        /* <DEDUP_REMOVED lines=23> */
.L_x_1228:
[----:B------:R-:W-:Y:S05]  /*123f0*/  BSYNC.RECONVERGENT B0 ;  /* 0x0000000000007941 */ /* 0x000fea0003800200 */
.L_x_1227:
        /* <DEDUP_REMOVED lines=13> */
.L_x_1232:
        /* <DEDUP_REMOVED lines=23> */
.L_x_1231:
[----:B------:R-:W-:Y:S05]  /*12640*/  BSYNC.RECONVERGENT B0 ;  /* 0x0000000000007941 */ /* 0x000fea0003800200 */
.L_x_1230:
        /* <DEDUP_REMOVED lines=13> */
.L_x_1235:
        /* <DEDUP_REMOVED lines=23> */
.L_x_1234:
[----:B------:R-:W-:Y:S05]  /*12890*/  BSYNC.RECONVERGENT B0 ;  /* 0x0000000000007941 */ /* 0x000fea0003800200 */
.L_x_1233:
        /* <DEDUP_REMOVED lines=13> */
.L_x_1238:
        /* <DEDUP_REMOVED lines=23> */
.L_x_1237:
[----:B------:R-:W-:Y:S05]  /*12ae0*/  BSYNC.RECONVERGENT B0 ;  /* 0x0000000000007941 */ /* 0x000fea0003800200 */
.L_x_1236:
        /* <DEDUP_REMOVED lines=13> */
.L_x_1241:
        /* <DEDUP_REMOVED lines=23> */
.L_x_1240:
[----:B------:R-:W-:Y:S05]  /*12d30*/  BSYNC.RECONVERGENT B0 ;  /* 0x0000000000007941 */ /* 0x000fea0003800200 */
.L_x_1239:
        /* <DEDUP_REMOVED lines=13> */
.L_x_1244:
        /* <DEDUP_REMOVED lines=23> */
.L_x_1243:
[----:B------:R-:W-:Y:S05]  /*12f80*/  BSYNC.RECONVERGENT B0 ;  /* 0x0000000000007941 */ /* 0x000fea0003800200 */
.L_x_1242:
        /* <DEDUP_REMOVED lines=13> */
.L_x_1247:
        /* <DEDUP_REMOVED lines=23> */
.L_x_1246:
[----:B------:R-:W-:Y:S05]  /*131d0*/  BSYNC.RECONVERGENT B0 ;  /* 0x0000000000007941 */ /* 0x000fea0003800200 */
.L_x_1245:
        /* <DEDUP_REMOVED lines=13> */
.L_x_1250:
        /* <DEDUP_REMOVED lines=23> */
.L_x_1249:
[----:B------:R-:W-:Y:S05]  /*13420*/  BSYNC.RECONVERGENT B0 ;  /* 0x0000000000007941 */ /* 0x000fea0003800200 */
.L_x_1248:
        /* <DEDUP_REMOVED lines=13> */
.L_x_1253:
        /* <DEDUP_REMOVED lines=23> */
.L_x_1252:
[----:B------:R-:W-:Y:S05]  /*13670*/  BSYNC.RECONVERGENT B0 ;  /* 0x0000000000007941 */ /* 0x000fea0003800200 */
.L_x_1251:
        /* <DEDUP_REMOVED lines=13> */
.L_x_1256:
        /* <DEDUP_REMOVED lines=23> */
.L_x_1255:
[----:B------:R-:W-:Y:S05]  /*138c0*/  BSYNC.RECONVERGENT B0 ;  /* 0x0000000000007941 */ /* 0x000fea0003800200 */
.L_x_1254:
        /* <DEDUP_REMOVED lines=13> */
.L_x_1259:
        /* <DEDUP_REMOVED lines=23> */
.L_x_1258:
[----:B------:R-:W-:Y:S05]  /*13b10*/  BSYNC.RECONVERGENT B0 ;  /* 0x0000000000007941 */ /* 0x000fea0003800200 */
.L_x_1257:
        /* <DEDUP_REMOVED lines=13> */
.L_x_1262:
        /* <DEDUP_REMOVED lines=23> */
.L_x_1261:
[----:B------:R-:W-:Y:S05]  /*13d60*/  BSYNC.RECONVERGENT B0 ;  /* 0x0000000000007941 */ /* 0x000fea0003800200 */
.L_x_1260:
        /* <DEDUP_REMOVED lines=13> */
.L_x_1265:
        /* <DEDUP_REMOVED lines=23> */
.L_x_1264:
[----:B------:R-:W-:Y:S05]  /*13fb0*/  BSYNC.RECONVERGENT B0 ;  /* 0x0000000000007941 */ /* 0x000fea0003800200 */
.L_x_1263:
        /* <DEDUP_REMOVED lines=13> */
.L_x_1268:
        /* <DEDUP_REMOVED lines=23> */
.L_x_1267:
[----:B------:R-:W-:Y:S05]  /*14200*/  BSYNC.RECONVERGENT B0 ;  /* 0x0000000000007941 */ /* 0x000fea0003800200 */
.L_x_1266:
        /* <DEDUP_REMOVED lines=13> */
.L_x_1271:
        /* <DEDUP_REMOVED lines=23> */
.L_x_1270:
[----:B------:R-:W-:Y:S05]  /*14450*/  BSYNC.RECONVERGENT B0 ;  /* 0x0000000000007941 */ /* 0x000fea0003800200 */
.L_x_1269:
        /* <DEDUP_REMOVED lines=13> */
.L_x_1274:
        /* <DEDUP_REMOVED lines=23> */
.L_x_1273:
[----:B------:R-:W-:Y:S05]  /*146a0*/  BSYNC.RECONVERGENT B0 ;  /* 0x0000000000007941 */ /* 0x000fea0003800200 */
.L_x_1272:
        /* <DEDUP_REMOVED lines=13> */
.L_x_1277:
        /* <DEDUP_REMOVED lines=23> */
.L_x_1276:
[----:B------:R-:W-:Y:S05]  /*148f0*/  BSYNC.RECONVERGENT B0 ;  /* 0x0000000000007941 */ /* 0x000fea0003800200 */
.L_x_1275:
        /* <DEDUP_REMOVED lines=13> */
.L_x_1280:
        /* <DEDUP_REMOVED lines=23> */
.L_x_1279:
[----:B------:R-:W-:Y:S05]  /*14b40*/  BSYNC.RECONVERGENT B0 ;  /* 0x0000000000007941 */ /* 0x000fea0003800200 */
.L_x_1278:
        /* <DEDUP_REMOVED lines=13> */
.L_x_1283:
        /* <DEDUP_REMOVED lines=23> */
.L_x_1282:
[----:B------:R-:W-:Y:S05]  /*14d90*/  BSYNC.RECONVERGENT B0 ;  /* 0x0000000000007941 */ /* 0x000fea0003800200 */
.L_x_1281:
        /* <DEDUP_REMOVED lines=13> */
.L_x_1286:
        /* <DEDUP_REMOVED lines=23> */
.L_x_1285:
[----:B------:R-:W-:Y:S05]  /*14fe0*/  BSYNC.RECONVERGENT B0 ;  /* 0x0000000000007941 */ /* 0x000fea0003800200 */
.L_x_1284:
        /* <DEDUP_REMOVED lines=13> */
.L_x_1289:
        /* <DEDUP_REMOVED lines=23> */
.L_x_1288:
[----:B------:R-:W-:Y:S05]  /*15230*/  BSYNC.RECONVERGENT B0 ;  /* 0x0000000000007941 */ /* 0x000fea0003800200 */
.L_x_1287:
        /* <DEDUP_REMOVED lines=13> */
.L_x_1292:
        /* <DEDUP_REMOVED lines=23> */
.L_x_1291:
[----:B------:R-:W-:Y:S05]  /*15480*/  BSYNC.RECONVERGENT B0 ;  /* 0x0000000000007941 */ /* 0x000fea0003800200 */
.L_x_1290:
        /* <DEDUP_REMOVED lines=13> */
.L_x_1295:
        /* <DEDUP_REMOVED lines=23> */
.L_x_1294:
[----:B------:R-:W-:Y:S05]  /*156d0*/  BSYNC.RECONVERGENT B0 ;  /* 0x0000000000007941 */ /* 0x000fea0003800200 */
.L_x_1293:
        /* <DEDUP_REMOVED lines=13> */
.L_x_1298:
        /* <DEDUP_REMOVED lines=23> */
.L_x_1297:
[----:B------:R-:W-:Y:S05]  /*15920*/  BSYNC.RECONVERGENT B0 ;  /* 0x0000000000007941 */ /* 0x000fea0003800200 */
.L_x_1296:
        /* <DEDUP_REMOVED lines=13> */
.L_x_1301:
        /* <DEDUP_REMOVED lines=23> */
.L_x_1300:
[----:B------:R-:W-:Y:S05]  /*15b70*/  BSYNC.RECONVERGENT B0 ;  /* 0x0000000000007941 */ /* 0x000fea0003800200 */
.L_x_1299:
        /* <DEDUP_REMOVED lines=13> */
.L_x_1304:
        /* <DEDUP_REMOVED lines=23> */
.L_x_1303:
[----:B------:R-:W-:Y:S05]  /*15dc0*/  BSYNC.RECONVERGENT B0 ;  /* 0x0000000000007941 */ /* 0x000fea0003800200 */
.L_x_1302:
        /* <DEDUP_REMOVED lines=13> */
.L_x_1307:
        /* <DEDUP_REMOVED lines=23> */
.L_x_1306:
[----:B------:R-:W-:Y:S05]  /*16010*/  BSYNC.RECONVERGENT B0 ;  /* 0x0000000000007941 */ /* 0x000fea0003800200 */
.L_x_1305:
        /* <DEDUP_REMOVED lines=13> */
.L_x_1310:
        /* <DEDUP_REMOVED lines=23> */
.L_x_1309:
[----:B------:R-:W-:Y:S05]  /*16260*/  BSYNC.RECONVERGENT B0 ;  /* 0x0000000000007941 */ /* 0x000fea0003800200 */
.L_x_1308:
        /* <DEDUP_REMOVED lines=13> */
.L_x_1313:
        /* <DEDUP_REMOVED lines=23> */
.L_x_1312:
[----:B------:R-:W-:Y:S05]  /*164b0*/  BSYNC.RECONVERGENT B0 ;  /* 0x0000000000007941 */ /* 0x000fea0003800200 */
.L_x_1311:
        /* <DEDUP_REMOVED lines=13> */
.L_x_1316:
        /* <DEDUP_REMOVED lines=23> */
.L_x_1315:
[----:B------:R-:W-:Y:S05]  /*16700*/  BSYNC.RECONVERGENT B0 ;  /* 0x0000000000007941 */ /* 0x000fea0003800200 */
.L_x_1314:
        /* <DEDUP_REMOVED lines=13> */
.L_x_1319:
        /* <DEDUP_REMOVED lines=23> */
.L_x_1318:
[----:B------:R-:W-:Y:S05]  /*16950*/  BSYNC.RECONVERGENT B0 ;  /* 0x0000000000007941 */ /* 0x000fea0003800200 */
.L_x_1317:
        /* <DEDUP_REMOVED lines=13> */
.L_x_1322:
        /* <DEDUP_REMOVED lines=23> */
.L_x_1321:
[----:B------:R-:W-:Y:S05]  /*16ba0*/  BSYNC.RECONVERGENT B0 ;  /* 0x0000000000007941 */ /* 0x000fea0003800200 */
.L_x_1320:
        /* <DEDUP_REMOVED lines=13> */
.L_x_1325:
        /* <DEDUP_REMOVED lines=23> */
.L_x_1324:
[----:B------:R-:W-:Y:S05]  /*16df0*/  BSYNC.RECONVERGENT B0 ;  /* 0x0000000000007941 */ /* 0x000fea0003800200 */
.L_x_1323:
        /* <DEDUP_REMOVED lines=13> */
.L_x_1328:
        /* <DEDUP_REMOVED lines=23> */
.L_x_1327:
[----:B------:R-:W-:Y:S05]  /*17040*/  BSYNC.RECONVERGENT B0 ;  /* 0x0000000000007941 */ /* 0x000fea0003800200 */
.L_x_1326:
        /* <DEDUP_REMOVED lines=13> */
.L_x_1331:
        /* <DEDUP_REMOVED lines=23> */
.L_x_1330:
[----:B------:R-:W-:Y:S05]  /*17290*/  BSYNC.RECONVERGENT B0 ;  /* 0x0000000000007941 */ /* 0x000fea0003800200 */
.L_x_1329:
        /* <DEDUP_REMOVED lines=13> */
.L_x_1334:
        /* <DEDUP_REMOVED lines=23> */
.L_x_1333:
[----:B------:R-:W-:Y:S05]  /*174e0*/  BSYNC.RECONVERGENT B0 ;  /* 0x0000000000007941 */ /* 0x000fea0003800200 */
.L_x_1332:
        /* <DEDUP_REMOVED lines=13> */
.L_x_1337:
        /* <DEDUP_REMOVED lines=23> */
.L_x_1336:
[----:B------:R-:W-:Y:S05]  /*17730*/  BSYNC.RECONVERGENT B0 ;  /* 0x0000000000007941 */ /* 0x000fea0003800200 */
.L_x_1335:
        /* <DEDUP_REMOVED lines=13> */
.L_x_1340:
        /* <DEDUP_REMOVED lines=23> */
.L_x_1339:
[----:B------:R-:W-:Y:S05]  /*17980*/  BSYNC.RECONVERGENT B0 ;  /* 0x0000000000007941 */ /* 0x000fea0003800200 */
.L_x_1338:
        /* <DEDUP_REMOVED lines=13> */
.L_x_1343:
        /* <DEDUP_REMOVED lines=23> */
.L_x_1342:
[----:B------:R-:W-:Y:S05]  /*17bd0*/  BSYNC.RECONVERGENT B0 ;  /* 0x0000000000007941 */ /* 0x000fea0003800200 */
.L_x_1341:
        /* <DEDUP_REMOVED lines=13> */
.L_x_1346:
        /* <DEDUP_REMOVED lines=23> */
.L_x_1345:
[----:B------:R-:W-:Y:S05]  /*17e20*/  BSYNC.RECONVERGENT B0 ;  /* 0x0000000000007941 */ /* 0x000fea0003800200 */
.L_x_1344:
        /* <DEDUP_REMOVED lines=13> */
.L_x_1349:
        /* <DEDUP_REMOVED lines=23> */
.L_x_1348:
[----:B------:R-:W-:Y:S05]  /*18070*/  BSYNC.RECONVERGENT B0 ;  /* 0x0000000000007941 */ /* 0x000fea0003800200 */
.L_x_1347:
        /* <DEDUP_REMOVED lines=13> */
.L_x_1352:
        /* <DEDUP_REMOVED lines=23> */
.L_x_1351:
[----:B------:R-:W-:Y:S05]  /*182c0*/  BSYNC.RECONVERGENT B0 ;  /* 0x0000000000007941 */ /* 0x000fea0003800200 */
.L_x_1350:
        /* <DEDUP_REMOVED lines=13> */
.L_x_1355:
        /* <DEDUP_REMOVED lines=23> */
.L_x_1354:
[----:B------:R-:W-:Y:S05]  /*18510*/  BSYNC.RECONVERGENT B0 ;  /* 0x0000000000007941 */ /* 0x000fea0003800200 */
.L_x_1353:
        /* <DEDUP_REMOVED lines=13> */
.L_x_1358:
        /* <DEDUP_REMOVED lines=23> */
.L_x_1357:
[----:B------:R-:W-:Y:S05]  /*18760*/  BSYNC.RECONVERGENT B0 ;  /* 0x0000000000007941 */ /* 0x000fea0003800200 */
.L_x_1356:
        /* <DEDUP_REMOVED lines=13> */
.L_x_1361:
        /* <DEDUP_REMOVED lines=23> */
.L_x_1360:
[----:B------:R-:W-:Y:S05]  /*189b0*/  BSYNC.RECONVERGENT B0 ;  /* 0x0000000000007941 */ /* 0x000fea0003800200 */
.L_x_1359:
        /* <DEDUP_REMOVED lines=13> */
.L_x_1364:
        /* <DEDUP_REMOVED lines=23> */
.L_x_1363:
[----:B------:R-:W-:Y:S05]  /*18c00*/  BSYNC.RECONVERGENT B0 ;  /* 0x0000000000007941 */ /* 0x000fea0003800200 */
.L_x_1362:
        /* <DEDUP_REMOVED lines=13> */
.L_x_1367:
        /* <DEDUP_REMOVED lines=23> */
.L_x_1366:
[----:B------:R-:W-:Y:S05]  /*18e50*/  BSYNC.RECONVERGENT B0 ;  /* 0x0000000000007941 */ /* 0x000fea0003800200 */
.L_x_1365:
        /* <DEDUP_REMOVED lines=13> */
.L_x_1370:
        /* <DEDUP_REMOVED lines=23> */
.L_x_1369:
[----:B------:R-:W-:Y:S05]  /*190a0*/  BSYNC.RECONVERGENT B0 ;  /* 0x0000000000007941 */ /* 0x000fea0003800200 */
.L_x_1368:
        /* <DEDUP_REMOVED lines=13> */
.L_x_1373:
        /* <DEDUP_REMOVED lines=23> */
.L_x_1372:
[----:B------:R-:W-:Y:S05]  /*192f0*/  BSYNC.RECONVERGENT B0 ;  /* 0x0000000000007941 */ /* 0x000fea0003800200 */
.L_x_1371:
        /* <DEDUP_REMOVED lines=13> */
.L_x_1376:
        /* <DEDUP_REMOVED lines=23> */
.L_x_1375:
[----:B------:R-:W-:Y:S05]  /*19540*/  BSYNC.RECONVERGENT B0 ;  /* 0x0000000000007941 */ /* 0x000fea0003800200 */
.L_x_1374:
        /* <DEDUP_REMOVED lines=13> */
.L_x_1379:
        /* <DEDUP_REMOVED lines=23> */
.L_x_1378:
[----:B------:R-:W-:Y:S05]  /*19790*/  BSYNC.RECONVERGENT B0 ;  /* 0x0000000000007941 */ /* 0x000fea0003800200 */
.L_x_1377:
        /* <DEDUP_REMOVED lines=13> */
.L_x_1382:
        /* <DEDUP_REMOVED lines=23> */
.L_x_1381:
[----:B------:R-:W-:Y:S05]  /*199e0*/  BSYNC.RECONVERGENT B0 ;  /* 0x0000000000007941 */ /* 0x000fea0003800200 */
.L_x_1380:
        /* <DEDUP_REMOVED lines=13> */
.L_x_1385:
        /* <DEDUP_REMOVED lines=23> */
.L_x_1384:
[----:B------:R-:W-:Y:S05]  /*19c30*/  BSYNC.RECONVERGENT B0 ;  /* 0x0000000000007941 */ /* 0x000fea0003800200 */
.L_x_1383:
        /* <DEDUP_REMOVED lines=13> */
.L_x_1388:
        /* <DEDUP_REMOVED lines=23> */
.L_x_1387:
[----:B------:R-:W-:Y:S05]  /*19e80*/  BSYNC.RECONVERGENT B0 ;  /* 0x0000000000007941 */ /* 0x000fea0003800200 */
.L_x_1386:
        /* <DEDUP_REMOVED lines=13> */
.L_x_1391:
        /* <DEDUP_REMOVED lines=23> */
.L_x_1390:
[----:B------:R-:W-:Y:S05]  /*1a0d0*/  BSYNC.RECONVERGENT B0 ;  /* 0x0000000000007941 */ /* 0x000fea0003800200 */
.L_x_1389:
        /* <DEDUP_REMOVED lines=13> */
.L_x_1394:
        /* <DEDUP_REMOVED lines=23> */
.L_x_1393:
[----:B------:R-:W-:Y:S05]  /*1a320*/  BSYNC.RECONVERGENT B0 ;  /* 0x0000000000007941 */ /* 0x000fea0003800200 */
.L_x_1392:
        /* <DEDUP_REMOVED lines=13> */
.L_x_1397:
        /* <DEDUP_REMOVED lines=23> */
.L_x_1396:
[----:B------:R-:W-:Y:S05]  /*1a570*/  BSYNC.RECONVERGENT B0 ;  /* 0x0000000000007941 */ /* 0x000fea0003800200 */
.L_x_1395:
        /* <DEDUP_REMOVED lines=13> */
.L_x_1400:
        /* <DEDUP_REMOVED lines=23> */
.L_x_1399:
[----:B------:R-:W-:Y:S05]  /*1a7c0*/  BSYNC.RECONVERGENT B0 ;  /* 0x0000000000007941 */ /* 0x000fea0003800200 */
.L_x_1398:
        /* <DEDUP_REMOVED lines=13> */
.L_x_1403:
        /* <DEDUP_REMOVED lines=23> */
.L_x_1402:
[----:B------:R-:W-:Y:S05]  /*1aa10*/  BSYNC.RECONVERGENT B0 ;  /* 0x0000000000007941 */ /* 0x000fea0003800200 */
.L_x_1401:
        /* <DEDUP_REMOVED lines=13> */
.L_x_1406:
        /* <DEDUP_REMOVED lines=23> */
.L_x_1405:
[----:B------:R-:W-:Y:S05]  /*1ac60*/  BSYNC.RECONVERGENT B0 ;  /* 0x0000000000007941 */ /* 0x000fea0003800200 */
.L_x_1404:
        /* <DEDUP_REMOVED lines=13> */
.L_x_1409:
        /* <DEDUP_REMOVED lines=23> */
.L_x_1408:
[----:B------:R-:W-:Y:S05]  /*1aeb0*/  BSYNC.RECONVERGENT B0 ;  /* 0x0000000000007941 */ /* 0x000fea0003800200 */
.L_x_1407:
        /* <DEDUP_REMOVED lines=13> */
.L_x_1412:
        /* <DEDUP_REMOVED lines=23> */
.L_x_1411:
[----:B------:R-:W-:Y:S05]  /*1b100*/  BSYNC.RECONVERGENT B0 ;  /* 0x0000000000007941 */ /* 0x000fea0003800200 */
.L_x_1410:
        /* <DEDUP_REMOVED lines=13> */
.L_x_1415:
        /* <DEDUP_REMOVED lines=23> */
.L_x_1414:
[----:B------:R-:W-:Y:S05]  /*1b350*/  BSYNC.RECONVERGENT B0 ;  /* 0x0000000000007941 */ /* 0x000fea0003800200 */
.L_x_1413:
        /* <DEDUP_REMOVED lines=13> */
.L_x_1418:
        /* <DEDUP_REMOVED lines=23> */
.L_x_1417:
[----:B------:R-:W-:Y:S05]  /*1b5a0*/  BSYNC.RECONVERGENT B0 ;  /* 0x0000000000007941 */ /* 0x000fea0003800200 */
.L_x_1416:
        /* <DEDUP_REMOVED lines=13> */
.L_x_1421:
        /* <DEDUP_REMOVED lines=23> */
.L_x_1420:
[----:B------:R-:W-:Y:S05]  /*1b7f0*/  BSYNC.RECONVERGENT B0 ;  /* 0x0000000000007941 */ /* 0x000fea0003800200 */
.L_x_1419:
        /* <DEDUP_REMOVED lines=13> */
.L_x_1424:
        /* <DEDUP_REMOVED lines=23> */
.L_x_1423:
[----:B------:R-:W-:Y:S05]  /*1ba40*/  BSYNC.RECONVERGENT B0 ;  /* 0x0000000000007941 */ /* 0x000fea0003800200 */
.L_x_1422:
        /* <DEDUP_REMOVED lines=13> */
.L_x_1427:
        /* <DEDUP_REMOVED lines=23> */
.L_x_1426:
[----:B------:R-:W-:Y:S05]  /*1bc90*/  BSYNC.RECONVERGENT B0 ;  /* 0x0000000000007941 */ /* 0x000fea0003800200 */
.L_x_1425:
        /* <DEDUP_REMOVED lines=13> */
.L_x_1430:
        /* <DEDUP_REMOVED lines=23> */
.L_x_1429:
[----:B------:R-:W-:Y:S05]  /*1bee0*/  BSYNC.RECONVERGENT B0 ;  /* 0x0000000000007941 */ /* 0x000fea0003800200 */
.L_x_1428:
        /* <DEDUP_REMOVED lines=13> */
.L_x_1433:
        /* <DEDUP_REMOVED lines=23> */
.L_x_1432:
[----:B------:R-:W-:Y:S05]  /*1c130*/  BSYNC.RECONVERGENT B0 ;  /* 0x0000000000007941 */ /* 0x000fea0003800200 */
.L_x_1431:
        /* <DEDUP_REMOVED lines=13> */
.L_x_1436:
        /* <DEDUP_REMOVED lines=23> */
.L_x_1435:
[----:B------:R-:W-:Y:S05]  /*1c380*/  BSYNC.RECONVERGENT B0 ;  /* 0x0000000000007941 */ /* 0x000fea0003800200 */
.L_x_1434:
        /* <DEDUP_REMOVED lines=13> */
.L_x_1439:
        /* <DEDUP_REMOVED lines=23> */
.L_x_1438:
[----:B------:R-:W-:Y:S05]  /*1c5d0*/  BSYNC.RECONVERGENT B0 ;  /* 0x0000000000007941 */ /* 0x000fea0003800200 */
.L_x_1437:
        /* <DEDUP_REMOVED lines=13> */
.L_x_1442:
        /* <DEDUP_REMOVED lines=23> */
.L_x_1441:
[----:B------:R-:W-:Y:S05]  /*1c820*/  BSYNC.RECONVERGENT B0 ;  /* 0x0000000000007941 */ /* 0x000fea0003800200 */
.L_x_1440:
        /* <DEDUP_REMOVED lines=13> */
.L_x_1445:
        /* <DEDUP_REMOVED lines=23> */
.L_x_1444:
[----:B------:R-:W-:Y:S05]  /*1ca70*/  BSYNC.RECONVERGENT B0 ;  /* 0x0000000000007941 */ /* 0x000fea0003800200 */
.L_x_1443:
        /* <DEDUP_REMOVED lines=13> */
.L_x_1448:
        /* <DEDUP_REMOVED lines=23> */
.L_x_1447:
[----:B------:R-:W-:Y:S05]  /*1ccc0*/  BSYNC.RECONVERGENT B0 ;  /* 0x0000000000007941 */ /* 0x000fea0003800200 */
.L_x_1446:
        /* <DEDUP_REMOVED lines=13> */
.L_x_1451:
        /* <DEDUP_REMOVED lines=23> */
.L_x_1450:
[----:B------:R-:W-:Y:S05]  /*1cf10*/  BSYNC.RECONVERGENT B0 ;  /* 0x0000000000007941 */ /* 0x000fea0003800200 */
.L_x_1449:
        /* <DEDUP_REMOVED lines=13> */
.L_x_1454:
        /* <DEDUP_REMOVED lines=23> */
.L_x_1453:
[----:B------:R-:W-:Y:S05]  /*1d160*/  BSYNC.RECONVERGENT B0 ;  /* 0x0000000000007941 */ /* 0x000fea0003800200 */
.L_x_1452:
        /* <DEDUP_REMOVED lines=13> */
.L_x_1457:
        /* <DEDUP_REMOVED lines=23> */
.L_x_1456:
[----:B------:R-:W-:Y:S05]  /*1d3b0*/  BSYNC.RECONVERGENT B0 ;  /* 0x0000000000007941 */ /* 0x000fea0003800200 */
.L_x_1455:
        /* <DEDUP_REMOVED lines=13> */
.L_x_1460:
        /* <DEDUP_REMOVED lines=23> */
.L_x_1459:
[----:B------:R-:W-:Y:S05]  /*1d600*/  BSYNC.RECONVERGENT B0 ;  /* 0x0000000000007941 */ /* 0x000fea0003800200 */
.L_x_1458:
        /* <DEDUP_REMOVED lines=13> */
.L_x_1463:
        /* <DEDUP_REMOVED lines=23> */
.L_x_1462:
[----:B------:R-:W-:Y:S05]  /*1d850*/  BSYNC.RECONVERGENT B0 ;  /* 0x0000000000007941 */ /* 0x000fea0003800200 */
.L_x_1461:
        /* <DEDUP_REMOVED lines=13> */
.L_x_1466:
        /* <DEDUP_REMOVED lines=23> */
.L_x_1465:
[----:B------:R-:W-:Y:S05]  /*1daa0*/  BSYNC.RECONVERGENT B0 ;  /* 0x0000000000007941 */ /* 0x000fea0003800200 */
.L_x_1464:
        /* <DEDUP_REMOVED lines=13> */
.L_x_1469:
        /* <DEDUP_REMOVED lines=23> */
.L_x_1468:
[----:B------:R-:W-:Y:S05]  /*1dcf0*/  BSYNC.RECONVERGENT B0 ;  /* 0x0000000000007941 */ /* 0x000fea0003800200 */
.L_x_1467:
        /* <DEDUP_REMOVED lines=13> */
.L_x_1472:
        /* <DEDUP_REMOVED lines=23> */
.L_x_1471:
[----:B------:R-:W-:Y:S05]  /*1df40*/  BSYNC.RECONVERGENT B0 ;  /* 0x0000000000007941 */ /* 0x000fea0003800200 */
.L_x_1470:
        /* <DEDUP_REMOVED lines=13> */
.L_x_1475:
        /* <DEDUP_REMOVED lines=23> */
.L_x_1474:
[----:B------:R-:W-:Y:S05]  /*1e190*/  BSYNC.RECONVERGENT B0 ;  /* 0x0000000000007941 */ /* 0x000fea0003800200 */
.L_x_1473:
        /* <DEDUP_REMOVED lines=13> */
.L_x_1478:
        /* <DEDUP_REMOVED lines=23> */
.L_x_1477:
[----:B------:R-:W-:Y:S05]  /*1e3e0*/  BSYNC.RECONVERGENT B0 ;  /* 0x0000000000007941 */ /* 0x000fea0003800200 */
.L_x_1476:
        /* <DEDUP_REMOVED lines=13> */
.L_x_1481:
        /* <DEDUP_REMOVED lines=23> */
.L_x_1480:
[----:B------:R-:W-:Y:S05]  /*1e630*/  BSYNC.RECONVERGENT B0 ;  /* 0x0000000000007941 */ /* 0x000fea0003800200 */
.L_x_1479:
        /* <DEDUP_REMOVED lines=13> */
.L_x_1484:
        /* <DEDUP_REMOVED lines=23> */
.L_x_1483:
[----:B------:R-:W-:Y:S05]  /*1e880*/  BSYNC.RECONVERGENT B0 ;  /* 0x0000000000007941 */ /* 0x000fea0003800200 */
.L_x_1482:
        /* <DEDUP_REMOVED lines=13> */
.L_x_1487:
        /* <DEDUP_REMOVED lines=23> */
.L_x_1486:
[----:B------:R-:W-:Y:S05]  /*1ead0*/  BSYNC.RECONVERGENT B0 ;  /* 0x0000000000007941 */ /* 0x000fea0003800200 */
.L_x_1485:
        /* <DEDUP_REMOVED lines=13> */
.L_x_1490:
        /* <DEDUP_REMOVED lines=23> */
.L_x_1489:
[----:B------:R-:W-:Y:S05]  /*1ed20*/  BSYNC.RECONVERGENT B0 ;  /* 0x0000000000007941 */ /* 0x000fea0003800200 */
.L_x_1488:
        /* <DEDUP_REMOVED lines=13> */
.L_x_1493:
        /* <DEDUP_REMOVED lines=23> */
.L_x_1492:
[----:B------:R-:W-:Y:S05]  /*1ef70*/  BSYNC.RECONVERGENT B0 ;  /* 0x0000000000007941 */ /* 0x000fea0003800200 */
.L_x_1491:
        /* <DEDUP_REMOVED lines=13> */
.L_x_1496:
        /* <DEDUP_REMOVED lines=23> */
.L_x_1495:
[----:B------:R-:W-:Y:S05]  /*1f1c0*/  BSYNC.RECONVERGENT B0 ;  /* 0x0000000000007941 */ /* 0x000fea0003800200 */
.L_x_1494:
        /* <DEDUP_REMOVED lines=13> */
.L_x_1499:
        /* <DEDUP_REMOVED lines=23> */
.L_x_1498:
[----:B------:R-:W-:Y:S05]  /*1f410*/  BSYNC.RECONVERGENT B0 ;  /* 0x0000000000007941 */ /* 0x000fea0003800200 */
.L_x_1497:
        /* <DEDUP_REMOVED lines=13> */
.L_x_1502:
        /* <DEDUP_REMOVED lines=23> */
.L_x_1501:
[----:B------:R-:W-:Y:S05]  /*1f660*/  BSYNC.RECONVERGENT B0 ;  /* 0x0000000000007941 */ /* 0x000fea0003800200 */
.L_x_1500:
        /* <DEDUP_REMOVED lines=13> */
.L_x_1505:
        /* <DEDUP_REMOVED lines=23> */
.L_x_1504:
[----:B------:R-:W-:Y:S05]  /*1f8b0*/  BSYNC.RECONVERGENT B0 ;  /* 0x0000000000007941 */ /* 0x000fea0003800200 */
.L_x_1503:
        /* <DEDUP_REMOVED lines=13> */
.L_x_1508:
        /* <DEDUP_REMOVED lines=23> */
.L_x_1507:
[----:B------:R-:W-:Y:S05]  /*1fb00*/  BSYNC.RECONVERGENT B0 ;  /* 0x0000000000007941 */ /* 0x000fea0003800200 */
.L_x_1506:
        /* <DEDUP_REMOVED lines=13> */
.L_x_1511:
        /* <DEDUP_REMOVED lines=23> */
.L_x_1510:
[----:B------:R-:W-:Y:S05]  /*1fd50*/  BSYNC.RECONVERGENT B0 ;  /* 0x0000000000007941 */ /* 0x000fea0003800200 */
.L_x_1509:
        /* <DEDUP_REMOVED lines=13> */
.L_x_1514:
        /* <DEDUP_REMOVED lines=23> */
.L_x_1513:
[----:B------:R-:W-:Y:S05]  /*1ffa0*/  BSYNC.RECONVERGENT B0 ;  /* 0x0000000000007941 */ /* 0x000fea0003800200 */
.L_x_1512:
        /* <DEDUP_REMOVED lines=13> */
.L_x_1517:
        /* <DEDUP_REMOVED lines=23> */
.L_x_1516:
[----:B------:R-:W-:Y:S05]  /*201f0*/  BSYNC.RECONVERGENT B0 ;  /* 0x0000000000007941 */ /* 0x000fea0003800200 */
.L_x_1515:
        /* <DEDUP_REMOVED lines=13> */
.L_x_1520:
        /* <DEDUP_REMOVED lines=23> */
.L_x_1519:
[----:B------:R-:W-:Y:S05]  /*20440*/  BSYNC.RECONVERGENT B0 ;  /* 0x0000000000007941 */ /* 0x000fea0003800200 */
.L_x_1518:
        /* <DEDUP_REMOVED lines=13> */
.L_x_1523:
        /* <DEDUP_REMOVED lines=23> */
.L_x_1522:
[----:B------:R-:W-:Y:S05]  /*20690*/  BSYNC.RECONVERGENT B0 ;  /* 0x0000000000007941 */ /* 0x000fea0003800200 */
.L_x_1521:
        /* <DEDUP_REMOVED lines=13> */
.L_x_1526:
        /* <DEDUP_REMOVED lines=23> */
.L_x_1525:
[----:B------:R-:W-:Y:S05]  /*208e0*/  BSYNC.RECONVERGENT B0 ;  /* 0x0000000000007941 */ /* 0x000fea0003800200 */
.L_x_1524:
        /* <DEDUP_REMOVED lines=13> */
.L_x_1529:
        /* <DEDUP_REMOVED lines=23> */
.L_x_1528:
[----:B------:R-:W-:Y:S05]  /*20b30*/  BSYNC.RECONVERGENT B0 ;  /* 0x0000000000007941 */ /* 0x000fea0003800200 */
.L_x_1527:
        /* <DEDUP_REMOVED lines=13> */
.L_x_1532:
        /* <DEDUP_REMOVED lines=23> */
.L_x_1531:
[----:B------:R-:W-:Y:S05]  /*20d80*/  BSYNC.RECONVERGENT B0 ;  /* 0x0000000000007941 */ /* 0x000fea0003800200 */
.L_x_1530:
        /* <DEDUP_REMOVED lines=13> */
.L_x_1535:
        /* <DEDUP_REMOVED lines=23> */
.L_x_1534:
[----:B------:R-:W-:Y:S05]  /*20fd0*/  BSYNC.RECONVERGENT B0 ;  /* 0x0000000000007941 */ /* 0x000fea0003800200 */
.L_x_1533:
        /* <DEDUP_REMOVED lines=13> */
.L_x_1538:
        /* <DEDUP_REMOVED lines=23> */
.L_x_1537:
[----:B------:R-:W-:Y:S05]  /*21220*/  BSYNC.RECONVERGENT B0 ;  /* 0x0000000000007941 */ /* 0x000fea0003800200 */
.L_x_1536:
        /* <DEDUP_REMOVED lines=13> */
.L_x_1541:
        /* <DEDUP_REMOVED lines=23> */
.L_x_1540:
[----:B------:R-:W-:Y:S05]  /*21470*/  BSYNC.RECONVERGENT B0 ;  /* 0x0000000000007941 */ /* 0x000fea0003800200 */
.L_x_1539:
        /* <DEDUP_REMOVED lines=13> */
.L_x_1544:
        /* <DEDUP_REMOVED lines=23> */
.L_x_1543:
[----:B------:R-:W-:Y:S05]  /*216c0*/  BSYNC.RECONVERGENT B0 ;  /* 0x0000000000007941 */ /* 0x000fea0003800200 */
.L_x_1542:
        /* <DEDUP_REMOVED lines=13> */
.L_x_1547:
        /* <DEDUP_REMOVED lines=23> */
.L_x_1546:
[----:B------:R-:W-:Y:S05]  /*21910*/  BSYNC.RECONVERGENT B0 ;  /* 0x0000000000007941 */ /* 0x000fea0003800200 */
.L_x_1545:
        /* <DEDUP_REMOVED lines=13> */
.L_x_1550:
        /* <DEDUP_REMOVED lines=23> */
.L_x_1549:
[----:B------:R-:W-:Y:S05]  /*21b60*/  BSYNC.RECONVERGENT B0 ;  /* 0x0000000000007941 */ /* 0x000fea0003800200 */
.L_x_1548:
        /* <DEDUP_REMOVED lines=13> */
.L_x_1553:
        /* <DEDUP_REMOVED lines=23> */
.L_x_1552:
[----:B------:R-:W-:Y:S05]  /*21db0*/  BSYNC.RECONVERGENT B0 ;  /* 0x0000000000007941 */ /* 0x000fea0003800200 */
.L_x_1551:
        /* <DEDUP_REMOVED lines=13> */
.L_x_1556:
        /* <DEDUP_REMOVED lines=23> */
.L_x_1555:
[----:B------:R-:W-:Y:S05]  /*22000*/  BSYNC.RECONVERGENT B0 ;  /* 0x0000000000007941 */ /* 0x000fea0003800200 */
.L_x_1554:
        /* <DEDUP_REMOVED lines=13> */
.L_x_1559:
        /* <DEDUP_REMOVED lines=23> */
.L_x_1558:
[----:B------:R-:W-:Y:S05]  /*22250*/  BSYNC.RECONVERGENT B0 ;  /* 0x0000000000007941 */ /* 0x000fea0003800200 */
.L_x_1557:
        /* <DEDUP_REMOVED lines=13> */
.L_x_1562:
        /* <DEDUP_REMOVED lines=23> */
.L_x_1561:
[----:B------:R-:W-:Y:S05]  /*224a0*/  BSYNC.RECONVERGENT B0 ;  /* 0x0000000000007941 */ /* 0x000fea0003800200 */
.L_x_1560:
        /* <DEDUP_REMOVED lines=13> */
.L_x_1565:
        /* <DEDUP_REMOVED lines=23> */
.L_x_1564:
[----:B------:R-:W-:Y:S05]  /*226f0*/  BSYNC.RECONVERGENT B0 ;  /* 0x0000000000007941 */ /* 0x000fea0003800200 */
.L_x_1563:
        /* <DEDUP_REMOVED lines=13> */
.L_x_1568:
        /* <DEDUP_REMOVED lines=23> */
.L_x_1567:
[----:B------:R-:W-:Y:S05]  /*22940*/  BSYNC.RECONVERGENT B0 ;  /* 0x0000000000007941 */ /* 0x000fea0003800200 */
.L_x_1566:
        /* <DEDUP_REMOVED lines=13> */
.L_x_1571:
        /* <DEDUP_REMOVED lines=23> */
.L_x_1570:
[----:B------:R-:W-:Y:S05]  /*22b90*/  BSYNC.RECONVERGENT B0 ;  /* 0x0000000000007941 */ /* 0x000fea0003800200 */
.L_x_1569:
        /* <DEDUP_REMOVED lines=13> */
.L_x_1574:
        /* <DEDUP_REMOVED lines=23> */
.L_x_1573:
[----:B------:R-:W-:Y:S05]  /*22de0*/  BSYNC.RECONVERGENT B0 ;  /* 0x0000000000007941 */ /* 0x000fea0003800200 */
.L_x_1572:
        /* <DEDUP_REMOVED lines=13> */
.L_x_1577:
        /* <DEDUP_REMOVED lines=23> */
.L_x_1576:
[----:B------:R-:W-:Y:S05]  /*23030*/  BSYNC.RECONVERGENT B0 ;  /* 0x0000000000007941 */ /* 0x000fea0003800200 */
.L_x_1575:
        /* <DEDUP_REMOVED lines=13> */
.L_x_1580:
        /* <DEDUP_REMOVED lines=23> */
.L_x_1579:
[----:B------:R-:W-:Y:S05]  /*23280*/  BSYNC.RECONVERGENT B0 ;  /* 0x0000000000007941 */ /* 0x000fea0003800200 */
.L_x_1578:
        /* <DEDUP_REMOVED lines=13> */
.L_x_1583:
        /* <DEDUP_REMOVED lines=23> */
.L_x_1582:
[----:B------:R-:W-:Y:S05]  /*234d0*/  BSYNC.RECONVERGENT B0 ;  /* 0x0000000000007941 */ /* 0x000fea0003800200 */
.L_x_1581:
        /* <DEDUP_REMOVED lines=13> */
.L_x_1586:
        /* <DEDUP_REMOVED lines=23> */
.L_x_1585:
[----:B------:R-:W-:Y:S05]  /*23720*/  BSYNC.RECONVERGENT B0 ;  /* 0x0000000000007941 */ /* 0x000fea0003800200 */
.L_x_1584:
        /* <DEDUP_REMOVED lines=13> */
.L_x_1589:
        /* <DEDUP_REMOVED lines=23> */
.L_x_1588:
[----:B------:R-:W-:Y:S05]  /*23970*/  BSYNC.RECONVERGENT B0 ;  /* 0x0000000000007941 */ /* 0x000fea0003800200 */
.L_x_1587:
        /* <DEDUP_REMOVED lines=13> */
.L_x_1592:
        /* <DEDUP_REMOVED lines=23> */
.L_x_1591:
[----:B------:R-:W-:Y:S05]  /*23bc0*/  BSYNC.RECONVERGENT B0 ;  /* 0x0000000000007941 */ /* 0x000fea0003800200 */
.L_x_1590:
        /* <DEDUP_REMOVED lines=13> */
.L_x_1595:
        /* <DEDUP_REMOVED lines=23> */
.L_x_1594:
[----:B------:R-:W-:Y:S05]  /*23e10*/  BSYNC.RECONVERGENT B0 ;  /* 0x0000000000007941 */ /* 0x000fea0003800200 */
.L_x_1593:
        /* <DEDUP_REMOVED lines=13> */
.L_x_1598:
        /* <DEDUP_REMOVED lines=23> */
.L_x_1597:
[----:B------:R-:W-:Y:S05]  /*24060*/  BSYNC.RECONVERGENT B0 ;  /* 0x0000000000007941 */ /* 0x000fea0003800200 */
.L_x_1596:
        /* <DEDUP_REMOVED lines=13> */
.L_x_1601:
        /* <DEDUP_REMOVED lines=23> */
.L_x_1600:
[----:B------:R-:W-:Y:S05]  /*242b0*/  BSYNC.RECONVERGENT B0 ;  /* 0x0000000000007941 */ /* 0x000fea0003800200 */
.L_x_1599:
        /* <DEDUP_REMOVED lines=13> */
.L_x_1604:
        /* <DEDUP_REMOVED lines=23> */
.L_x_1603:
[----:B------:R-:W-:Y:S05]  /*24500*/  BSYNC.RECONVERGENT B0 ;  /* 0x0000000000007941 */ /* 0x000fea0003800200 */
.L_x_1602:
        /* <DEDUP_REMOVED lines=13> */
.L_x_1607:
        /* <DEDUP_REMOVED lines=23> */
.L_x_1606:
[----:B------:R-:W-:Y:S05]  /*24750*/  BSYNC.RECONVERGENT B0 ;  /* 0x0000000000007941 */ /* 0x000fea0003800200 */
.L_x_1605:
        /* <DEDUP_REMOVED lines=13> */
.L_x_1610:
        /* <DEDUP_REMOVED lines=23> */
.L_x_1609:
[----:B------:R-:W-:Y:S05]  /*249a0*/  BSYNC.RECONVERGENT B0 ;  /* 0x0000000000007941 */ /* 0x000fea0003800200 */
.L_x_1608:
        /* <DEDUP_REMOVED lines=13> */
.L_x_1613:
        /* <DEDUP_REMOVED lines=23> */
.L_x_1612:
[----:B------:R-:W-:Y:S05]  /*24bf0*/  BSYNC.RECONVERGENT B0 ;  /* 0x0000000000007941 */ /* 0x000fea0003800200 */
.L_x_1611:
        /* <DEDUP_REMOVED lines=13> */
.L_x_1616:
        /* <DEDUP_REMOVED lines=23> */
.L_x_1615:
[----:B------:R-:W-:Y:S05]  /*24e40*/  BSYNC.RECONVERGENT B0 ;  /* 0x0000000000007941 */ /* 0x000fea0003800200 */
.L_x_1614:
        /* <DEDUP_REMOVED lines=13> */
.L_x_1619:
        /* <DEDUP_REMOVED lines=23> */
.L_x_1618:
[----:B------:R-:W-:Y:S05]  /*25090*/  BSYNC.RECONVERGENT B0 ;  /* 0x0000000000007941 */ /* 0x000fea0003800200 */
.L_x_1617:
        /* <DEDUP_REMOVED lines=13> */
.L_x_1622:
        /* <DEDUP_REMOVED lines=23> */
.L_x_1621:
[----:B------:R-:W-:Y:S05]  /*252e0*/  BSYNC.RECONVERGENT B0 ;  /* 0x0000000000007941 */ /* 0x000fea0003800200 */
.L_x_1620:
        /* <DEDUP_REMOVED lines=13> */
.L_x_1625:
        /* <DEDUP_REMOVED lines=23> */
.L_x_1624:
[----:B------:R-:W-:Y:S05]  /*25530*/  BSYNC.RECONVERGENT B0 ;  /* 0x0000000000007941 */ /* 0x000fea0003800200 */
.L_x_1623:
        /* <DEDUP_REMOVED lines=13> */
.L_x_1628:
        /* <DEDUP_REMOVED lines=23> */
.L_x_1627:
[----:B------:R-:W-:Y:S05]  /*25780*/  BSYNC.RECONVERGENT B0 ;  /* 0x0000000000007941 */ /* 0x000fea0003800200 */
.L_x_1626:
[----:B------:R-:W4:Y:S01]  /*25790*/  LDCU.64 UR4, c[0x0][0x3a0] ;  /* 0x00007400ff0477ac */ /* 0x000f220008000a00 */
[----:B------:R-:W-:-:S05]  /*257a0*/  IADD3 R10, P0, PT, R10, 0x100, RZ ;  /* 0x000001000a0a7810 */ /* 0x000fca0007f1e0ff */
[----:B------:R-:W-:Y:S01]  /*257b0*/  IMAD.X R9, RZ, RZ, R9, P0 ;  /* 0x000000ffff097224 */ /* 0x000fe200000e0609 */
[----:B----4-:R-:W-:-:S04]  /*257c0*/  ISETP.GE.U32.AND P0, PT, R10, UR4, PT ;  /* 0x000000040a007c0c */ /* 0x010fc8000bf06070 */
[----:B------:R-:W-:-:S13]  /*257d0*/  ISETP.GE.AND.EX P0, PT, R9, UR5, PT, P0 ;  /* 0x0000000509007c0c */ /* 0x000fda000bf06300 */
[----:B------:R-:W-:Y:S05]  /*257e0*/  @!P0 BRA `(.L_x_1629) ;  /* 0xfffffda800c48947 */ /* 0x000fea000383ffff */
[----:B------:R-:W-:Y:S05]  /*257f0*/  EXIT ;  /* 0x000000000000794d */ /* 0x000fea0003800000 */
        .weak           $__internal_1_$__cuda_sm20_div_s64
        .type           $__internal_1_$__cuda_sm20_div_s64,@function
        .size           $__internal_1_$__cuda_sm20_div_s64,(.L_x_1632 - $__internal_1_$__cuda_sm20_div_s64)
$__internal_1_$__cuda_sm20_div_s64:
        /* <DEDUP_REMOVED lines=73> */
[----:B------:R-:W-:Y:S06]  /*25c90*/  RET.REL.NODEC R2 `(_Z17LookupTableV2GradIfLi256EEvPT_PKS0_PKllll) ;  /* 0xfffffda002d87950 */ /* 0x000fec0003c3ffff */
.L_x_1630:
        /* <DEDUP_REMOVED lines=14> */
.L_x_1632:


//--------------------- .nv.shared.reserved.0     --------------------------
	.section	.nv.shared.reserved.0,"aw",@nobits
	.weak		__nv_reservedSMEM_offset_0_alias
	.size		__nv_reservedSMEM_offset_0_alias, 0, 64
	.other		__nv_reservedSMEM_offset_0_alias,@"STO_CUDA_RESERVED_SHARED STV_DEFAULT"
__nv_reservedSMEM_offset_0_alias:
	.zero		0
	.zero		64


//--------------------- .nv.shared._Z17LookupTableV2GradI6__halfLi256EEvPT_PKS1_PKllll --------------------------
	.section	.nv.shared._Z17LookupTableV2GradI6__halfLi256EEvPT_PKS1_PKllll,"aw",@nobits
	.sectionflags	@""
	.align	8
.nv.shared._Z17LookupTableV2GradI6__halfLi256EEvPT_PKS1_PKllll:
	.zero		3072


//--------------------- .nv.shared._Z17LookupTableV2GradIfLi256EEvPT_PKS0_PKllll --------------------------
	.section	.nv.shared._Z17LookupTableV2GradIfLi256EEvPT_PKS0_PKllll,"aw",@nobits
	.sectionflags	@""
	.align	8
.nv.shared._Z17LookupTableV2GradIfLi256EEvPT_PKS0_PKllll:
	.zero		3072


//--------------------- .nv.constant0._Z21LookupTableV2GradBaseI6__halfLi128ELi8ELi8EEvPT_PKS1_PKllll --------------------------
	.section	.nv.constant0._Z21LookupTableV2GradBaseI6__halfLi128ELi8ELi8EEvPT_PKS1_PKllll,"a",@progbits
	.sectionflags	@""
	.align	4
.nv.constant0._Z21LookupTableV2GradBaseI6__halfLi128ELi8ELi8EEvPT_PKS1_PKllll:
	.zero		944


//--------------------- .nv.constant0._Z17LookupTableV2GradI6__halfLi256EEvPT_PKS1_PKllll --------------------------
	.section	.nv.constant0._Z17LookupTableV2GradI6__halfLi256EEvPT_PKS1_PKllll,"a",@progbits
	.sectionflags	@""
	.align	4
.nv.constant0._Z17LookupTableV2GradI6__halfLi256EEvPT_PKS1_PKllll:
	.zero		944


//--------------------- .nv.constant0._Z21LookupTableV2GradBaseIfLi128ELi8ELi8EEvPT_PKS0_PKllll --------------------------
	.section	.nv.constant0._Z21LookupTableV2GradBaseIfLi128ELi8ELi8EEvPT_PKS0_PKllll,"a",@progbits
	.sectionflags	@""
	.align	4
.nv.constant0._Z21LookupTableV2GradBaseIfLi128ELi8ELi8EEvPT_PKS0_PKllll:
	.zero		944


//--------------------- .nv.constant0._Z17LookupTableV2GradIfLi256EEvPT_PKS0_PKllll --------------------------
	.section	.nv.constant0._Z17LookupTableV2GradIfLi256EEvPT_PKS0_PKllll,"a",@progbits
	.sectionflags	@""
	.align	4
.nv.constant0._Z17LookupTableV2GradIfLi256EEvPT_PKS0_PKllll:
	.zero		944


//--------------------- SYMBOLS --------------------------

	.type		.nv.reservedSmem.offset0,@object
	.size		.nv.reservedSmem.offset0,0x4
	.type		.nv.reservedSmem.cap,@object
	.size		.nv.reservedSmem.cap,0x4
